def matmul_kernel(
    a_ptr,
    b_ptr,
    c_ptr,
    M,
    N,
    K,
    stride_am,
    stride_ak,
    stride_bk,
    stride_bn,
    stride_cm,
    stride_cn,
    BLOCK_M: tl.constexpr,
    BLOCK_N: tl.constexpr,
    BLOCK_K: tl.constexpr,
    GROUP_M: tl.constexpr,
):
    pid = tl.program_id(axis=0)
    num_pid_m = tl.cdiv(M, BLOCK_M)
    num_pid_n = tl.cdiv(N, BLOCK_N)
    num_pid_in_group = GROUP_M * num_pid_n
    group_id = pid // num_pid_in_group
    first_pid_m = group_id * GROUP_M
    group_size_m = min(num_pid_m - first_pid_m, GROUP_M)
    pid_m = first_pid_m + ((pid % num_pid_in_group) % group_size_m)
    pid_n = (pid % num_pid_in_group) // group_size_m

    offs_am = (pid_m * BLOCK_M + tl.arange(0, BLOCK_M)) % M
    offs_bn = (pid_n * BLOCK_N + tl.arange(0, BLOCK_N)) % N
    offs_k = tl.arange(0, BLOCK_K)
    a_ptrs = a_ptr + offs_am[:, None] * stride_am + offs_k[None, :] * stride_ak
    b_ptrs = b_ptr + offs_k[:, None] * stride_bk + offs_bn[None, :] * stride_bn

    acc = tl.zeros((BLOCK_M, BLOCK_N), dtype=tl.float32)
    for kk in range(0, tl.cdiv(K, BLOCK_K)):
        a = tl.load(a_ptrs, mask=offs_k[None, :] < K - kk * BLOCK_K, other=0.0)
        b = tl.load(b_ptrs, mask=offs_k[:, None] < K - kk * BLOCK_K, other=0.0)
        acc = tl.dot(a, b, acc)
        a_ptrs += BLOCK_K * stride_ak
        b_ptrs += BLOCK_K * stride_bk

    c = acc.to(c_ptr.dtype.element_ty)
    offs_cm = pid_m * BLOCK_M + tl.arange(0, BLOCK_M)
    offs_cn = pid_n * BLOCK_N + tl.arange(0, BLOCK_N)
    c_ptrs = c_ptr + offs_cm[:, None] * stride_cm + offs_cn[None, :] * stride_cn
    mask = (offs_cm[:, None] < M) & (offs_cn[None, :] < N)
    tl.store(c_ptrs, c, mask=mask)

# config = {"BLOCK_K": 64, "BLOCK_M": 512, "BLOCK_N": 64, "GROUP_M": 8, "arch": "sm_80", "dtype": "fp32", "num_ctas": 1, "num_stages": 3, "num_warps": 2}
# arch = sm_80


// ===== COMPILED SASS (sm_80) =====

	.target	sm_80

	.elftype	@"ET_EXEC"


//--------------------- .note.nv.tkinfo           --------------------------
	.section	.note.nv.tkinfo,"",@"SHT_NOTE"
	.sectionflags	@"SHF_NOTE_NV_TKINFO"
	.tkinfo
        /*0018*/ 	.word	0x00000002
        /*0030*/ 	.string	""
        /*0030*/ 	.string	"ptxas"
        /*0030*/ 	.string	"Cuda compilation tools, release 13.0, V13.0.88"
        /*0030*/ 	.string	"Build cuda_13.0.r13.0/compiler.36424714_0"
        /*0030*/ 	.string	"-v  -suppress-debug-info  -lineinfo  -arch sm_80 "



//--------------------- .note.nv.cuinfo           --------------------------
	.section	.note.nv.cuinfo,"",@"SHT_NOTE"
	.sectionflags	@"SHF_NOTE_NV_CUINFO"
        /*0018*/ 	.short	0x0002
        /*001a*/ 	.short	0x0050
        /*001c*/ 	.short	0x0082
	.zero		2


//--------------------- .nv.info                  --------------------------
	.section	.nv.info,"",@"SHT_CUDA_INFO"
	.align	4


	//----- nvinfo : EIATTR_REGCOUNT
	.align		4
        /*0000*/ 	.byte	0x04, 0x2f
        /*0002*/ 	.short	(.L_1 - .L_0)
	.align		4
.L_0:
        /*0004*/ 	.word	index@(matmul_kernel)
        /*0008*/ 	.word	0x000000ff


	//----- nvinfo : EIATTR_FRAME_SIZE
	.align		4
.L_1:
        /*000c*/ 	.byte	0x04, 0x11
        /*000e*/ 	.short	(.L_3 - .L_2)
	.align		4
.L_2:
        /*0010*/ 	.word	index@(matmul_kernel)
        /*0014*/ 	.word	0x00002c40


	//----- nvinfo : EIATTR_MIN_STACK_SIZE
	.align		4
.L_3:
        /*0018*/ 	.byte	0x04, 0x12
        /*001a*/ 	.short	(.L_5 - .L_4)
	.align		4
.L_4:
        /*001c*/ 	.word	index@(matmul_kernel)
        /*0020*/ 	.word	0x00002c40
.L_5:


//--------------------- .nv.info.matmul_kernel    --------------------------
	.section	.nv.info.matmul_kernel,"",@"SHT_CUDA_INFO"
	.sectionflags	@""
	.align	4


	//----- nvinfo : EIATTR_CUDA_API_VERSION
	.align		4
        /*0000*/ 	.byte	0x04, 0x37
        /*0002*/ 	.short	(.L_7 - .L_6)
.L_6:
        /*0004*/ 	.word	0x00000082


	//----- nvinfo : EIATTR_SW2861232_WAR
	.align		4
.L_7:
        /*0008*/ 	.byte	0x01, 0x35
	.zero		2


	//----- nvinfo : EIATTR_PARAM_CBANK
	.align		4
        /*000c*/ 	.byte	0x04, 0x0a
        /*000e*/ 	.short	(.L_9 - .L_8)
	.align		4
.L_8:
        /*0010*/ 	.word	index@(.nv.constant0.matmul_kernel)
        /*0014*/ 	.short	0x0160
        /*0016*/ 	.short	0x0050


	//----- nvinfo : EIATTR_CBANK_PARAM_SIZE
	.align		4
.L_9:
        /*0018*/ 	.byte	0x03, 0x19
        /*001a*/ 	.short	0x0050


	//----- nvinfo : EIATTR_KPARAM_INFO
	.align		4
        /*001c*/ 	.byte	0x04, 0x17
        /*001e*/ 	.short	(.L_11 - .L_10)
.L_10:
        /*0020*/ 	.word	0x00000000
        /*0024*/ 	.short	0x000d
        /*0026*/ 	.short	0x0048
        /*0028*/ 	.byte	0x00, 0xf4, 0x21, 0x00


	//----- nvinfo : EIATTR_KPARAM_INFO
	.align		4
.L_11:
        /*002c*/ 	.byte	0x04, 0x17
        /*002e*/ 	.short	(.L_13 - .L_12)
.L_12:
        /*0030*/ 	.word	0x00000000
        /*0034*/ 	.short	0x000c
        /*0036*/ 	.short	0x0040
        /*0038*/ 	.byte	0x00, 0xf4, 0x21, 0x00


	//----- nvinfo : EIATTR_KPARAM_INFO
	.align		4
.L_13:
        /*003c*/ 	.byte	0x04, 0x17
        /*003e*/ 	.short	(.L_15 - .L_14)
.L_14:
        /*0040*/ 	.word	0x00000000
        /*0044*/ 	.short	0x000b
        /*0046*/ 	.short	0x0038
        /*0048*/ 	.byte	0x00, 0xf0, 0x11, 0x00


	//----- nvinfo : EIATTR_KPARAM_INFO
	.align		4
.L_15:
        /*004c*/ 	.byte	0x04, 0x17
        /*004e*/ 	.short	(.L_17 - .L_16)
.L_16:
        /*0050*/ 	.word	0x00000000
        /*0054*/ 	.short	0x000a
        /*0056*/ 	.short	0x0034
        /*0058*/ 	.byte	0x00, 0xf0, 0x11, 0x00


	//----- nvinfo : EIATTR_KPARAM_INFO
	.align		4
.L_17:
        /*005c*/ 	.byte	0x04, 0x17
        /*005e*/ 	.short	(.L_19 - .L_18)
.L_18:
        /*0060*/ 	.word	0x00000000
        /*0064*/ 	.short	0x0009
        /*0066*/ 	.short	0x0030
        /*0068*/ 	.byte	0x00, 0xf0, 0x11, 0x00


	//----- nvinfo : EIATTR_KPARAM_INFO
	.align		4
.L_19:
        /*006c*/ 	.byte	0x04, 0x17
        /*006e*/ 	.short	(.L_21 - .L_20)
.L_20:
        /*0070*/ 	.word	0x00000000
        /*0074*/ 	.short	0x0008
        /*0076*/ 	.short	0x002c
        /*0078*/ 	.byte	0x00, 0xf0, 0x11, 0x00


	//----- nvinfo : EIATTR_KPARAM_INFO
	.align		4
.L_21:
        /*007c*/ 	.byte	0x04, 0x17
        /*007e*/ 	.short	(.L_23 - .L_22)
.L_22:
        /*0080*/ 	.word	0x00000000
        /*0084*/ 	.short	0x0007
        /*0086*/ 	.short	0x0028
        /*0088*/ 	.byte	0x00, 0xf0, 0x11, 0x00


	//----- nvinfo : EIATTR_KPARAM_INFO
	.align		4
.L_23:
        /*008c*/ 	.byte	0x04, 0x17
        /*008e*/ 	.short	(.L_25 - .L_24)
.L_24:
        /*0090*/ 	.word	0x00000000
        /*0094*/ 	.short	0x0006
        /*0096*/ 	.short	0x0024
        /*0098*/ 	.byte	0x00, 0xf0, 0x11, 0x00


	//----- nvinfo : EIATTR_KPARAM_INFO
	.align		4
.L_25:
        /*009c*/ 	.byte	0x04, 0x17
        /*009e*/ 	.short	(.L_27 - .L_26)
.L_26:
        /*00a0*/ 	.word	0x00000000
        /*00a4*/ 	.short	0x0005
        /*00a6*/ 	.short	0x0020
        /*00a8*/ 	.byte	0x00, 0xf0, 0x11, 0x00


	//----- nvinfo : EIATTR_KPARAM_INFO
	.align		4
.L_27:
        /*00ac*/ 	.byte	0x04, 0x17
        /*00ae*/ 	.short	(.L_29 - .L_28)
.L_28:
        /*00b0*/ 	.word	0x00000000
        /*00b4*/ 	.short	0x0004
        /*00b6*/ 	.short	0x001c
        /*00b8*/ 	.byte	0x00, 0xf0, 0x11, 0x00


	//----- nvinfo : EIATTR_KPARAM_INFO
	.align		4
.L_29:
        /*00bc*/ 	.byte	0x04, 0x17
        /*00be*/ 	.short	(.L_31 - .L_30)
.L_30:
        /*00c0*/ 	.word	0x00000000
        /*00c4*/ 	.short	0x0003
        /*00c6*/ 	.short	0x0018
        /*00c8*/ 	.byte	0x00, 0xf0, 0x11, 0x00


	//----- nvinfo : EIATTR_KPARAM_INFO
	.align		4
.L_31:
        /*00cc*/ 	.byte	0x04, 0x17
        /*00ce*/ 	.short	(.L_33 - .L_32)
.L_32:
        /*00d0*/ 	.word	0x00000000
        /*00d4*/ 	.short	0x0002
        /*00d6*/ 	.short	0x0010
        /*00d8*/ 	.byte	0x00, 0xf4, 0x21, 0x00


	//----- nvinfo : EIATTR_KPARAM_INFO
	.align		4
.L_33:
        /*00dc*/ 	.byte	0x04, 0x17
        /*00de*/ 	.short	(.L_35 - .L_34)
.L_34:
        /*00e0*/ 	.word	0x00000000
        /*00e4*/ 	.short	0x0001
        /*00e6*/ 	.short	0x0008
        /*00e8*/ 	.byte	0x00, 0xf4, 0x21, 0x00


	//----- nvinfo : EIATTR_KPARAM_INFO
	.align		4
.L_35:
        /*00ec*/ 	.byte	0x04, 0x17
        /*00ee*/ 	.short	(.L_37 - .L_36)
.L_36:
        /*00f0*/ 	.word	0x00000000
        /*00f4*/ 	.short	0x0000
        /*00f6*/ 	.short	0x0000
        /*00f8*/ 	.byte	0x00, 0xf4, 0x21, 0x00


	//----- nvinfo : EIATTR_MAXREG_COUNT
	.align		4
.L_37:
        /*00fc*/ 	.byte	0x03, 0x1b
        /*00fe*/ 	.short	0x00ff


	//----- nvinfo : EIATTR_NUM_BARRIERS
	.align		4
        /*0100*/ 	.byte	0x02, 0x4c
        /*0102*/ 	.byte	0x01
	.zero		1


	//----- nvinfo : EIATTR_ANNOTATIONS
	.align		4
        /*0104*/ 	.byte	0x04, 0x55
        /*0106*/ 	.short	(.L_39 - .L_38)


	//   ....[0]....
.L_38:
        /*0108*/ 	.word	0x00000001
        /*010c*/ 	.byte	0x50, 0x06, 0x00, 0x00, 0x01, 0x00, 0x00, 0x00, 0x90, 0x06, 0x00, 0x00, 0x01, 0x00, 0x00, 0x00
        /* <DEDUP_REMOVED lines=1831> */
        /*738c*/ 	.byte	0xc0, 0xf4, 0x01, 0x00, 0x01, 0x00, 0x00, 0x00, 0xd0, 0xf4, 0x01, 0x00


	//----- nvinfo : EIATTR_MERCURY_ISA_VERSION
	.align		4
.L_39:
        /*7398*/ 	.byte	0x03, 0x5f
        /*739a*/ 	.short	0x0000


	//----- nvinfo : EIATTR_EXIT_INSTR_OFFSETS
	.align		4
        /*739c*/ 	.byte	0x04, 0x1c
        /*739e*/ 	.short	(.L_41 - .L_40)


	//   ....[0]....
.L_40:
        /*73a0*/ 	.word	0x0005eea0


	//   ....[1]....
        /*73a4*/ 	.word	0x0005eec0


	//----- nvinfo : EIATTR_REQNTID
	.align		4
.L_41:
        /*73a8*/ 	.byte	0x04, 0x10
        /*73aa*/ 	.short	(.L_43 - .L_42)
.L_42:
        /*73ac*/ 	.word	0x00000040
        /*73b0*/ 	.word	0x00000001
        /*73b4*/ 	.word	0x00000001
.L_43:


//--------------------- .nv.callgraph             --------------------------
	.section	.nv.callgraph,"",@"SHT_CUDA_CALLGRAPH"
	.align	4
	.sectionentsize	8
	.align		4
        /*0000*/ 	.word	0x00000000
	.align		4
        /*0004*/ 	.word	0xffffffff
	.align		4
        /*0008*/ 	.word	0x00000000
	.align		4
        /*000c*/ 	.word	0xfffffffe
	.align		4
        /*0010*/ 	.word	0x00000000
	.align		4
        /*0014*/ 	.word	0xfffffffd
	.align		4
        /*0018*/ 	.word	0x00000000
	.align		4
        /*001c*/ 	.word	0xfffffffc


//--------------------- .nv.rel.action            --------------------------
	.section	.nv.rel.action,"",@"SHT_CUDA_RELOCINFO"
	.align	8
	.sectionentsize	8
        /*0000*/ 	.byte	0x73, 0x00, 0x00, 0x00, 0x00, 0x00, 0x00, 0x00, 0x00, 0x00, 0x00, 0x11, 0x25, 0x00, 0x05, 0x36


//--------------------- .nv.constant0.matmul_kernel --------------------------
	.section	.nv.constant0.matmul_kernel,"a",@progbits
	.sectionflags	@""
	.align	4
.nv.constant0.matmul_kernel:
	.zero		432


//--------------------- .text.matmul_kernel       --------------------------
	.section	.text.matmul_kernel,"ax",@progbits
	.sectioninfo	@"SHI_REGISTERS=255"
	.align	128
        .global         matmul_kernel
        .type           matmul_kernel,@function
        .size           matmul_kernel,(.L_x_3 - matmul_kernel)
        .other          matmul_kernel,@"STO_CUDA_ENTRY STV_DEFAULT"
matmul_kernel:
.text.matmul_kernel:
[----:B------:R-:W-:-:S03]  /*0000*/  IMAD.MOV.U32 R1, RZ, RZ, c[0x0][0x28] ;  /* 0x00000a00ff017624 */ /* 0x000fc600078e00ff */
[----:B------:R-:W-:Y:S01]  /*0010*/  IMAD.MOV.U32 R0, RZ, RZ, c[0x0][0x17c] ;  /* 0x00005f00ff007624 */ /* 0x000fe200078e00ff */
[----:B------:R-:W1:Y:S01]  /*0020*/  S2R R7, SR_CTAID.X ;  /* 0x0000000000077919 */ /* 0x000e620000002500 */
[----:B------:R-:W-:Y:S01]  /*0030*/  IADD3 R1, R1, -0x2c40, RZ ;  /* 0xffffd3c001017810 */ /* 0x000fe20007ffe0ff */
[----:B------:R-:W-:Y:S01]  /*0040*/  ULDC.64 UR8, c[0x0][0x118] ;  /* 0x0000460000087ab9 */ /* 0x000fe20000000a00 */
[----:B------:R-:W-:Y:S01]  /*0050*/  MOV R194, c[0x0][0x180] ;  /* 0x0000600000c27a02 */ /* 0x000fe20000000f00 */
[----:B------:R-:W2:Y:S01]  /*0060*/  S2R R195, SR_TID.X ;  /* 0x0000000000c37919 */ /* 0x000ea20000002100 */
[----:B------:R-:W-:Y:S02]  /*0070*/  IADD3 R0, R0, 0x3f, RZ ;  /* 0x0000003f00007810 */ /* 0x000fe40007ffe0ff */
[----:B------:R-:W-:Y:S02]  /*0080*/  MOV R252, c[0x0][0x188] ;  /* 0x0000620000fc7a02 */ /* 0x000fe40000000f00 */
[----:B------:R-:W-:-:S03]  /*0090*/  SHF.R.S32.HI R3, RZ, 0x1f, R0 ;  /* 0x0000001fff037819 */ /* 0x000fc60000011400 */
[C---:B------:R-:W-:Y:S01]  /*00a0*/  IMAD R214, R252.reuse, 0x35, RZ ;  /* 0x00000035fcd67824 */ /* 0x040fe200078e02ff */
[----:B------:R-:W-:Y:S01]  /*00b0*/  LEA.HI R3, R3, R0, RZ, 0x6 ;  /* 0x0000000003037211 */ /* 0x000fe200078f30ff */
[C---:B------:R-:W-:Y:S02]  /*00c0*/  IMAD R230, R252.reuse, 0x39, RZ ;  /* 0x00000039fce67824 */ /* 0x040fe400078e02ff */
[----:B------:R-:W-:Y:S01]  /*00d0*/  IMAD R246, R252, 0x3d, RZ ;  /* 0x0000003dfcf67824 */ /* 0x000fe200078e02ff */
[----:B------:R-:W-:-:S04]  /*00e0*/  SHF.R.S32.HI R3, RZ, 0x6, R3 ;  /* 0x00000006ff037819 */ /* 0x000fc80000011403 */
[----:B------:R-:W-:Y:S02]  /*00f0*/  SHF.L.U32 R4, R3, 0x3, RZ ;  /* 0x0000000303047819 */ /* 0x000fe400000006ff */
[----:B-1----:R-:W-:Y:S02]  /*0100*/  IABS R8, R7 ;  /* 0x0000000700087213 */ /* 0x002fe40000000000 */
[-C--:B------:R-:W-:Y:S02]  /*0110*/  IABS R5, R4.reuse ;  /* 0x0000000400057213 */ /* 0x080fe40000000000 */
[----:B------:R-:W-:Y:S02]  /*0120*/  IABS R10, R4 ;  /* 0x00000004000a7213 */ /* 0x000fe40000000000 */
[----:B------:R-:W1:Y:S01]  /*0130*/  I2F.RP R0, R5 ;  /* 0x0000000500007306 */ /* 0x000e620000209400 */
[----:B--2---:R-:W-:-:S07]  /*0140*/  LOP3.LUT R20, R195, 0x3f, RZ, 0xc0, !PT ;  /* 0x0000003fc3147812 */ /* 0x004fce00078ec0ff */
[----:B-1----:R-:W1:Y:S02]  /*0150*/  MUFU.RCP R0, R0 ;  /* 0x0000000000007308 */ /* 0x002e640000001000 */
[----:B-1----:R-:W-:Y:S01]  /*0160*/  IADD3 R2, R0, 0xffffffe, RZ ;  /* 0x0ffffffe00027810 */ /* 0x002fe20007ffe0ff */
[----:B------:R-:W-:-:S05]  /*0170*/  IMAD.MOV R0, RZ, RZ, -R10 ;  /* 0x000000ffff007224 */ /* 0x000fca00078e0a0a */
[----:B------:R1:W2:Y:S02]  /*0180*/  F2I.FTZ.U32.TRUNC.NTZ R3, R2 ;  /* 0x0000000200037305 */ /* 0x0002a4000021f000 */
[----:B-1----:R-:W-:Y:S01]  /*0190*/  MOV R2, RZ ;  /* 0x000000ff00027202 */ /* 0x002fe20000000f00 */
[----:B--2---:R-:W-:-:S04]  /*01a0*/  IMAD.MOV R6, RZ, RZ, -R3 ;  /* 0x000000ffff067224 */ /* 0x004fc800078e0a03 */
[----:B------:R-:W-:Y:S02]  /*01b0*/  IMAD R9, R6, R5, RZ ;  /* 0x0000000506097224 */ /* 0x000fe400078e02ff */
[----:B------:R-:W-:Y:S02]  /*01c0*/  IMAD.MOV.U32 R6, RZ, RZ, R8 ;  /* 0x000000ffff067224 */ /* 0x000fe400078e0008 */
[----:B------:R-:W-:-:S06]  /*01d0*/  IMAD.HI.U32 R3, R3, R9, R2 ;  /* 0x0000000903037227 */ /* 0x000fcc00078e0002 */
[----:B------:R-:W-:-:S04]  /*01e0*/  IMAD.HI.U32 R3, R3, R6, RZ ;  /* 0x0000000603037227 */ /* 0x000fc800078e00ff */
[----:B------:R-:W-:Y:S01]  /*01f0*/  IMAD R0, R3, R0, R6 ;  /* 0x0000000003007224 */ /* 0x000fe200078e0206 */
[----:B------:R-:W-:-:S04]  /*0200*/  IABS R6, c[0x0][0x17c] ;  /* 0x00005f0000067a13 */ /* 0x000fc80000000000 */
[----:B------:R-:W-:-:S13]  /*0210*/  ISETP.GT.U32.AND P1, PT, R5, R0, PT ;  /* 0x000000000500720c */ /* 0x000fda0003f24070 */
[----:B------:R-:W-:Y:S01]  /*0220*/  @!P1 IMAD.IADD R0, R0, 0x1, -R5 ;  /* 0x0000000100009824 */ /* 0x000fe200078e0a05 */
[----:B------:R-:W-:Y:S02]  /*0230*/  @!P1 IADD3 R3, R3, 0x1, RZ ;  /* 0x0000000103039810 */ /* 0x000fe40007ffe0ff */
[----:B------:R-:W-:Y:S02]  /*0240*/  ISETP.NE.AND P1, PT, R4, RZ, PT ;  /* 0x000000ff0400720c */ /* 0x000fe40003f25270 */
[----:B------:R-:W-:Y:S02]  /*0250*/  ISETP.GE.U32.AND P0, PT, R0, R5, PT ;  /* 0x000000050000720c */ /* 0x000fe40003f06070 */
[----:B------:R-:W-:-:S04]  /*0260*/  LOP3.LUT R0, R7, R4, RZ, 0x3c, !PT ;  /* 0x0000000407007212 */ /* 0x000fc800078e3cff */
[----:B------:R-:W-:Y:S02]  /*0270*/  ISETP.GE.AND P2, PT, R0, RZ, PT ;  /* 0x000000ff0000720c */ /* 0x000fe40003f46270 */
[----:B------:R-:W-:-:S04]  /*0280*/  MOV R0, c[0x0][0x178] ;  /* 0x00005e0000007a02 */ /* 0x000fc80000000f00 */
[----:B------:R-:W-:Y:S02]  /*0290*/  IADD3 R0, R0, 0x1ff, RZ ;  /* 0x000001ff00007810 */ /* 0x000fe40007ffe0ff */
[----:B------:R-:W-:-:S05]  /*02a0*/  @P0 IADD3 R3, R3, 0x1, RZ ;  /* 0x0000000103030810 */ /* 0x000fca0007ffe0ff */
[----:B------:R-:W-:Y:S01]  /*02b0*/  IMAD.MOV.U32 R2, RZ, RZ, R3 ;  /* 0x000000ffff027224 */ /* 0x000fe200078e0003 */
[----:B------:R-:W-:-:S03]  /*02c0*/  SHF.R.S32.HI R3, RZ, 0x1f, R0 ;  /* 0x0000001fff037819 */ /* 0x000fc60000011400 */
[----:B------:R-:W-:Y:S01]  /*02d0*/  @!P2 IMAD.MOV R2, RZ, RZ, -R2 ;  /* 0x000000ffff02a224 */ /* 0x000fe200078e0a02 */
[----:B------:R-:W-:Y:S02]  /*02e0*/  @!P1 LOP3.LUT R2, RZ, R4, RZ, 0x33, !PT ;  /* 0x00000004ff029212 */ /* 0x000fe400078e33ff */
[----:B------:R-:W-:Y:S02]  /*02f0*/  LEA.HI R3, R3, R0, RZ, 0x9 ;  /* 0x0000000003037211 */ /* 0x000fe400078f48ff */
[----:B------:R-:W-:-:S04]  /*0300*/  SHF.L.U32 R12, R2, 0x3, RZ ;  /* 0x00000003020c7819 */ /* 0x000fc800000006ff */
[----:B------:R-:W-:-:S04]  /*0310*/  LEA.HI.SX32 R3, R3, -R12, 0x17 ;  /* 0x8000000c03037211 */ /* 0x000fc800078fbaff */
[----:B------:R-:W-:Y:S01]  /*0320*/  IMNMX R9, R3, 0x8, PT ;  /* 0x0000000803097817 */ /* 0x000fe20003800200 */
[----:B------:R-:W-:Y:S01]  /*0330*/  IMAD.MOV R3, RZ, RZ, -R2 ;  /* 0x000000ffff037224 */ /* 0x000fe200078e0a02 */
[----:B------:R-:W-:Y:S02]  /*0340*/  MOV R2, R6 ;  /* 0x0000000600027202 */ /* 0x000fe40000000f00 */
[----:B------:R-:W-:Y:S01]  /*0350*/  IABS R10, R9 ;  /* 0x00000009000a7213 */ /* 0x000fe20000000000 */
[----:B------:R-:W-:Y:S01]  /*0360*/  IMAD R14, R4, R3, R7 ;  /* 0x00000003040e7224 */ /* 0x000fe200078e0207 */
[----:B------:R-:W-:Y:S01]  /*0370*/  IABS R7, R9 ;  /* 0x0000000900077213 */ /* 0x000fe20000000000 */
[----:B------:R-:W-:Y:S01]  /*0380*/  IMAD.MOV.U32 R4, RZ, RZ, RZ ;  /* 0x000000ffff047224 */ /* 0x000fe200078e00ff */
[----:B------:R-:W1:Y:S02]  /*0390*/  I2F.RP R0, R10 ;  /* 0x0000000a00007306 */ /* 0x000e640000209400 */
[----:B------:R-:W-:-:S06]  /*03a0*/  IABS R6, R14 ;  /* 0x0000000e00067213 */ /* 0x000fcc0000000000 */
[----:B------:R-:W2:Y:S08]  /*03b0*/  I2F.RP R8, R2 ;  /* 0x0000000200087306 */ /* 0x000eb00000209400 */
[----:B-1----:R-:W1:Y:S08]  /*03c0*/  MUFU.RCP R0, R0 ;  /* 0x0000000000007308 */ /* 0x002e700000001000 */
[----:B--2---:R-:W-:Y:S01]  /*03d0*/  MUFU.RCP R8, R8 ;  /* 0x0000000800087308 */ /* 0x004fe20000001000 */
[----:B-1----:R-:W-:-:S02]  /*03e0*/  IADD3 R5, R0, 0xffffffe, RZ ;  /* 0x0ffffffe00057810 */ /* 0x002fc40007ffe0ff */
[----:B------:R-:W-:-:S05]  /*03f0*/  IABS R0, c[0x0][0x178] ;  /* 0x00005e0000007a13 */ /* 0x000fca0000000000 */
[----:B------:R-:W1:Y:S02]  /*0400*/  F2I.FTZ.U32.TRUNC.NTZ R5, R5 ;  /* 0x0000000500057305 */ /* 0x000e64000021f000 */
[----:B-1----:R-:W-:-:S04]  /*0410*/  IMAD.MOV R11, RZ, RZ, -R5 ;  /* 0x000000ffff0b7224 */ /* 0x002fc800078e0a05 */
[----:B------:R-:W-:-:S04]  /*0420*/  IMAD R3, R11, R10, RZ ;  /* 0x0000000a0b037224 */ /* 0x000fc800078e02ff */
[----:B------:R-:W-:Y:S02]  /*0430*/  IMAD.HI.U32 R4, R5, R3, R4 ;  /* 0x0000000305047227 */ /* 0x000fe400078e0004 */
[----:B------:R-:W1:Y:S02]  /*0440*/  I2F.RP R5, R0 ;  /* 0x0000000000057306 */ /* 0x000e640000209400 */
[----:B------:R-:W-:Y:S01]  /*0450*/  IMAD.MOV.U32 R3, RZ, RZ, R6 ;  /* 0x000000ffff037224 */ /* 0x000fe200078e0006 */
[----:B------:R-:W-:-:S03]  /*0460*/  IADD3 R6, RZ, -R7, RZ ;  /* 0x80000007ff067210 */ /* 0x000fc60007ffe0ff */
[----:B------:R-:W-:-:S04]  /*0470*/  IMAD.HI.U32 R4, R4, R3, RZ ;  /* 0x0000000304047227 */ /* 0x000fc800078e00ff */
[----:B------:R-:W-:Y:S01]  /*0480*/  IMAD R3, R4, R6, R3 ;  /* 0x0000000604037224 */ /* 0x000fe200078e0203 */
[----:B------:R-:W-:-:S04]  /*0490*/  IADD3 R6, R8, 0xffffffe, RZ ;  /* 0x0ffffffe08067810 */ /* 0x000fc80007ffe0ff */
[----:B------:R-:W-:Y:S01]  /*04a0*/  ISETP.GT.U32.AND P1, PT, R10, R3, PT ;  /* 0x000000030a00720c */ /* 0x000fe20003f24070 */
[----:B-1----:R-:W1:Y:S08]  /*04b0*/  MUFU.RCP R5, R5 ;  /* 0x0000000500057308 */ /* 0x002e700000001000 */
[----:B------:R2:W3:Y:S04]  /*04c0*/  F2I.FTZ.U32.TRUNC.NTZ R7, R6 ;  /* 0x0000000600077305 */ /* 0x0004e8000021f000 */
[----:B------:R-:W-:Y:S01]  /*04d0*/  @!P1 IMAD.IADD R3, R3, 0x1, -R10 ;  /* 0x0000000103039824 */ /* 0x000fe200078e0a0a */
[----:B------:R-:W-:-:S02]  /*04e0*/  @!P1 IADD3 R4, R4, 0x1, RZ ;  /* 0x0000000104049810 */ /* 0x000fc40007ffe0ff */
[----:B------:R-:W-:Y:S02]  /*04f0*/  ISETP.NE.AND P1, PT, R9, RZ, PT ;  /* 0x000000ff0900720c */ /* 0x000fe40003f25270 */
[----:B------:R-:W-:Y:S01]  /*0500*/  ISETP.GE.U32.AND P0, PT, R3, R10, PT ;  /* 0x0000000a0300720c */ /* 0x000fe20003f06070 */
[----:B--2---:R-:W-:Y:S01]  /*0510*/  IMAD.MOV.U32 R6, RZ, RZ, RZ ;  /* 0x000000ffff067224 */ /* 0x004fe200078e00ff */
[----:B------:R-:W-:Y:S02]  /*0520*/  LOP3.LUT R3, R14, R9, RZ, 0x3c, !PT ;  /* 0x000000090e037212 */ /* 0x000fe400078e3cff */
[----:B-1----:R-:W-:Y:S02]  /*0530*/  IADD3 R5, R5, 0xffffffe, RZ ;  /* 0x0ffffffe05057810 */ /* 0x002fe40007ffe0ff */
[----:B------:R-:W-:Y:S01]  /*0540*/  ISETP.GE.AND P2, PT, R3, RZ, PT ;  /* 0x000000ff0300720c */ /* 0x000fe20003f46270 */
[----:B---3--:R-:W-:-:S03]  /*0550*/  IMAD.MOV R3, RZ, RZ, -R7 ;  /* 0x000000ffff037224 */ /* 0x008fc600078e0a07 */
[----:B------:R-:W1:Y:S01]  /*0560*/  F2I.FTZ.U32.TRUNC.NTZ R5, R5 ;  /* 0x0000000500057305 */ /* 0x000e62000021f000 */
[----:B------:R-:W-:Y:S02]  /*0570*/  IMAD R3, R3, R2, RZ ;  /* 0x0000000203037224 */ /* 0x000fe400078e02ff */
[----:B------:R-:W-:Y:S02]  /*0580*/  @P0 IADD3 R4, R4, 0x1, RZ ;  /* 0x0000000104040810 */ /* 0x000fe40007ffe0ff */
[----:B------:R-:W-:-:S04]  /*0590*/  IMAD.HI.U32 R6, R7, R3, R6 ;  /* 0x0000000307067227 */ /* 0x000fc800078e0006 */
[----:B------:R-:W-:Y:S02]  /*05a0*/  @!P2 IADD3 R4, -R4, RZ, RZ ;  /* 0x000000ff0404a210 */ /* 0x000fe40007ffe1ff */
[----:B------:R-:W-:-:S04]  /*05b0*/  @!P1 LOP3.LUT R4, RZ, R9, RZ, 0x33, !PT ;  /* 0x00000009ff049212 */ /* 0x000fc800078e33ff */
[C---:B------:R-:W-:Y:S01]  /*05c0*/  IADD3 R8, -R4.reuse, RZ, RZ ;  /* 0x000000ff04087210 */ /* 0x040fe20007ffe1ff */
[----:B------:R-:W-:Y:S02]  /*05d0*/  IMAD.SHL.U32 R155, R4, 0x40, RZ ;  /* 0x00000040049b7824 */ /* 0x000fe400078e00ff */
[--C-:B-1----:R-:W-:Y:S02]  /*05e0*/  IMAD.MOV R11, RZ, RZ, -R5.reuse ;  /* 0x000000ffff0b7224 */ /* 0x102fe400078e0a05 */
[----:B------:R-:W-:Y:S01]  /*05f0*/  IMAD R8, R9, R8, R14 ;  /* 0x0000000809087224 */ /* 0x000fe200078e020e */
[C---:B------:R-:W-:Y:S01]  /*0600*/  IADD3 R154, R155.reuse, 0x1, RZ ;  /* 0x000000019b9a7810 */ /* 0x040fe20007ffe0ff */
[----:B------:R-:W-:Y:S01]  /*0610*/  IMAD.MOV.U32 R4, RZ, RZ, RZ ;  /* 0x000000ffff047224 */ /* 0x000fe200078e00ff */
[----:B------:R-:W-:Y:S01]  /*0620*/  IADD3 R153, R155, 0x2, RZ ;  /* 0x000000029b997810 */ /* 0x000fe20007ffe0ff */
[----:B------:R-:W-:Y:S01]  /*0630*/  IMAD R11, R11, R0, RZ ;  /* 0x000000000b0b7224 */ /* 0x000fe200078e02ff */
[----:B------:R-:W-:Y:S01]  /*0640*/  IABS R15, R154 ;  /* 0x0000009a000f7213 */ /* 0x000fe20000000000 */
[----:B------:R-:W-:Y:S01]  /*0650*/  STL [R1+0xd34], R155 ;  /* 0x000d349b01007387 */ /* 0x000fe20000100800 */
[----:B------:R-:W-:Y:S01]  /*0660*/  IABS R17, R153 ;  /* 0x0000009900117213 */ /* 0x000fe20000000000 */
[----:B------:R-:W-:Y:S01]  /*0670*/  IMAD.HI.U32 R4, R5, R11, R4 ;  /* 0x0000000b05047227 */ /* 0x000fe200078e0004 */
[----:B------:R-:W-:Y:S01]  /*0680*/  IABS R13, R155 ;  /* 0x0000009b000d7213 */ /* 0x000fe20000000000 */
[----:B------:R-:W-:Y:S01]  /*0690*/  STL [R1+0x1e24], R154 ;  /* 0x001e249a01007387 */ /* 0x000fe20000100800 */
[C---:B------:R-:W-:Y:S01]  /*06a0*/  IADD3 R150, R155.reuse, 0x5, RZ ;  /* 0x000000059b967810 */ /* 0x040fe20007ffe0ff */
[C---:B------:R-:W-:Y:S01]  /*06b0*/  IMAD.HI.U32 R7, R6.reuse, R15, RZ ;  /* 0x0000000f06077227 */ /* 0x040fe200078e00ff */
[C---:B------:R-:W-:Y:S01]  /*06c0*/  IADD3 R148, R155.reuse, 0x7, RZ ;  /* 0x000000079b947810 */ /* 0x040fe20007ffe0ff */
[----:B------:R-:W-:Y:S01]  /*06d0*/  STL [R1+0x1e28], R153 ;  /* 0x001e289901007387 */ /* 0x000fe20000100800 */
[----:B------:R-:W-:Y:S01]  /*06e0*/  IABS R19, R150 ;  /* 0x0000009600137213 */ /* 0x000fe20000000000 */
[----:B------:R-:W-:Y:S01]  /*06f0*/  IMAD.HI.U32 R9, R6, R17, RZ ;  /* 0x0000001106097227 */ /* 0x000fe200078e00ff */
[----:B------:R-:W-:-:S02]  /*0700*/  IADD3 R151, R155, 0x4, RZ ;  /* 0x000000049b977810 */ /* 0x000fc40007ffe0ff */
[----:B------:R-:W-:Y:S01]  /*0710*/  IABS R23, R148 ;  /* 0x0000009400177213 */ /* 0x000fe20000000000 */
[----:B------:R-:W-:Y:S01]  /*0720*/  IMAD.HI.U32 R3, R6, R13, RZ ;  /* 0x0000000d06037227 */ /* 0x000fe200078e00ff */
[C---:B------:R-:W-:Y:S02]  /*0730*/  IADD3 R147, R155.reuse, 0x8, RZ ;  /* 0x000000089b937810 */ /* 0x040fe40007ffe0ff */
[----:B------:R-:W-:Y:S01]  /*0740*/  IADD3 R140, R155, 0xc, RZ ;  /* 0x0000000c9b8c7810 */ /* 0x000fe20007ffe0ff */
[----:B------:R-:W-:Y:S01]  /*0750*/  IMAD.MOV R7, RZ, RZ, -R7 ;  /* 0x000000ffff077224 */ /* 0x000fe200078e0a07 */
[----:B------:R-:W-:Y:S01]  /*0760*/  IADD3 R3, -R3, RZ, RZ ;  /* 0x000000ff03037210 */ /* 0x000fe20007ffe1ff */
[----:B------:R-:W-:Y:S01]  /*0770*/  IMAD.MOV R9, RZ, RZ, -R9 ;  /* 0x000000ffff097224 */ /* 0x000fe200078e0a09 */
[----:B------:R-:W-:Y:S01]  /*0780*/  IABS R27, R140 ;  /* 0x0000008c001b7213 */ /* 0x000fe20000000000 */
[----:B------:R-:W-:Y:S01]  /*0790*/  IMAD R5, R2, R7, R15 ;  /* 0x0000000702057224 */ /* 0x000fe200078e020f */
[C---:B------:R-:W-:Y:S01]  /*07a0*/  IADD3 R142, R155.reuse, 0xb, RZ ;  /* 0x0000000b9b8e7810 */ /* 0x040fe20007ffe0ff */
[----:B------:R-:W-:Y:S01]  /*07b0*/  IMAD.HI.U32 R11, R6, R19, RZ ;  /* 0x00000013060b7227 */ /* 0x000fe200078e00ff */
[----:B------:R-:W-:-:S02]  /*07c0*/  IADD3 R138, R155, 0xd, RZ ;  /* 0x0000000d9b8a7810 */ /* 0x000fc40007ffe0ff */
[----:B------:R-:W-:Y:S01]  /*07d0*/  IADD3 R130, R155, 0x11, RZ ;  /* 0x000000119b827810 */ /* 0x000fe20007ffe0ff */
[C---:B------:R-:W-:Y:S01]  /*07e0*/  IMAD R7, R2.reuse, R9, R17 ;  /* 0x0000000902077224 */ /* 0x040fe200078e0211 */
[----:B------:R-:W-:Y:S01]  /*07f0*/  IABS R17, R151 ;  /* 0x0000009700117213 */ /* 0x000fe20000000000 */
[----:B------:R-:W-:Y:S01]  /*0800*/  IMAD R3, R2, R3, R13 ;  /* 0x0000000302037224 */ /* 0x000fe200078e020d */
[----:B------:R-:W-:Y:S01]  /*0810*/  IADD3 R14, -R11, RZ, RZ ;  /* 0x000000ff0b0e7210 */ /* 0x000fe20007ffe1ff */
[C---:B------:R-:W-:Y:S01]  /*0820*/  IMAD.HI.U32 R13, R6.reuse, R23, RZ ;  /* 0x00000017060d7227 */ /* 0x040fe200078e00ff */
[----:B------:R-:W-:Y:S02]  /*0830*/  IABS R25, R142 ;  /* 0x0000008e00197213 */ /* 0x000fe40000000000 */
[----:B------:R-:W-:Y:S01]  /*0840*/  IABS R29, R138 ;  /* 0x0000008a001d7213 */ /* 0x000fe20000000000 */
[----:B------:R-:W-:Y:S01]  /*0850*/  IMAD.HI.U32 R10, R6, R17, RZ ;  /* 0x00000011060a7227 */ /* 0x000fe200078e00ff */
[----:B------:R-:W-:-:S02]  /*0860*/  IADD3 R144, R155, 0xa, RZ ;  /* 0x0000000a9b907810 */ /* 0x000fc40007ffe0ff */
[----:B------:R-:W-:Y:S01]  /*0870*/  IABS R37, R130 ;  /* 0x0000008200257213 */ /* 0x000fe20000000000 */
[----:B------:R-:W-:Y:S01]  /*0880*/  IMAD.MOV R16, RZ, RZ, -R13 ;  /* 0x000000ffff107224 */ /* 0x000fe200078e0a0d */
[C---:B------:R-:W-:Y:S01]  /*0890*/  IADD3 R128, R155.reuse, 0x12, RZ ;  /* 0x000000129b807810 */ /* 0x040fe20007ffe0ff */
[----:B------:R-:W-:Y:S01]  /*08a0*/  IMAD R13, R2, R14, R19 ;  /* 0x0000000e020d7224 */ /* 0x000fe200078e0213 */
[----:B------:R-:W-:Y:S01]  /*08b0*/  IABS R19, R147 ;  /* 0x0000009300137213 */ /* 0x000fe20000000000 */
[----:B------:R-:W-:Y:S01]  /*08c0*/  IMAD.MOV R10, RZ, RZ, -R10 ;  /* 0x000000ffff0a7224 */ /* 0x000fe200078e0a0a */
[C---:B------:R-:W-:Y:S01]  /*08d0*/  IADD3 R132, R155.reuse, 0x10, RZ ;  /* 0x000000109b847810 */ /* 0x040fe20007ffe0ff */
[----:B------:R-:W-:Y:S01]  /*08e0*/  IMAD.HI.U32 R18, R6, R27, RZ ;  /* 0x0000001b06127227 */ /* 0x000fe200078e00ff */
[C---:B------:R-:W-:Y:S02]  /*08f0*/  IADD3 R120, R155.reuse, 0x16, RZ ;  /* 0x000000169b787810 */ /* 0x040fe40007ffe0ff */
[----:B------:R-:W-:Y:S01]  /*0900*/  IABS R39, R128 ;  /* 0x0000008000277213 */ /* 0x000fe20000000000 */
[----:B------:R-:W-:Y:S01]  /*0910*/  IMAD R11, R2, R10, R17 ;  /* 0x0000000a020b7224 */ /* 0x000fe200078e0211 */
[----:B------:R-:W-:Y:S01]  /*0920*/  IABS R35, R132 ;  /* 0x0000008400237213 */ /* 0x000fe20000000000 */
[----:B------:R-:W-:Y:S01]  /*0930*/  IMAD.HI.U32 R10, R6, R19, RZ ;  /* 0x00000013060a7227 */ /* 0x000fe200078e00ff */
[----:B------:R-:W-:-:S02]  /*0940*/  IADD3 R134, R155, 0xf, RZ ;  /* 0x0000000f9b867810 */ /* 0x000fc40007ffe0ff */
[----:B------:R-:W-:Y:S01]  /*0950*/  IABS R47, R120 ;  /* 0x00000078002f7213 */ /* 0x000fe20000000000 */
[----:B------:R-:W-:Y:S01]  /*0960*/  IMAD.MOV R18, RZ, RZ, -R18 ;  /* 0x000000ffff127224 */ /* 0x000fe200078e0a12 */
[----:B------:R-:W-:Y:S01]  /*0970*/  IADD3 R10, -R10, RZ, RZ ;  /* 0x000000ff0a0a7210 */ /* 0x000fe20007ffe1ff */
[----:B------:R-:W-:Y:S01]  /*0980*/  IMAD R17, R2, R16, R23 ;  /* 0x0000001002117224 */ /* 0x000fe200078e0217 */
[----:B------:R-:W-:Y:S01]  /*0990*/  IABS R23, R144 ;  /* 0x0000009000177213 */ /* 0x000fe20000000000 */
[----:B------:R-:W-:Y:S01]  /*09a0*/  IMAD.HI.U32 R16, R6, R25, RZ ;  /* 0x0000001906107227 */ /* 0x000fe200078e00ff */
[C---:B------:R-:W-:Y:S02]  /*09b0*/  IADD3 R118, R155.reuse, 0x17, RZ ;  /* 0x000000179b767810 */ /* 0x040fe40007ffe0ff */
[----:B------:R-:W-:Y:S01]  /*09c0*/  IABS R33, R134 ;  /* 0x0000008600217213 */ /* 0x000fe20000000000 */
[----:B------:R-:W-:Y:S01]  /*09d0*/  IMAD R19, R2, R10, R19 ;  /* 0x0000000a02137224 */ /* 0x000fe200078e0213 */
[----:B------:R-:W-:Y:S01]  /*09e0*/  IADD3 R16, -R16, RZ, RZ ;  /* 0x000000ff10107210 */ /* 0x000fe20007ffe1ff */
[----:B------:R-:W-:Y:S01]  /*09f0*/  IMAD.HI.U32 R10, R6, R29, RZ ;  /* 0x0000001d060a7227 */ /* 0x000fe200078e00ff */
[----:B------:R-:W-:-:S02]  /*0a00*/  IADD3 R122, R155, 0x15, RZ ;  /* 0x000000159b7a7810 */ /* 0x000fc40007ffe0ff */
[C---:B------:R-:W-:Y:S01]  /*0a10*/  IADD3 R110, R155.reuse, 0x1b, RZ ;  /* 0x0000001b9b6e7810 */ /* 0x040fe20007ffe0ff */
[----:B------:R-:W-:Y:S01]  /*0a20*/  IMAD R27, R2, R18, R27 ;  /* 0x00000012021b7224 */ /* 0x000fe200078e021b */
[----:B------:R-:W-:Y:S01]  /*0a30*/  IABS R49, R118 ;  /* 0x0000007600317213 */ /* 0x000fe20000000000 */
[----:B------:R-:W-:Y:S01]  /*0a40*/  IMAD.HI.U32 R18, R6, R37, RZ ;  /* 0x0000002506127227 */ /* 0x000fe200078e00ff */
[----:B------:R-:W-:Y:S02]  /*0a50*/  IABS R45, R122 ;  /* 0x0000007a002d7213 */ /* 0x000fe40000000000 */
[----:B------:R-:W-:Y:S01]  /*0a60*/  IADD3 R124, R155, 0x14, RZ ;  /* 0x000000149b7c7810 */ /* 0x000fe20007ffe0ff */
[----:B------:R-:W-:Y:S01]  /*0a70*/  IMAD.MOV R10, RZ, RZ, -R10 ;  /* 0x000000ffff0a7224 */ /* 0x000fe200078e0a0a */
[----:B------:R-:W-:Y:S01]  /*0a80*/  IADD3 R18, -R18, RZ, RZ ;  /* 0x000000ff12127210 */ /* 0x000fe20007ffe1ff */
[----:B------:R-:W-:Y:S01]  /*0a90*/  IMAD.HI.U32 R14, R6, R23, RZ ;  /* 0x00000017060e7227 */ /* 0x000fe200078e00ff */
[----:B------:R-:W-:-:S02]  /*0aa0*/  IABS R57, R110 ;  /* 0x0000006e00397213 */ /* 0x000fc40000000000 */
[----:B------:R-:W-:Y:S01]  /*0ab0*/  IABS R43, R124 ;  /* 0x0000007c002b7213 */ /* 0x000fe20000000000 */
[C---:B------:R-:W-:Y:S01]  /*0ac0*/  IMAD R29, R2.reuse, R10, R29 ;  /* 0x0000000a021d7224 */ /* 0x040fe200078e021d */
[C---:B------:R-:W-:Y:S01]  /*0ad0*/  IADD3 R112, R155.reuse, 0x1a, RZ ;  /* 0x0000001a9b707810 */ /* 0x040fe20007ffe0ff */
[----:B------:R-:W-:Y:S01]  /*0ae0*/  IMAD R25, R2, R16, R25 ;  /* 0x0000001002197224 */ /* 0x000fe200078e0219 */
[C---:B------:R-:W-:Y:S01]  /*0af0*/  IADD3 R108, R155.reuse, 0x1c, RZ ;  /* 0x0000001c9b6c7810 */ /* 0x040fe20007ffe0ff */
[C---:B------:R-:W-:Y:S01]  /*0b00*/  IMAD.HI.U32 R10, R6.reuse, R39, RZ ;  /* 0x00000027060a7227 */ /* 0x040fe200078e00ff */
[C---:B------:R-:W-:Y:S02]  /*0b10*/  IADD3 R100, R155.reuse, 0x20, RZ ;  /* 0x000000209b647810 */ /* 0x040fe40007ffe0ff */
[----:B------:R-:W-:Y:S01]  /*0b20*/  IABS R55, R112 ;  /* 0x0000007000377213 */ /* 0x000fe20000000000 */
[----:B------:R-:W-:Y:S01]  /*0b30*/  IMAD.MOV R14, RZ, RZ, -R14 ;  /* 0x000000ffff0e7224 */ /* 0x000fe200078e0a0e */
[----:B------:R-:W-:Y:S01]  /*0b40*/  IABS R59, R108 ;  /* 0x0000006c003b7213 */ /* 0x000fe20000000000 */
[----:B------:R-:W-:Y:S01]  /*0b50*/  IMAD.HI.U32 R16, R6, R35, RZ ;  /* 0x0000002306107227 */ /* 0x000fe200078e00ff */
[----:B------:R-:W-:-:S02]  /*0b60*/  IADD3 R114, R155, 0x19, RZ ;  /* 0x000000199b727810 */ /* 0x000fc40007ffe0ff */
[----:B------:R-:W-:Y:S01]  /*0b70*/  IABS R67, R100 ;  /* 0x0000006400437213 */ /* 0x000fe20000000000 */
[----:B------:R-:W-:Y:S01]  /*0b80*/  IMAD R37, R2, R18, R37 ;  /* 0x0000001202257224 */ /* 0x000fe200078e0225 */
[C---:B------:R-:W-:Y:S01]  /*0b90*/  IADD3 R98, R155.reuse, 0x21, RZ ;  /* 0x000000219b627810 */ /* 0x040fe20007ffe0ff */
[----:B------:R-:W-:Y:S01]  /*0ba0*/  IMAD.HI.U32 R18, R6, R47, RZ ;  /* 0x0000002f06127227 */ /* 0x000fe200078e00ff */
[----:B------:R-:W-:Y:S02]  /*0bb0*/  IABS R53, R114 ;  /* 0x0000007200357213 */ /* 0x000fe40000000000 */
[C---:B------:R-:W-:Y:S01]  /*0bc0*/  IADD3 R102, R155.reuse, 0x1f, RZ ;  /* 0x0000001f9b667810 */ /* 0x040fe20007ffe0ff */
[----:B------:R-:W-:Y:S01]  /*0bd0*/  IMAD.MOV R10, RZ, RZ, -R10 ;  /* 0x000000ffff0a7224 */ /* 0x000fe200078e0a0a */
[C---:B------:R-:W-:Y:S01]  /*0be0*/  IADD3 R76, R155.reuse, 0x25, RZ ;  /* 0x000000259b4c7810 */ /* 0x040fe20007ffe0ff */
[----:B------:R-:W-:Y:S01]  /*0bf0*/  IMAD R23, R2, R14, R23 ;  /* 0x0000000e02177224 */ /* 0x000fe200078e0217 */
[----:B------:R-:W-:Y:S01]  /*0c00*/  IABS R69, R98 ;  /* 0x0000006200457213 */ /* 0x000fe20000000000 */
[----:B------:R-:W-:Y:S01]  /*0c10*/  IMAD.MOV R16, RZ, RZ, -R16 ;  /* 0x000000ffff107224 */ /* 0x000fe200078e0a10 */
[----:B------:R-:W-:Y:S01]  /*0c20*/  IABS R65, R102 ;  /* 0x0000006600417213 */ /* 0x000fe20000000000 */
[----:B------:R-:W-:Y:S01]  /*0c30*/  IMAD.HI.U32 R14, R6, R33, RZ ;  /* 0x00000021060e7227 */ /* 0x000fe200078e00ff */
[----:B------:R-:W-:-:S02]  /*0c40*/  IADD3 R104, R155, 0x1e, RZ ;  /* 0x0000001e9b687810 */ /* 0x000fc40007ffe0ff */
[----:B------:R-:W-:Y:S01]  /*0c50*/  IABS R77, R76 ;  /* 0x0000004c004d7213 */ /* 0x000fe20000000000 */
[----:B------:R-:W-:Y:S01]  /*0c60*/  IMAD.MOV R18, RZ, RZ, -R18 ;  /* 0x000000ffff127224 */ /* 0x000fe200078e0a12 */
[C---:B------:R-:W-:Y:S01]  /*0c70*/  IADD3 R74, R155.reuse, 0x26, RZ ;  /* 0x000000269b4a7810 */ /* 0x040fe20007ffe0ff */
[C---:B------:R-:W-:Y:S01]  /*0c80*/  IMAD R39, R2.reuse, R10, R39 ;  /* 0x0000000a02277224 */ /* 0x040fe200078e0227 */
[----:B------:R-:W-:Y:S01]  /*0c90*/  IABS R63, R104 ;  /* 0x00000068003f7213 */ /* 0x000fe20000000000 */
[----:B------:R-:W-:Y:S01]  /*0ca0*/  IMAD R35, R2, R16, R35 ;  /* 0x0000001002237224 */ /* 0x000fe200078e0223 */
[C---:B------:R-:W-:Y:S01]  /*0cb0*/  IADD3 R92, R155.reuse, 0x24, RZ ;  /* 0x000000249b5c7810 */ /* 0x040fe20007ffe0ff */
[----:B------:R-:W-:Y:S01]  /*0cc0*/  IMAD.HI.U32 R10, R6, R49, RZ ;  /* 0x00000031060a7227 */ /* 0x000fe200078e00ff */
[----:B------:R-:W-:Y:S02]  /*0cd0*/  IADD3 R66, R155, 0x2a, RZ ;  /* 0x0000002a9b427810 */ /* 0x000fe40007ffe0ff */
[----:B------:R-:W-:Y:S01]  /*0ce0*/  IABS R79, R74 ;  /* 0x0000004a004f7213 */ /* 0x000fe20000000000 */
[----:B------:R-:W-:Y:S01]  /*0cf0*/  IMAD.MOV R14, RZ, RZ, -R14 ;  /* 0x000000ffff0e7224 */ /* 0x000fe200078e0a0e */
[----:B------:R-:W-:Y:S01]  /*0d00*/  IADD3 R10, -R10, RZ, RZ ;  /* 0x000000ff0a0a7210 */ /* 0x000fe20007ffe1ff */
[----:B------:R-:W-:Y:S01]  /*0d10*/  IMAD.HI.U32 R16, R6, R45, RZ ;  /* 0x0000002d06107227 */ /* 0x000fe200078e00ff */
[----:B------:R-:W-:-:S02]  /*0d20*/  IABS R75, R92 ;  /* 0x0000005c004b7213 */ /* 0x000fc40000000000 */
[C---:B------:R-:W-:Y:S01]  /*0d30*/  IADD3 R94, R155.reuse, 0x23, RZ ;  /* 0x000000239b5e7810 */ /* 0x040fe20007ffe0ff */
[----:B------:R-:W-:Y:S01]  /*0d40*/  IMAD R47, R2, R18, R47 ;  /* 0x00000012022f7224 */ /* 0x000fe200078e022f */
[----:B------:R-:W-:Y:S01]  /*0d50*/  IABS R87, R66 ;  /* 0x0000004200577213 */ /* 0x000fe20000000000 */
[----:B------:R-:W-:Y:S01]  /*0d60*/  IMAD.HI.U32 R18, R6, R57, RZ ;  /* 0x0000003906127227 */ /* 0x000fe200078e00ff */
[----:B------:R-:W-:Y:S02]  /*0d70*/  IABS R73, R94 ;  /* 0x0000005e00497213 */ /* 0x000fe40000000000 */
[C---:B------:R-:W-:Y:S01]  /*0d80*/  IADD3 R68, R155.reuse, 0x29, RZ ;  /* 0x000000299b447810 */ /* 0x040fe20007ffe0ff */
[----:B------:R-:W-:Y:S01]  /*0d90*/  IMAD R33, R2, R14, R33 ;  /* 0x0000000e02217224 */ /* 0x000fe200078e0221 */
[C---:B------:R-:W-:Y:S01]  /*0da0*/  IADD3 R64, R155.reuse, 0x2b, RZ ;  /* 0x0000002b9b407810 */ /* 0x040fe20007ffe0ff */
[----:B------:R-:W-:Y:S01]  /*0db0*/  IMAD.MOV R16, RZ, RZ, -R16 ;  /* 0x000000ffff107224 */ /* 0x000fe200078e0a10 */
[----:B------:R-:W-:Y:S01]  /*0dc0*/  IADD3 R56, R155, 0x2f, RZ ;  /* 0x0000002f9b387810 */ /* 0x000fe20007ffe0ff */
[----:B------:R-:W-:Y:S01]  /*0dd0*/  IMAD.HI.U32 R14, R6, R43, RZ ;  /* 0x0000002b060e7227 */ /* 0x000fe200078e00ff */
[----:B------:R-:W-:-:S02]  /*0de0*/  IABS R85, R68 ;  /* 0x0000004400557213 */ /* 0x000fc40000000000 */
[----:B------:R-:W-:Y:S01]  /*0df0*/  IABS R89, R64 ;  /* 0x0000004000597213 */ /* 0x000fe20000000000 */
[----:B------:R-:W-:Y:S01]  /*0e00*/  IMAD.MOV R18, RZ, RZ, -R18 ;  /* 0x000000ffff127224 */ /* 0x000fe200078e0a12 */
[----:B------:R-:W-:Y:S01]  /*0e10*/  IADD3 R14, -R14, RZ, RZ ;  /* 0x000000ff0e0e7210 */ /* 0x000fe20007ffe1ff */
[----:B------:R-:W-:Y:S01]  /*0e20*/  IMAD R45, R2, R16, R45 ;  /* 0x00000010022d7224 */ /* 0x000fe200078e022d */
[C---:B------:R-:W-:Y:S01]  /*0e30*/  IADD3 R70, R155.reuse, 0x28, RZ ;  /* 0x000000289b467810 */ /* 0x040fe20007ffe0ff */
[----:B------:R-:W-:Y:S01]  /*0e40*/  IMAD.HI.U32 R16, R6, R55, RZ ;  /* 0x0000003706107227 */ /* 0x000fe200078e00ff */
[----:B------:R-:W-:Y:S02]  /*0e50*/  IABS R97, R56 ;  /* 0x0000003800617213 */ /* 0x000fe40000000000 */
[----:B------:R-:W-:Y:S01]  /*0e60*/  IADD3 R54, R155, 0x30, RZ ;  /* 0x000000309b367810 */ /* 0x000fe20007ffe0ff */
[----:B------:R-:W-:Y:S01]  /*0e70*/  IMAD R49, R2, R10, R49 ;  /* 0x0000000a02317224 */ /* 0x000fe200078e0231 */
        /* <DEDUP_REMOVED lines=9> */
[----:B------:R-:W-:Y:S01]  /*0f10*/  IMAD.MOV R10, RZ, RZ, -R10 ;  /* 0x000000ffff0a7224 */ /* 0x000fe200078e0a0a */
[----:B------:R-:W-:Y:S01]  /*0f20*/  IADD3 R18, -R18, RZ, RZ ;  /* 0x000000ff12127210 */ /* 0x000fe20007ffe1ff */
[----:B------:R-:W-:Y:S01]  /*0f30*/  IMAD R43, R2, R14, R43 ;  /* 0x0000000e022b7224 */ /* 0x000fe200078e022b */
[----:B------:R-:W-:Y:S01]  /*0f40*/  IADD3 R60, R155, 0x2d, RZ ;  /* 0x0000002d9b3c7810 */ /* 0x000fe20007ffe0ff */
        /* <DEDUP_REMOVED lines=8> */
[----:B------:R-:W-:Y:S02]  /*0fd0*/  IABS R105, R46 ;  /* 0x0000002e00697213 */ /* 0x000fe40000000000 */
[----:B------:R-:W-:Y:S01]  /*0fe0*/  IADD3 R50, R155, 0x32, RZ ;  /* 0x000000329b327810 */ /* 0x000fe20007ffe0ff */
[----:B------:R-:W-:Y:S01]  /*0ff0*/  IMAD.MOV R14, RZ, RZ, -R14 ;  /* 0x000000ffff0e7224 */ /* 0x000fe200078e0a0e */
[----:B------:R-:W-:Y:S01]  /*1000*/  IABS R109, R42 ;  /* 0x0000002a006d7213 */ /* 0x000fe20000000000 */
[----:B------:R-:W-:Y:S01]  /*1010*/  IMAD.HI.U32 R16, R6, R65, RZ ;  /* 0x0000004106107227 */ /* 0x000fe200078e00ff */
[----:B------:R-:W-:-:S02]  /*1020*/  IABS R103, R50 ;  /* 0x0000003200677213 */ /* 0x000fc40000000000 */
[C---:B------:R-:W-:Y:S01]  /*1030*/  IADD3 R36, R155.reuse, 0x38, RZ ;  /* 0x000000389b247810 */ /* 0x040fe20007ffe0ff */
[----:B------:R-:W-:Y:S01]  /*1040*/  IMAD R67, R2, R18, R67 ;  /* 0x0000001202437224 */ /* 0x000fe200078e0243 */
[C---:B------:R-:W-:Y:S01]  /*1050*/  IADD3 R38, R155.reuse, 0x37, RZ ;  /* 0x000000379b267810 */ /* 0x040fe20007ffe0ff */
[----:B------:R-:W-:Y:S01]  /*1060*/  IMAD.HI.U32 R18, R6, R77, RZ ;  /* 0x0000004d06127227 */ /* 0x000fe200078e00ff */
[----:B------:R-:W-:Y:S02]  /*1070*/  IABS R131, R36 ;  /* 0x0000002400837213 */ /* 0x000fe40000000000 */
[----:B------:R-:W-:Y:S01]  /*1080*/  IABS R113, R38 ;  /* 0x0000002600717213 */ /* 0x000fe20000000000 */
[----:B------:R-:W-:Y:S01]  /*1090*/  IMAD.MOV R10, RZ, RZ, -R10 ;  /* 0x000000ffff0a7224 */ /* 0x000fe200078e0a0a */
[C---:B------:R-:W-:Y:S01]  /*10a0*/  IADD3 R32, R155.reuse, 0x3a, RZ ;  /* 0x0000003a9b207810 */ /* 0x040fe20007ffe0ff */
[----:B------:R-:W-:Y:S01]  /*10b0*/  IMAD R53, R2, R14, R53 ;  /* 0x0000000e02357224 */ /* 0x000fe200078e0235 */
[----:B------:R-:W-:Y:S01]  /*10c0*/  IADD3 R22, R155, 0x3e, RZ ;  /* 0x0000003e9b167810 */ /* 0x000fe20007ffe0ff */
[----:B------:R-:W-:Y:S01]  /*10d0*/  IMAD.MOV R16, RZ, RZ, -R16 ;  /* 0x000000ffff107224 */ /* 0x000fe200078e0a10 */
[----:B------:R-:W-:Y:S01]  /*10e0*/  IABS R135, R32 ;  /* 0x0000002000877213 */ /* 0x000fe20000000000 */
[----:B------:R-:W-:Y:S01]  /*10f0*/  IMAD.HI.U32 R14, R6, R63, RZ ;  /* 0x0000003f060e7227 */ /* 0x000fe200078e00ff */
[----:B------:R-:W-:-:S02]  /*1100*/  IABS R143, R22 ;  /* 0x00000016008f7213 */ /* 0x000fc40000000000 */
[C---:B------:R-:W-:Y:S01]  /*1110*/  IADD3 R24, R155.reuse, 0x3f, RZ ;  /* 0x0000003f9b187810 */ /* 0x040fe20007ffe0ff */
[----:B------:R-:W-:Y:S01]  /*1120*/  IMAD.MOV R18, RZ, RZ, -R18 ;  /* 0x000000ffff127224 */ /* 0x000fe200078e0a12 */
[C---:B------:R-:W-:Y:S01]  /*1130*/  IADD3 R152, R155.reuse, 0x3, RZ ;  /* 0x000000039b987810 */ /* 0x040fe20007ffe0ff */
[C---:B------:R-:W-:Y:S01]  /*1140*/  IMAD R69, R2.reuse, R10, R69 ;  /* 0x0000000a02457224 */ /* 0x040fe200078e0245 */
[----:B------:R-:W-:Y:S01]  /*1150*/  IABS R145, R24 ;  /* 0x0000001800917213 */ /* 0x000fe20000000000 */
[----:B------:R-:W-:Y:S01]  /*1160*/  IMAD R65, R2, R16, R65 ;  /* 0x0000001002417224 */ /* 0x000fe200078e0241 */
[C---:B------:R-:W-:Y:S01]  /*1170*/  IADD3 R149, R155.reuse, 0x6, RZ ;  /* 0x000000069b957810 */ /* 0x040fe20007ffe0ff */
[----:B------:R-:W-:Y:S01]  /*1180*/  IMAD.HI.U32 R10, R6, R79, RZ ;  /* 0x0000004f060a7227 */ /* 0x000fe200078e00ff */
[----:B------:R-:W-:Y:S01]  /*1190*/  IABS R15, R152 ;  /* 0x00000098000f7213 */ /* 0x000fe20000000000 */
[----:B------:R-:W-:Y:S01]  /*11a0*/  STL [R1+0x1e2c], R152 ;  /* 0x001e2c9801007387 */ /* 0x000fe20000100800 */
[----:B------:R-:W-:Y:S01]  /*11b0*/  IABS R21, R149 ;  /* 0x0000009500157213 */ /* 0x000fe20000000000 */
[----:B------:R-:W-:Y:S01]  /*11c0*/  IMAD.MOV R14, RZ, RZ, -R14 ;  /* 0x000000ffff0e7224 */ /* 0x000fe200078e0a0e */
[----:B------:R-:W-:Y:S01]  /*11d0*/  IADD3 R10, -R10, RZ, RZ ;  /* 0x000000ff0a0a7210 */ /* 0x000fe20007ffe1ff */
[----:B------:R-:W-:Y:S01]  /*11e0*/  IMAD.HI.U32 R16, R6, R75, RZ ;  /* 0x0000004b06107227 */ /* 0x000fe200078e00ff */
[----:B------:R-:W-:Y:S01]  /*11f0*/  IADD3 R8, R12, R8, RZ ;  /* 0x000000080c087210 */ /* 0x000fe20007ffe0ff */
[----:B------:R-:W-:Y:S01]  /*1200*/  STL [R1+0x1e30], R151 ;  /* 0x001e309701007387 */ /* 0x000fe20000100800 */
[C---:B------:R-:W-:Y:S01]  /*1210*/  ISETP.GT.U32.AND P0, PT, R2.reuse, R5, PT ;  /* 0x000000050200720c */ /* 0x040fe20003f04070 */
[C---:B------:R-:W-:Y:S01]  /*1220*/  IMAD R77, R2.reuse, R18, R77 ;  /* 0x00000012024d7224 */ /* 0x040fe200078e024d */
[----:B------:R-:W-:Y:S01]  /*1230*/  ISETP.GT.U32.AND P5, PT, R2, R11, PT ;  /* 0x0000000b0200720c */ /* 0x000fe20003fa4070 */
[----:B------:R-:W-:Y:S01]  /*1240*/  IMAD.HI.U32 R18, R6, R87, RZ ;  /* 0x0000005706127227 */ /* 0x000fe200078e00ff */
[C---:B------:R-:W-:Y:S01]  /*1250*/  ISETP.GT.U32.AND P2, PT, R2.reuse, R3, PT ;  /* 0x000000030200720c */ /* 0x040fe20003f44070 */
[----:B------:R-:W-:Y:S01]  /*1260*/  STL [R1+0x1e34], R150 ;  /* 0x001e349601007387 */ /* 0x000fe20000100800 */
[C---:B------:R-:W-:Y:S01]  /*1270*/  IADD3 R146, R155.reuse, 0x9, RZ ;  /* 0x000000099b927810 */ /* 0x040fe20007ffe0ff */
[C---:B------:R-:W-:Y:S01]  /*1280*/  IMAD R63, R2.reuse, R14, R63 ;  /* 0x0000000e023f7224 */ /* 0x040fe200078e023f */
[C---:B------:R-:W-:Y:S01]  /*1290*/  ISETP.GT.U32.AND P3, PT, R2.reuse, R7, PT ;  /* 0x000000070200720c */ /* 0x040fe20003f64070 */
[----:B------:R-:W-:Y:S01]  /*12a0*/  IMAD.MOV R16, RZ, RZ, -R16 ;  /* 0x000000ffff107224 */ /* 0x000fe200078e0a10 */
[----:B------:R-:W-:Y:S01]  /*12b0*/  ISETP.GT.U32.AND P6, PT, R2, R13, PT ;  /* 0x0000000d0200720c */ /* 0x000fe20003fc4070 */
[----:B------:R-:W-:Y:S01]  /*12c0*/  IMAD.HI.U32 R14, R6, R73, RZ ;  /* 0x00000049060e7227 */ /* 0x000fe200078e00ff */
[----:B------:R-:W-:Y:S01]  /*12d0*/  IADD3 R136, R155, 0xe, RZ ;  /* 0x0000000e9b887810 */ /* 0x000fe20007ffe0ff */
[----:B------:R-:W-:Y:S01]  /*12e0*/  STL [R1+0x1e38], R149 ;  /* 0x001e389501007387 */ /* 0x000fe20000100800 */
[----:B------:R-:W-:Y:S01]  /*12f0*/  @!P0 IADD3 R5, R5, -R2, RZ ;  /* 0x8000000205058210 */ /* 0x000fe20007ffe0ff */
[----:B------:R-:W-:Y:S01]  /*1300*/  IMAD.MOV R18, RZ, RZ, -R18 ;  /* 0x000000ffff127224 */ /* 0x000fe200078e0a12 */
[----:B------:R-:W-:Y:S01]  /*1310*/  IADD3 R14, -R14, RZ, RZ ;  /* 0x000000ff0e0e7210 */ /* 0x000fe20007ffe1ff */
[----:B------:R-:W-:Y:S01]  /*1320*/  IMAD R75, R2, R16, R75 ;  /* 0x00000010024b7224 */ /* 0x000fe200078e024b */
[----:B------:R-:W-:Y:S01]  /*1330*/  @!P5 IADD3 R11, R11, -R2, RZ ;  /* 0x800000020b0bd210 */ /* 0x000fe20007ffe0ff */
[----:B------:R-:W-:Y:S01]  /*1340*/  IMAD.HI.U32 R16, R6, R85, RZ ;  /* 0x0000005506107227 */ /* 0x000fe200078e00ff */
[C---:B------:R-:W-:Y:S01]  /*1350*/  ISETP.GT.U32.AND P0, PT, R2.reuse, R19, PT ;  /* 0x000000130200720c */ /* 0x040fe20003f04070 */
[----:B------:R-:W-:Y:S01]  /*1360*/  STL [R1+0x1e3c], R148 ;  /* 0x001e3c9401007387 */ /* 0x000fe20000100800 */
[C---:B------:R-:W-:Y:S01]  /*1370*/  ISETP.GT.U32.AND P5, PT, R2.reuse, R25, PT ;  /* 0x000000190200720c */ /* 0x040fe20003fa4070 */
[----:B------:R-:W-:Y:S01]  /*1380*/  IMAD R79, R2, R10, R79 ;  /* 0x0000000a024f7224 */ /* 0x000fe200078e024f */
[----:B------:R-:W-:Y:S01]  /*1390*/  IADD3 R16, -R16, RZ, RZ ;  /* 0x000000ff10107210 */ /* 0x000fe20007ffe1ff */
[----:B------:R-:W-:Y:S01]  /*13a0*/  IMAD.HI.U32 R10, R6, R89, RZ ;  /* 0x00000059060a7227 */ /* 0x000fe200078e00ff */
[----:B------:R-:W-:Y:S01]  /*13b0*/  IABS R31, R136 ;  /* 0x00000088001f7213 */ /* 0x000fe20000000000 */
[----:B------:R-:W-:Y:S01]  /*13c0*/  STL [R1+0x1e40], R147 ;  /* 0x001e409301007387 */ /* 0x000fe20000100800 */
[C---:B------:R-:W-:Y:S01]  /*13d0*/  IADD3 R126, R155.reuse, 0x13, RZ ;  /* 0x000000139b7e7810 */ /* 0x040fe20007ffe0ff */
        /* <DEDUP_REMOVED lines=8> */
[----:B------:R-:W-:Y:S01]  /*1460*/  IMAD R73, R2, R14, R73 ;  /* 0x0000000e02497224 */ /* 0x000fe200078e0249 */
[C---:B------:R-:W-:Y:S01]  /*1470*/  IADD3 R106, R155.reuse, 0x1d, RZ ;  /* 0x0000001d9b6a7810 */ /* 0x040fe20007ffe0ff */
[----:B------:R-:W-:Y:S01]  /*1480*/  IMAD.HI.U32 R14, R6, R83, RZ ;  /* 0x00000053060e7227 */ /* 0x000fe200078e00ff */
[C---:B------:R-:W-:Y:S01]  /*1490*/  IADD3 R96, R155.reuse, 0x22, RZ ;  /* 0x000000229b607810 */ /* 0x040fe20007ffe0ff */
[----:B------:R-:W-:Y:S01]  /*14a0*/  STL [R1+0x1e48], R144 ;  /* 0x001e489001007387 */ /* 0x000fe20000100800 */
[----:B------:R-:W-:Y:S01]  /*14b0*/  IABS R61, R106 ;  /* 0x0000006a003d7213 */ /* 0x000fe20000000000 */
[C---:B------:R-:W-:Y:S01]  /*14c0*/  IMAD R89, R2.reuse, R10, R89 ;  /* 0x0000000a02597224 */ /* 0x040fe200078e0259 */
[----:B------:R-:W-:Y:S01]  /*14d0*/  IABS R71, R96 ;  /* 0x0000006000477213 */ /* 0x000fe20000000000 */
[----:B------:R-:W-:Y:S01]  /*14e0*/  IMAD R85, R2, R16, R85 ;  /* 0x0000001002557224 */ /* 0x000fe200078e0255 */
[C---:B------:R-:W-:Y:S01]  /*14f0*/  IADD3 R72, R155.reuse, 0x27, RZ ;  /* 0x000000279b487810 */ /* 0x040fe20007ffe0ff */
[C---:B------:R-:W-:Y:S01]  /*1500*/  IMAD.HI.U32 R10, R6.reuse, R99, RZ ;  /* 0x00000063060a7227 */ /* 0x040fe200078e00ff */
[C---:B------:R-:W-:Y:S01]  /*1510*/  IADD3 R62, R155.reuse, 0x2c, RZ ;  /* 0x0000002c9b3e7810 */ /* 0x040fe20007ffe0ff */
[----:B------:R-:W-:Y:S01]  /*1520*/  STL [R1+0x1e4c], R142 ;  /* 0x001e4c8e01007387 */ /* 0x000fe20000100800 */
[----:B------:R-:W-:Y:S01]  /*1530*/  IABS R81, R72 ;  /* 0x0000004800517213 */ /* 0x000fe20000000000 */
[----:B------:R-:W-:Y:S01]  /*1540*/  IMAD.MOV R14, RZ, RZ, -R14 ;  /* 0x000000ffff0e7224 */ /* 0x000fe200078e0a0e */
[----:B------:R-:W-:Y:S01]  /*1550*/  IABS R91, R62 ;  /* 0x0000003e005b7213 */ /* 0x000fe20000000000 */
[----:B------:R-:W-:Y:S01]  /*1560*/  IMAD.HI.U32 R16, R6, R95, RZ ;  /* 0x0000005f06107227 */ /* 0x000fe200078e00ff */
[C---:B------:R-:W-:Y:S01]  /*1570*/  IADD3 R52, R155.reuse, 0x31, RZ ;  /* 0x000000319b347810 */ /* 0x040fe20007ffe0ff */
[----:B------:R-:W-:Y:S01]  /*1580*/  STL [R1+0x1e50], R140 ;  /* 0x001e508c01007387 */ /* 0x000fe20000100800 */
[C---:B------:R-:W-:Y:S01]  /*1590*/  IADD3 R40, R155.reuse, 0x36, RZ ;  /* 0x000000369b287810 */ /* 0x040fe20007ffe0ff */
[C---:B------:R-:W-:Y:S01]  /*15a0*/  IMAD R97, R2.reuse, R18, R97 ;  /* 0x0000001202617224 */ /* 0x040fe200078e0261 */
[----:B------:R-:W-:Y:S01]  /*15b0*/  IABS R101, R52 ;  /* 0x0000003400657213 */ /* 0x000fe20000000000 */
[----:B------:R-:W-:Y:S01]  /*15c0*/  IMAD.MOV R18, RZ, RZ, -R10 ;  /* 0x000000ffff127224 */ /* 0x000fe200078e0a0a */
[----:B------:R-:W-:Y:S01]  /*15d0*/  IABS R111, R40 ;  /* 0x00000028006f7213 */ /* 0x000fe20000000000 */
[----:B------:R-:W-:Y:S01]  /*15e0*/  IMAD R83, R2, R14, R83 ;  /* 0x0000000e02537224 */ /* 0x000fe200078e0253 */
[C---:B------:R-:W-:Y:S01]  /*15f0*/  IADD3 R34, R155.reuse, 0x39, RZ ;  /* 0x000000399b227810 */ /* 0x040fe20007ffe0ff */
[----:B------:R-:W-:Y:S01]  /*1600*/  IMAD.MOV R16, RZ, RZ, -R16 ;  /* 0x000000ffff107224 */ /* 0x000fe200078e0a10 */
[C---:B------:R-:W-:Y:S01]  /*1610*/  IADD3 R30, R155.reuse, 0x3b, RZ ;  /* 0x0000003b9b1e7810 */ /* 0x040fe20007ffe0ff */
[C---:B------:R-:W-:Y:S01]  /*1620*/  IMAD.HI.U32 R10, R6.reuse, R107, RZ ;  /* 0x0000006b060a7227 */ /* 0x040fe200078e00ff */
[----:B------:R-:W-:Y:S01]  /*1630*/  IABS R133, R34 ;  /* 0x0000002200857213 */ /* 0x000fe20000000000 */
[----:B------:R-:W-:Y:S01]  /*1640*/  STL [R1+0x1e54], R138 ;  /* 0x001e548a01007387 */ /* 0x000fe20000100800 */
[----:B------:R-:W-:Y:S01]  /*1650*/  IABS R137, R30 ;  /* 0x0000001e00897213 */ /* 0x000fe20000000000 */
[----:B------:R-:W-:Y:S01]  /*1660*/  IMAD.HI.U32 R14, R6, R93, RZ ;  /* 0x0000005d060e7227 */ /* 0x000fe200078e00ff */
[C---:B------:R-:W-:Y:S01]  /*1670*/  IADD3 R26, R155.reuse, 0x3d, RZ ;  /* 0x0000003d9b1a7810 */ /* 0x040fe20007ffe0ff */
[----:B------:R-:W-:Y:S01]  /*1680*/  STL [R1+0x1e58], R136 ;  /* 0x001e588801007387 */ /* 0x000fe20000100800 */
[----:B------:R-:W-:Y:S01]  /*1690*/  IADD3 R28, R155, 0x3c, RZ ;  /* 0x0000003c9b1c7810 */ /* 0x000fe20007ffe0ff */
[----:B------:R-:W-:Y:S01]  /*16a0*/  IMAD R95, R2, R16, R95 ;  /* 0x00000010025f7224 */ /* 0x000fe200078e025f */
[----:B------:R-:W-:Y:S01]  /*16b0*/  IABS R141, R26 ;  /* 0x0000001a008d7213 */ /* 0x000fe20000000000 */
[----:B------:R-:W-:Y:S01]  /*16c0*/  IMAD.MOV R10, RZ, RZ, -R10 ;  /* 0x000000ffff0a7224 */ /* 0x000fe200078e0a0a */
[----:B------:R-:W-:Y:S01]  /*16d0*/  IABS R139, R28 ;  /* 0x0000001c008b7213 */ /* 0x000fe20000000000 */
[----:B------:R-:W-:Y:S01]  /*16e0*/  IMAD.MOV R14, RZ, RZ, -R14 ;  /* 0x000000ffff0e7224 */ /* 0x000fe200078e0a0e */
[----:B------:R-:W-:Y:S01]  /*16f0*/  STL [R1+0x1e5c], R134 ;  /* 0x001e5c8601007387 */ /* 0x000fe20000100800 */
[----:B------:R-:W-:-:S03]  /*1700*/  IMAD.HI.U32 R16, R6, R105, RZ ;  /* 0x0000006906107227 */ /* 0x000fc600078e00ff */
[----:B------:R-:W-:Y:S01]  /*1710*/  STL [R1+0x1e60], R132 ;  /* 0x001e608401007387 */ /* 0x000fe20000100800 */
[C---:B------:R-:W-:Y:S02]  /*1720*/  IMAD R107, R2.reuse, R10, R107 ;  /* 0x0000000a026b7224 */ /* 0x040fe400078e026b */
[----:B------:R-:W-:Y:S01]  /*1730*/  IMAD R93, R2, R14, R93 ;  /* 0x0000000e025d7224 */ /* 0x000fe200078e025d */
[----:B------:R-:W-:Y:S01]  /*1740*/  STL [R1+0x1e64], R130 ;  /* 0x001e648201007387 */ /* 0x000fe20000100800 */
[----:B------:R-:W-:Y:S02]  /*1750*/  IMAD.MOV R16, RZ, RZ, -R16 ;  /* 0x000000ffff107224 */ /* 0x000fe400078e0a10 */
[C---:B------:R-:W-:Y:S01]  /*1760*/  IMAD.HI.U32 R10, R6.reuse, R109, RZ ;  /* 0x0000006d060a7227 */ /* 0x040fe200078e00ff */
[----:B------:R-:W-:Y:S03]  /*1770*/  STL [R1+0x1e68], R128 ;  /* 0x001e688001007387 */ /* 0x000fe60000100800 */
[----:B------:R-:W-:Y:S01]  /*1780*/  IMAD.HI.U32 R14, R6, R103, RZ ;  /* 0x00000067060e7227 */ /* 0x000fe200078e00ff */
[----:B------:R-:W-:Y:S03]  /*1790*/  STL [R1+0x1e6c], R126 ;  /* 0x001e6c7e01007387 */ /* 0x000fe60000100800 */
[----:B------:R-:W-:Y:S01]  /*17a0*/  IMAD R105, R2, R16, R105 ;  /* 0x0000001002697224 */ /* 0x000fe200078e0269 */
[----:B------:R-:W-:Y:S01]  /*17b0*/  IADD3 R16, -R10, RZ, RZ ;  /* 0x000000ff0a107210 */ /* 0x000fe20007ffe1ff */
[----:B------:R-:W-:Y:S01]  /*17c0*/  IMAD.HI.U32 R10, R6, R131, RZ ;  /* 0x00000083060a7227 */ /* 0x000fe200078e00ff */
[----:B------:R-:W-:Y:S01]  /*17d0*/  IADD3 R14, -R14, RZ, RZ ;  /* 0x000000ff0e0e7210 */ /* 0x000fe20007ffe1ff */
[----:B------:R-:W-:Y:S02]  /*17e0*/  STL [R1+0x1e70], R124 ;  /* 0x001e707c01007387 */ /* 0x000fe40000100800 */
[----:B------:R-:W-:Y:S01]  /*17f0*/  IMAD.HI.U32 R9, R6, R15, RZ ;  /* 0x0000000f06097227 */ /* 0x000fe200078e00ff */
[----:B------:R-:W-:Y:S01]  /*1800*/  IADD3 R10, -R10, RZ, RZ ;  /* 0x000000ff0a0a7210 */ /* 0x000fe20007ffe1ff */
[----:B------:R-:W-:Y:S02]  /*1810*/  STL [R1+0x1e74], R122 ;  /* 0x001e747a01007387 */ /* 0x000fe40000100800 */
[----:B------:R-:W-:-:S02]  /*1820*/  IMAD R103, R2, R14, R103 ;  /* 0x0000000e02677224 */ /* 0x000fc400078e0267 */
[----:B------:R-:W-:Y:S01]  /*1830*/  IMAD.HI.U32 R14, R6, R113, RZ ;  /* 0x00000071060e7227 */ /* 0x000fe200078e00ff */
[----:B------:R-:W-:Y:S03]  /*1840*/  STL [R1+0x1e78], R120 ;  /* 0x001e787801007387 */ /* 0x000fe60000100800 */
[----:B------:R-:W-:Y:S01]  /*1850*/  IMAD.MOV R14, RZ, RZ, -R14 ;  /* 0x000000ffff0e7224 */ /* 0x000fe200078e0a0e */
[----:B------:R-:W-:Y:S01]  /*1860*/  STL [R1+0x1e7c], R118 ;  /* 0x001e7c7601007387 */ /* 0x000fe20000100800 */
[----:B------:R-:W-:Y:S02]  /*1870*/  IMAD R131, R2, R10, R131 ;  /* 0x0000000a02837224 */ /* 0x000fe400078e0283 */
[----:B------:R-:W-:Y:S01]  /*1880*/  IMAD.HI.U32 R10, R6, R135, RZ ;  /* 0x00000087060a7227 */ /* 0x000fe200078e00ff */
[----:B------:R-:W-:Y:S03]  /*1890*/  STL [R1+0x1e80], R116 ;  /* 0x001e807401007387 */ /* 0x000fe60000100800 */
[----:B------:R-:W-:Y:S01]  /*18a0*/  IMAD R113, R2, R14, R113 ;  /* 0x0000000e02717224 */ /* 0x000fe200078e0271 */
[----:B------:R-:W-:Y:S01]  /*18b0*/  STL [R1+0x1e84], R114 ;  /* 0x001e847201007387 */ /* 0x000fe20000100800 */
[----:B------:R-:W-:-:S02]  /*18c0*/  IMAD.MOV R14, RZ, RZ, -R10 ;  /* 0x000000ffff0e7224 */ /* 0x000fc400078e0a0a */
[----:B------:R-:W-:Y:S01]  /*18d0*/  IMAD.HI.U32 R12, R6, R21, RZ ;  /* 0x00000015060c7227 */ /* 0x000fe200078e00ff */
[----:B------:R-:W-:Y:S03]  /*18e0*/  STL [R1+0x1e88], R112 ;  /* 0x001e887001007387 */ /* 0x000fe60000100800 */
[----:B------:R-:W-:Y:S01]  /*18f0*/  IMAD R135, R2, R14, R135 ;  /* 0x0000000e02877224 */ /* 0x000fe200078e0287 */
[----:B------:R-:W-:Y:S01]  /*1900*/  STL [R1+0x1e8c], R110 ;  /* 0x001e8c6e01007387 */ /* 0x000fe20000100800 */
[----:B------:R-:W-:-:S03]  /*1910*/  IMAD.HI.U32 R14, R6, R143, RZ ;  /* 0x0000008f060e7227 */ /* 0x000fc600078e00ff */
[----:B------:R-:W-:Y:S01]  /*1920*/  STL [R1+0x1e90], R108 ;  /* 0x001e906c01007387 */ /* 0x000fe20000100800 */
[----:B------:R-:W-:Y:S01]  /*1930*/  IMAD.MOV R9, RZ, RZ, -R9 ;  /* 0x000000ffff097224 */ /* 0x000fe200078e0a09 */
[----:B------:R-:W-:Y:S01]  /*1940*/  IADD3 R14, -R14, RZ, RZ ;  /* 0x000000ff0e0e7210 */ /* 0x000fe20007ffe1ff */
[----:B------:R-:W-:Y:S01]  /*1950*/  IMAD.MOV R12, RZ, RZ, -R12 ;  /* 0x000000ffff0c7224 */ /* 0x000fe200078e0a0c */
[----:B------:R-:W-:Y:S01]  /*1960*/  STL [R1+0x1e94], R106 ;  /* 0x001e946a01007387 */ /* 0x000fe20000100800 */
[C---:B------:R-:W-:Y:S02]  /*1970*/  IMAD R9, R2.reuse, R9, R15 ;  /* 0x0000000902097224 */ /* 0x040fe400078e020f */
[----:B------:R-:W-:Y:S01]  /*1980*/  IMAD R143, R2, R14, R143 ;  /* 0x0000000e028f7224 */ /* 0x000fe200078e028f */
[----:B------:R-:W-:Y:S01]  /*1990*/  STL [R1+0x1e98], R104 ;  /* 0x001e986801007387 */ /* 0x000fe20000100800 */
[----:B------:R-:W-:Y:S01]  /*19a0*/  IMAD.HI.U32 R14, R6, R145, RZ ;  /* 0x00000091060e7227 */ /* 0x000fe200078e00ff */
[----:B------:R-:W-:-:S02]  /*19b0*/  ISETP.GT.U32.AND P4, PT, R2, R9, PT ;  /* 0x000000090200720c */ /* 0x000fc40003f84070 */
[----:B------:R-:W-:Y:S01]  /*19c0*/  STL [R1+0x1e9c], R102 ;  /* 0x001e9c6601007387 */ /* 0x000fe20000100800 */
[----:B------:R-:W-:Y:S02]  /*19d0*/  IMAD.MOV R14, RZ, RZ, -R14 ;  /* 0x000000ffff0e7224 */ /* 0x000fe400078e0a0e */
[C---:B------:R-:W-:Y:S01]  /*19e0*/  IMAD R15, R2.reuse, R12, R21 ;  /* 0x0000000c020f7224 */ /* 0x040fe200078e0215 */
[----:B------:R-:W-:Y:S01]  /*19f0*/  IABS R21, R146 ;  /* 0x0000009200157213 */ /* 0x000fe20000000000 */
[C---:B------:R-:W-:Y:S01]  /*1a00*/  IMAD R145, R2.reuse, R14, R145 ;  /* 0x0000000e02917224 */ /* 0x040fe200078e0291 */
[----:B------:R-:W-:Y:S01]  /*1a10*/  STL [R1+0x1ea0], R100 ;  /* 0x001ea06401007387 */ /* 0x000fe20000100800 */
[----:B------:R-:W-:Y:S01]  /*1a20*/  @!P2 IMAD.IADD R3, R3, 0x1, -R2 ;  /* 0x000000010303a824 */ /* 0x000fe200078e0a02 */
[----:B------:R-:W-:Y:S01]  /*1a30*/  ISETP.GT.U32.AND P2, PT, R2, R17, PT ;  /* 0x000000110200720c */ /* 0x000fe20003f44070 */
[----:B------:R-:W-:Y:S01]  /*1a40*/  IMAD.HI.U32 R12, R6, R21, RZ ;  /* 0x00000015060c7227 */ /* 0x000fe200078e00ff */
[----:B------:R-:W-:Y:S01]  /*1a50*/  ISETP.GT.U32.AND P1, PT, R2, R145, PT ;  /* 0x000000910200720c */ /* 0x000fe20003f24070 */
[----:B------:R-:W-:Y:S01]  /*1a60*/  STL [R1+0x1ea4], R98 ;  /* 0x001ea46201007387 */ /* 0x000fe20000100800 */
[----:B------:R-:W-:Y:S01]  /*1a70*/  IADD3 R14, R194, -0x5, RZ ;  /* 0xfffffffbc20e7810 */ /* 0x000fe20007ffe0ff */
[----:B------:R-:W-:-:S02]  /*1a80*/  IMAD.MOV R12, RZ, RZ, -R12 ;  /* 0x000000ffff0c7224 */ /* 0x000fc400078e0a0c */
[--C-:B------:R-:W-:Y:S01]  /*1a90*/  @!P4 IMAD.IADD R9, R9, 0x1, -R2.reuse ;  /* 0x000000010909c824 */ /* 0x100fe200078e0a02 */
[C---:B------:R-:W-:Y:S01]  /*1aa0*/  ISETP.GT.U32.AND P4, PT, R2.reuse, R23, PT ;  /* 0x000000170200720c */ /* 0x040fe20003f84070 */
[C---:B------:R-:W-:Y:S01]  /*1ab0*/  IMAD R21, R2.reuse, R12, R21 ;  /* 0x0000000c02157224 */ /* 0x040fe200078e0215 */
[----:B------:R-:W-:Y:S01]  /*1ac0*/  STL [R1+0x1ea8], R96 ;  /* 0x001ea86001007387 */ /* 0x000fe20000100800 */
[--C-:B------:R-:W-:Y:S02]  /*1ad0*/  @!P3 IMAD.IADD R7, R7, 0x1, -R2.reuse ;  /* 0x000000010707b824 */ /* 0x100fe400078e0a02 */
[--C-:B------:R-:W-:Y:S01]  /*1ae0*/  @!P6 IMAD.IADD R13, R13, 0x1, -R2.reuse ;  /* 0x000000010d0de824 */ /* 0x100fe200078e0a02 */
[C---:B------:R-:W-:Y:S01]  /*1af0*/  ISETP.GT.U32.AND P3, PT, R2.reuse, R21, PT ;  /* 0x000000150200720c */ /* 0x040fe20003f64070 */
[--C-:B------:R-:W-:Y:S01]  /*1b00*/  @!P1 IMAD.IADD R145, R145, 0x1, -R2.reuse ;  /* 0x0000000191919824 */ /* 0x100fe200078e0a02 */
[C---:B------:R-:W-:Y:S01]  /*1b10*/  ISETP.GT.U32.AND P1, PT, R2.reuse, R15, PT ;  /* 0x0000000f0200720c */ /* 0x040fe20003f24070 */
[--C-:B------:R-:W-:Y:S01]  /*1b20*/  @!P0 IMAD.IADD R19, R19, 0x1, -R2.reuse ;  /* 0x0000000113138824 */ /* 0x100fe200078e0a02 */
[----:B------:R-:W-:Y:S01]  /*1b30*/  @!P2 IADD3 R17, R17, -R2, RZ ;  /* 0x800000021111a210 */ /* 0x000fe20007ffe0ff */
[--C-:B------:R-:W-:Y:S01]  /*1b40*/  @!P5 IMAD.IADD R25, R25, 0x1, -R2.reuse ;  /* 0x000000011919d824 */ /* 0x100fe200078e0a02 */
[----:B------:R-:W-:Y:S01]  /*1b50*/  ISETP.GT.U32.AND P0, PT, R2, R7, PT ;  /* 0x000000070200720c */ /* 0x000fe20003f04070 */
[----:B------:R-:W-:Y:S01]  /*1b60*/  IMAD.HI.U32 R12, R6, R31, RZ ;  /* 0x0000001f060c7227 */ /* 0x000fe200078e00ff */
[C---:B------:R-:W-:Y:S01]  /*1b70*/  ISETP.GT.U32.AND P5, PT, R2.reuse, R13, PT ;  /* 0x0000000d0200720c */ /* 0x040fe20003fa4070 */
[----:B------:R-:W-:Y:S01]  /*1b80*/  STL [R1+0x1eac], R94 ;  /* 0x001eac5e01007387 */ /* 0x000fe20000100800 */
[C---:B------:R-:W-:Y:S01]  /*1b90*/  ISETP.GT.U32.AND P2, PT, R2.reuse, R5, PT ;  /* 0x000000050200720c */ /* 0x040fe20003f44070 */
[C---:B------:R-:W-:Y:S01]  /*1ba0*/  IMAD R99, R2.reuse, R18, R99 ;  /* 0x0000001202637224 */ /* 0x040fe200078e0263 */
[----:B------:R-:W-:Y:S01]  /*1bb0*/  @!P4 IADD3 R23, R23, -R2, RZ ;  /* 0x800000021717c210 */ /* 0x000fe20007ffe0ff */
[--C-:B------:R-:W-:Y:S01]  /*1bc0*/  @!P3 IMAD.IADD R21, R21, 0x1, -R2.reuse ;  /* 0x000000011515b824 */ /* 0x100fe200078e0a02 */
[C---:B------:R-:W-:Y:S01]  /*1bd0*/  ISETP.GT.U32.AND P4, PT, R2.reuse, R11, PT ;  /* 0x0000000b0200720c */ /* 0x040fe20003f84070 */
[--C-:B------:R-:W-:Y:S01]  /*1be0*/  @!P1 IMAD.IADD R15, R15, 0x1, -R2.reuse ;  /* 0x000000010f0f9824 */ /* 0x100fe200078e0a02 */
[C---:B------:R-:W-:Y:S01]  /*1bf0*/  ISETP.GT.U32.AND P1, PT, R2.reuse, R145, PT ;  /* 0x000000910200720c */ /* 0x040fe20003f24070 */
[----:B------:R-:W-:Y:S01]  /*1c00*/  IMAD R109, R2, R16, R109 ;  /* 0x00000010026d7224 */ /* 0x000fe200078e026d */
[----:B------:R-:W-:Y:S01]  /*1c10*/  IADD3 R12, -R12, RZ, RZ ;  /* 0x000000ff0c0c7210 */ /* 0x000fe20007ffe1ff */
[--C-:B------:R-:W-:Y:S01]  /*1c20*/  @!P0 IMAD.IADD R7, R7, 0x1, -R2.reuse ;  /* 0x0000000107078824 */ /* 0x100fe200078e0a02 */
[C---:B------:R-:W-:Y:S01]  /*1c30*/  ISETP.GT.U32.AND P3, PT, R2.reuse, R9, PT ;  /* 0x000000090200720c */ /* 0x040fe20003f64070 */
[--C-:B------:R-:W-:Y:S01]  /*1c40*/  @!P5 IMAD.IADD R13, R13, 0x1, -R2.reuse ;  /* 0x000000010d0dd824 */ /* 0x100fe200078e0a02 */
[C---:B------:R-:W-:Y:S01]  /*1c50*/  ISETP.GT.U32.AND P0, PT, R2.reuse, R19, PT ;  /* 0x000000130200720c */ /* 0x040fe20003f04070 */
[C---:B------:R-:W-:Y:S01]  /*1c60*/  IMAD R31, R2.reuse, R12, R31 ;  /* 0x0000000c021f7224 */ /* 0x040fe200078e021f */
[C---:B------:R-:W-:Y:S01]  /*1c70*/  ISETP.GT.U32.AND P5, PT, R2.reuse, R27, PT ;  /* 0x0000001b0200720c */ /* 0x040fe20003fa4070 */
[----:B------:R-:W-:Y:S01]  /*1c80*/  @!P2 IMAD.IADD R5, R5, 0x1, -R2 ;  /* 0x000000010505a824 */ /* 0x000fe200078e0a02 */
[----:B------:R-:W-:Y:S01]  /*1c90*/  ISETP.GT.U32.AND P2, PT, R2, R17, PT ;  /* 0x000000110200720c */ /* 0x000fe20003f44070 */
[----:B------:R-:W-:Y:S01]  /*1ca0*/  IMAD.HI.U32 R12, R6, R41, RZ ;  /* 0x00000029060c7227 */ /* 0x000fe200078e00ff */
[C---:B------:R-:W-:Y:S01]  /*1cb0*/  ISETP.GT.U32.AND P6, PT, R2.reuse, R3, PT ;  /* 0x000000030200720c */ /* 0x040fe20003fc4070 */
[----:B------:R-:W-:Y:S01]  /*1cc0*/  STL [R1+0x1eb0], R92 ;  /* 0x001eb05c01007387 */ /* 0x000fe20000100800 */
[----:B------:R-:W-:Y:S01]  /*1cd0*/  @!P1 IADD3 R145, R145, -R2, RZ ;  /* 0x8000000291919210 */ /* 0x000fe20007ffe0ff */
[----:B------:R-:W-:Y:S01]  /*1ce0*/  IMAD.MOV R12, RZ, RZ, -R12 ;  /* 0x000000ffff0c7224 */ /* 0x000fe200078e0a0c */
[C---:B------:R-:W-:Y:S01]  /*1cf0*/  ISETP.GT.U32.AND P1, PT, R2.reuse, R15, PT ;  /* 0x0000000f0200720c */ /* 0x040fe20003f24070 */
[--C-:B------:R-:W-:Y:S01]  /*1d00*/  @!P4 IMAD.IADD R11, R11, 0x1, -R2.reuse ;  /* 0x000000010b0bc824 */ /* 0x100fe200078e0a02 */
[C---:B------:R-:W-:Y:S01]  /*1d10*/  ISETP.GT.U32.AND P4, PT, R2.reuse, R23, PT ;  /* 0x000000170200720c */ /* 0x040fe20003f84070 */
[C---:B------:R-:W-:Y:S01]  /*1d20*/  IMAD R41, R2.reuse, R12, R41 ;  /* 0x0000000c02297224 */ /* 0x040fe200078e0229 */
[-C--:B------:R-:W-:Y:S01]  /*1d30*/  @!P3 IADD3 R9, R9, -R2.reuse, RZ ;  /* 0x800000020909b210 */ /* 0x080fe20007ffe0ff */
[--C-:B------:R-:W-:Y:S01]  /*1d40*/  @!P0 IMAD.IADD R19, R19, 0x1, -R2.reuse ;  /* 0x0000000113138824 */ /* 0x100fe200078e0a02 */
[C---:B------:R-:W-:Y:S01]  /*1d50*/  ISETP.GT.U32.AND P3, PT, R2.reuse, R21, PT ;  /* 0x000000150200720c */ /* 0x040fe20003f64070 */
[--C-:B------:R-:W-:Y:S01]  /*1d60*/  @!P2 IMAD.IADD R17, R17, 0x1, -R2.reuse ;  /* 0x000000011111a824 */ /* 0x100fe200078e0a02 */
[-C--:B------:R-:W-:Y:S01]  /*1d70*/  @!P5 IADD3 R27, R27, -R2.reuse, RZ ;  /* 0x800000021b1bd210 */ /* 0x080fe20007ffe0ff */
[--C-:B------:R-:W-:Y:S01]  /*1d80*/  @!P6 IMAD.IADD R3, R3, 0x1, -R2.reuse ;  /* 0x000000010303e824 */ /* 0x100fe200078e0a02 */
[----:B------:R-:W-:Y:S01]  /*1d90*/  ISETP.GT.U32.AND P0, PT, R2, R33, PT ;  /* 0x000000210200720c */ /* 0x000fe20003f04070 */
[----:B------:R-:W-:Y:S01]  /*1da0*/  IMAD.HI.U32 R12, R6, R51, RZ ;  /* 0x00000033060c7227 */ /* 0x000fe200078e00ff */
[C---:B------:R-:W-:Y:S01]  /*1db0*/  ISETP.GT.U32.AND P5, PT, R2.reuse, R41, PT ;  /* 0x000000290200720c */ /* 0x040fe20003fa4070 */
[----:B------:R-:W-:Y:S01]  /*1dc0*/  STL [R1+0x1eb4], R76 ;  /* 0x001eb44c01007387 */ /* 0x000fe20000100800 */
[----:B------:R-:W-:Y:S01]  /*1dd0*/  @!P1 IADD3 R15, R15, -R2, RZ ;  /* 0x800000020f0f9210 */ /* 0x000fe20007ffe0ff */
[----:B------:R-:W-:Y:S01]  /*1de0*/  @!P4 IMAD.IADD R23, R23, 0x1, -R2 ;  /* 0x000000011717c824 */ /* 0x000fe200078e0a02 */
[C---:B------:R-:W-:Y:S01]  /*1df0*/  ISETP.GT.U32.AND P1, PT, R2.reuse, R29, PT ;  /* 0x0000001d0200720c */ /* 0x040fe20003f24070 */
[----:B------:R-:W-:Y:S01]  /*1e00*/  IMAD.MOV R12, RZ, RZ, -R12 ;  /* 0x000000ffff0c7224 */ /* 0x000fe200078e0a0c */
[----:B------:R-:W-:Y:S01]  /*1e10*/  ISETP.GT.U32.AND P2, PT, R2, R31, PT ;  /* 0x0000001f0200720c */ /* 0x000fe20003f44070 */
[----:B------:R-:W-:Y:S01]  /*1e20*/  IMAD.HI.U32 R10, R6, R139, RZ ;  /* 0x0000008b060a7227 */ /* 0x000fe200078e00ff */
[C---:B------:R-:W-:Y:S01]  /*1e30*/  ISETP.GT.U32.AND P6, PT, R2.reuse, R25, PT ;  /* 0x000000190200720c */ /* 0x040fe20003fc4070 */
[----:B------:R-:W-:Y:S01]  /*1e40*/  STL [R1+0x1ebc], R74 ;  /* 0x001ebc4a01007387 */ /* 0x000fe20000100800 */
[C---:B------:R-:W-:Y:S01]  /*1e50*/  ISETP.GT.U32.AND P4, PT, R2.reuse, R37, PT ;  /* 0x000000250200720c */ /* 0x040fe20003f84070 */
[C---:B------:R-:W-:Y:S01]  /*1e60*/  IMAD R51, R2.reuse, R12, R51 ;  /* 0x0000000c02337224 */ /* 0x040fe200078e0233 */
[-C--:B------:R-:W-:Y:S01]  /*1e70*/  @!P3 IADD3 R21, R21, -R2.reuse, RZ ;  /* 0x800000021515b210 */ /* 0x080fe20007ffe0ff */
[--C-:B------:R-:W-:Y:S01]  /*1e80*/  @!P5 IMAD.IADD R41, R41, 0x1, -R2.reuse ;  /* 0x000000012929d824 */ /* 0x100fe200078e0a02 */
[----:B------:R-:W-:Y:S01]  /*1e90*/  ISETP.GT.U32.AND P3, PT, R2, R35, PT ;  /* 0x000000230200720c */ /* 0x000fe20003f64070 */
[----:B------:R-:W-:Y:S01]  /*1ea0*/  IMAD.HI.U32 R12, R6, R61, RZ ;  /* 0x0000003d060c7227 */ /* 0x000fe200078e00ff */
[----:B------:R-:W-:Y:S01]  /*1eb0*/  @!P0 IADD3 R33, R33, -R2, RZ ;  /* 0x8000000221218210 */ /* 0x000fe20007ffe0ff */
[----:B------:R-:W-:Y:S01]  /*1ec0*/  STL [R1+0x1ed0], R72 ;  /* 0x001ed04801007387 */ /* 0x000fe20000100800 */
[C---:B------:R-:W-:Y:S01]  /*1ed0*/  ISETP.GT.U32.AND P0, PT, R2.reuse, R47, PT ;  /* 0x0000002f0200720c */ /* 0x040fe20003f04070 */
[--C-:B------:R-:W-:Y:S01]  /*1ee0*/  @!P1 IMAD.IADD R29, R29, 0x1, -R2.reuse ;  /* 0x000000011d1d9824 */ /* 0x100fe200078e0a02 */
[C---:B------:R-:W-:Y:S01]  /*1ef0*/  ISETP.GT.U32.AND P1, PT, R2.reuse, R43, PT ;  /* 0x0000002b0200720c */ /* 0x040fe20003f24070 */
[--C-:B------:R-:W-:Y:S01]  /*1f00*/  @!P2 IMAD.IADD R31, R31, 0x1, -R2.reuse ;  /* 0x000000011f1fa824 */ /* 0x100fe200078e0a02 */
[C---:B------:R-:W-:Y:S01]  /*1f10*/  ISETP.GT.U32.AND P2, PT, R2.reuse, R45, PT ;  /* 0x0000002d0200720c */ /* 0x040fe20003f44070 */
[--C-:B------:R-:W-:Y:S01]  /*1f20*/  @!P6 IMAD.IADD R25, R25, 0x1, -R2.reuse ;  /* 0x000000011919e824 */ /* 0x100fe200078e0a02 */
[C---:B------:R-:W-:Y:S01]  /*1f30*/  ISETP.GT.U32.AND P5, PT, R2.reuse, R29, PT ;  /* 0x0000001d0200720c */ /* 0x040fe20003fa4070 */
[--C-:B------:R-:W-:Y:S01]  /*1f40*/  @!P4 IMAD.IADD R37, R37, 0x1, -R2.reuse ;  /* 0x000000012525c824 */ /* 0x100fe200078e0a02 */
[C---:B------:R-:W-:Y:S01]  /*1f50*/  ISETP.GT.U32.AND P6, PT, R2.reuse, R39, PT ;  /* 0x000000270200720c */ /* 0x040fe20003fc4070 */
[----:B------:R-:W-:Y:S01]  /*1f60*/  @!P3 IMAD.IADD R35, R35, 0x1, -R2 ;  /* 0x000000012323b824 */ /* 0x000fe200078e0a02 */
[C---:B------:R-:W-:Y:S01]  /*1f70*/  ISETP.GT.U32.AND P4, PT, R2.reuse, R51, PT ;  /* 0x000000330200720c */ /* 0x040fe20003f84070 */
[----:B------:R-:W-:Y:S01]  /*1f80*/  IMAD.MOV R10, RZ, RZ, -R10 ;  /* 0x000000ffff0a7224 */ /* 0x000fe200078e0a0a */
[C---:B------:R-:W-:Y:S01]  /*1f90*/  ISETP.GT.U32.AND P3, PT, R2.reuse, R49, PT ;  /* 0x000000310200720c */ /* 0x040fe20003f64070 */
[--C-:B------:R-:W-:Y:S01]  /*1fa0*/  @!P0 IMAD.IADD R47, R47, 0x1, -R2.reuse ;  /* 0x000000012f2f8824 */ /* 0x100fe200078e0a02 */
[C---:B------:R-:W-:Y:S01]  /*1fb0*/  ISETP.GT.U32.AND P0, PT, R2.reuse, R35, PT ;  /* 0x000000230200720c */ /* 0x040fe20003f04070 */
[--C-:B------:R-:W-:Y:S01]  /*1fc0*/  @!P1 IMAD.IADD R43, R43, 0x1, -R2.reuse ;  /* 0x000000012b2b9824 */ /* 0x100fe200078e0a02 */
[C---:B------:R-:W-:Y:S01]  /*1fd0*/  ISETP.GT.U32.AND P1, PT, R2.reuse, R31, PT ;  /* 0x0000001f0200720c */ /* 0x040fe20003f24070 */
[C---:B------:R-:W-:Y:S01]  /*1fe0*/  IMAD R139, R2.reuse, R10, R139 ;  /* 0x0000000a028b7224 */ /* 0x040fe200078e028b */
[-C--:B------:R-:W-:Y:S01]  /*1ff0*/  @!P2 IADD3 R45, R45, -R2.reuse, RZ ;  /* 0x800000022d2da210 */ /* 0x080fe20007ffe0ff */
[----:B------:R-:W-:Y:S01]  /*2000*/  @!P5 IMAD.IADD R29, R29, 0x1, -R2 ;  /* 0x000000011d1dd824 */ /* 0x000fe200078e0a02 */
[----:B------:R-:W-:Y:S01]  /*2010*/  ISETP.GT.U32.AND P5, PT, R2, R41, PT ;  /* 0x000000290200720c */ /* 0x000fe20003fa4070 */
[----:B------:R-:W-:Y:S01]  /*2020*/  IMAD R90, R8, 0x200, R20 ;  /* 0x00000200085a7824 */ /* 0x000fe200078e0214 */
[C---:B------:R-:W-:Y:S01]  /*2030*/  ISETP.GT.U32.AND P2, PT, R2.reuse, R33, PT ;  /* 0x000000210200720c */ /* 0x040fe20003f44070 */
[----:B------:R-:W-:Y:S01]  /*2040*/  STL [R1+0x1ee8], R70 ;  /* 0x001ee84601007387 */ /* 0x000fe20000100800 */
[-C--:B------:R-:W-:Y:S01]  /*2050*/  @!P6 IADD3 R39, R39, -R2.reuse, RZ ;  /* 0x800000022727e210 */ /* 0x080fe20007ffe0ff */
[--C-:B------:R-:W-:Y:S01]  /*2060*/  @!P3 IMAD.IADD R49, R49, 0x1, -R2.reuse ;  /* 0x000000013131b824 */ /* 0x100fe200078e0a02 */
[-C--:B------:R-:W-:Y:S01]  /*2070*/  @!P4 IADD3 R51, R51, -R2.reuse, RZ ;  /* 0x800000023333c210 */ /* 0x080fe20007ffe0ff */
[----:B------:R-:W-:Y:S01]  /*2080*/  @!P0 IMAD.IADD R35, R35, 0x1, -R2 ;  /* 0x0000000123238824 */ /* 0x000fe200078e0a02 */
[----:B------:R-:W-:Y:S01]  /*2090*/  ISETP.GT.U32.AND P4, PT, R2, R39, PT ;  /* 0x000000270200720c */ /* 0x000fe20003f84070 */
[----:B------:R-:W-:Y:S01]  /*20a0*/  STL [R1+0x1efc], R68 ;  /* 0x001efc4401007387 */ /* 0x000fe20000100800 */
[----:B------:R-:W-:-:S02]  /*20b0*/  @!P1 IADD3 R31, R31, -R2, RZ ;  /* 0x800000021f1f9210 */ /* 0x000fc40007ffe0ff */
[C---:B------:R-:W-:Y:S01]  /*20c0*/  ISETP.GT.U32.AND P3, PT, R2.reuse, R37, PT ;  /* 0x000000250200720c */ /* 0x040fe20003f64070 */
[--C-:B------:R-:W-:Y:S01]  /*20d0*/  @!P5 IMAD.IADD R41, R41, 0x1, -R2.reuse ;  /* 0x000000012929d824 */ /* 0x100fe200078e0a02 */
[C---:B------:R-:W-:Y:S01]  /*20e0*/  ISETP.GT.U32.AND P1, PT, R2.reuse, R43, PT ;  /* 0x0000002b0200720c */ /* 0x040fe20003f24070 */
[--C-:B------:R-:W-:Y:S01]  /*20f0*/  @!P2 IMAD.IADD R33, R33, 0x1, -R2.reuse ;  /* 0x000000012121a824 */ /* 0x100fe200078e0a02 */
[C---:B------:R-:W-:Y:S01]  /*2100*/  ISETP.GT.U32.AND P0, PT, R2.reuse, R47, PT ;  /* 0x0000002f0200720c */ /* 0x040fe20003f04070 */
[----:B------:R-:W-:Y:S01]  /*2110*/  STL [R1+0x1f04], R66 ;  /* 0x001f044201007387 */ /* 0x000fe20000100800 */
[C---:B------:R-:W-:Y:S02]  /*2120*/  ISETP.GT.U32.AND P5, PT, R2.reuse, R55, PT ;  /* 0x000000370200720c */ /* 0x040fe40003fa4070 */
[----:B------:R-:W-:Y:S01]  /*2130*/  ISETP.GT.U32.AND P2, PT, R2, R45, PT ;  /* 0x0000002d0200720c */ /* 0x000fe20003f44070 */
[----:B------:R-:W-:Y:S01]  /*2140*/  @!P4 IMAD.IADD R39, R39, 0x1, -R2 ;  /* 0x000000012727c824 */ /* 0x000fe200078e0a02 */
[----:B------:R-:W-:Y:S01]  /*2150*/  IADD3 R12, -R12, RZ, RZ ;  /* 0x000000ff0c0c7210 */ /* 0x000fe20007ffe1ff */
[----:B------:R-:W-:Y:S01]  /*2160*/  STL [R1+0x1f00], R64 ;  /* 0x001f004001007387 */ /* 0x000fe20000100800 */
[----:B------:R-:W-:-:S02]  /*2170*/  ISETP.GT.U32.AND P4, PT, R2, R53, PT ;  /* 0x000000350200720c */ /* 0x000fc40003f84070 */
[----:B------:R-:W-:Y:S01]  /*2180*/  @!P3 IADD3 R37, R37, -R2, RZ ;  /* 0x800000022525b210 */ /* 0x000fe20007ffe0ff */
[C---:B------:R-:W-:Y:S01]  /*2190*/  IMAD R61, R2.reuse, R12, R61 ;  /* 0x0000000c023d7224 */ /* 0x040fe200078e023d */
        /* <DEDUP_REMOVED lines=10> */
[C---:B------:R-:W-:Y:S01]  /*2240*/  ISETP.GT.U32.AND P5, PT, R2.reuse, R69, PT ;  /* 0x000000450200720c */ /* 0x040fe20003fa4070 */
[--C-:B------:R-:W-:Y:S01]  /*2250*/  @!P4 IMAD.IADD R53, R53, 0x1, -R2.reuse ;  /* 0x000000013535c824 */ /* 0x100fe200078e0a02 */
[C---:B------:R-:W-:Y:S01]  /*2260*/  ISETP.GT.U32.AND P2, PT, R2.reuse, R59, PT ;  /* 0x0000003b0200720c */ /* 0x040fe20003f44070 */
[C---:B------:R-:W-:Y:S01]  /*2270*/  IMAD R71, R2.reuse, R12, R71 ;  /* 0x0000000c02477224 */ /* 0x040fe200078e0247 */
[----:B------:R-:W-:Y:S01]  /*2280*/  ISETP.GT.U32.AND P4, PT, R2, R67, PT ;  /* 0x000000430200720c */ /* 0x000fe20003f84070 */
[----:B------:R-:W-:Y:S01]  /*2290*/  IMAD.HI.U32 R12, R6, R81, RZ ;  /* 0x00000051060c7227 */ /* 0x000fe200078e00ff */
[-C--:B------:R-:W-:Y:S01]  /*22a0*/  @!P3 IADD3 R49, R49, -R2.reuse, RZ ;  /* 0x800000023131b210 */ /* 0x080fe20007ffe0ff */
[----:B------:R-:W-:Y:S01]  /*22b0*/  STL [R1+0x1ef4], R60 ;  /* 0x001ef43c01007387 */ /* 0x000fe20000100800 */
[C---:B------:R-:W-:Y:S01]  /*22c0*/  ISETP.GT.U32.AND P3, PT, R2.reuse, R63, PT ;  /* 0x0000003f0200720c */ /* 0x040fe20003f64070 */
[----:B------:R-:W-:Y:S01]  /*22d0*/  @!P1 IMAD.IADD R57, R57, 0x1, -R2 ;  /* 0x0000000139399824 */ /* 0x000fe200078e0a02 */
[C---:B------:R-:W-:Y:S01]  /*22e0*/  ISETP.GT.U32.AND P6, PT, R2.reuse, R27, PT ;  /* 0x0000001b0200720c */ /* 0x040fe20003fc4070 */
[----:B------:R-:W-:Y:S01]  /*22f0*/  IMAD.MOV R12, RZ, RZ, -R12 ;  /* 0x000000ffff0c7224 */ /* 0x000fe200078e0a0c */
[----:B------:R-:W-:Y:S01]  /*2300*/  @!P0 IADD3 R61, R61, -R2, RZ ;  /* 0x800000023d3d8210 */ /* 0x000fe20007ffe0ff */
[--C-:B------:R-:W-:Y:S01]  /*2310*/  @!P5 IMAD.IADD R69, R69, 0x1, -R2.reuse ;  /* 0x000000014545d824 */ /* 0x100fe200078e0a02 */
[C---:B------:R-:W-:Y:S01]  /*2320*/  ISETP.GT.U32.AND P1, PT, R2.reuse, R71, PT ;  /* 0x000000470200720c */ /* 0x040fe20003f24070 */
[--C-:B------:R-:W-:Y:S01]  /*2330*/  @!P2 IMAD.IADD R59, R59, 0x1, -R2.reuse ;  /* 0x000000013b3ba824 */ /* 0x100fe200078e0a02 */
[C---:B------:R-:W-:Y:S01]  /*2340*/  ISETP.GT.U32.AND P0, PT, R2.reuse, R75, PT ;  /* 0x0000004b0200720c */ /* 0x040fe20003f04070 */
[C---:B------:R-:W-:Y:S01]  /*2350*/  IMAD R81, R2.reuse, R12, R81 ;  /* 0x0000000c02517224 */ /* 0x040fe200078e0251 */
[----:B------:R-:W-:Y:S01]  /*2360*/  ISETP.GT.U32.AND P5, PT, R2, R57, PT ;  /* 0x000000390200720c */ /* 0x000fe20003fa4070 */
[----:B------:R-:W-:Y:S01]  /*2370*/  IMAD.HI.U32 R12, R6, R91, RZ ;  /* 0x0000005b060c7227 */ /* 0x000fe200078e00ff */
[C---:B------:R-:W-:Y:S01]  /*2380*/  ISETP.GT.U32.AND P2, PT, R2.reuse, R73, PT ;  /* 0x000000490200720c */ /* 0x040fe20003f44070 */
[----:B------:R-:W-:Y:S01]  /*2390*/  STL [R1+0x1ef0], R58 ;  /* 0x001ef03a01007387 */ /* 0x000fe20000100800 */
[-C--:B------:R-:W-:Y:S01]  /*23a0*/  @!P4 IADD3 R67, R67, -R2.reuse, RZ ;  /* 0x800000024343c210 */ /* 0x080fe20007ffe0ff */
[--C-:B------:R-:W-:Y:S01]  /*23b0*/  @!P3 IMAD.IADD R63, R63, 0x1, -R2.reuse ;  /* 0x000000013f3fb824 */ /* 0x100fe200078e0a02 */
[C---:B------:R-:W-:Y:S01]  /*23c0*/  ISETP.GT.U32.AND P4, PT, R2.reuse, R55, PT ;  /* 0x000000370200720c */ /* 0x040fe20003f84070 */
[--C-:B------:R-:W-:Y:S01]  /*23d0*/  @!P6 IMAD.IADD R27, R27, 0x1, -R2.reuse ;  /* 0x000000011b1be824 */ /* 0x100fe200078e0a02 */
[C---:B------:R-:W-:Y:S01]  /*23e0*/  ISETP.GT.U32.AND P6, PT, R2.reuse, R51, PT ;  /* 0x000000330200720c */ /* 0x040fe20003fc4070 */
[--C-:B------:R-:W-:Y:S01]  /*23f0*/  @!P1 IMAD.IADD R71, R71, 0x1, -R2.reuse ;  /* 0x0000000147479824 */ /* 0x100fe200078e0a02 */
[----:B------:R-:W-:Y:S01]  /*2400*/  ISETP.GT.U32.AND P3, PT, R2, R77, PT ;  /* 0x0000004d0200720c */ /* 0x000fe20003f64070 */
[--C-:B------:R-:W-:Y:S01]  /*2410*/  @!P0 IMAD.IADD R75, R75, 0x1, -R2.reuse ;  /* 0x000000014b4b8824 */ /* 0x100fe200078e0a02 */
[----:B------:R-:W-:Y:S01]  /*2420*/  IADD3 R12, -R12, RZ, RZ ;  /* 0x000000ff0c0c7210 */ /* 0x000fe20007ffe1ff */
[--C-:B------:R-:W-:Y:S01]  /*2430*/  @!P5 IMAD.IADD R57, R57, 0x1, -R2.reuse ;  /* 0x000000013939d824 */ /* 0x100fe200078e0a02 */
[C---:B------:R-:W-:Y:S01]  /*2440*/  ISETP.GT.U32.AND P1, PT, R2.reuse, R59, PT ;  /* 0x0000003b0200720c */ /* 0x040fe20003f24070 */
[----:B------:R-:W-:Y:S01]  /*2450*/  STL [R1+0x1eec], R56 ;  /* 0x001eec3801007387 */ /* 0x000fe20000100800 */
[----:B------:R-:W-:Y:S01]  /*2460*/  @!P2 IADD3 R73, R73, -R2, RZ ;  /* 0x800000024949a210 */ /* 0x000fe20007ffe0ff */
[C---:B------:R-:W-:Y:S01]  /*2470*/  IMAD R91, R2.reuse, R12, R91 ;  /* 0x0000000c025b7224 */ /* 0x040fe200078e025b */
[----:B------:R-:W-:Y:S01]  /*2480*/  ISETP.GT.U32.AND P0, PT, R2, R63, PT ;  /* 0x0000003f0200720c */ /* 0x000fe20003f04070 */
[----:B------:R-:W-:Y:S01]  /*2490*/  IMAD.HI.U32 R12, R6, R101, RZ ;  /* 0x00000065060c7227 */ /* 0x000fe200078e00ff */
[C---:B------:R-:W-:Y:S01]  /*24a0*/  ISETP.GT.U32.AND P5, PT, R2.reuse, R69, PT ;  /* 0x000000450200720c */ /* 0x040fe20003fa4070 */
[----:B------:R-:W-:Y:S01]  /*24b0*/  STL [R1+0x1ee4], R54 ;  /* 0x001ee43601007387 */ /* 0x000fe20000100800 */
[C---:B------:R-:W-:Y:S01]  /*24c0*/  ISETP.GT.U32.AND P2, PT, R2.reuse, R61, PT ;  /* 0x0000003d0200720c */ /* 0x040fe20003f44070 */
[----:B------:R-:W-:Y:S01]  /*24d0*/  @!P4 IMAD.IADD R55, R55, 0x1, -R2 ;  /* 0x000000013737c824 */ /* 0x000fe200078e0a02 */
[----:B------:R-:W-:Y:S01]  /*24e0*/  ISETP.GT.U32.AND P4, PT, R2, R67, PT ;  /* 0x000000430200720c */ /* 0x000fe20003f84070 */
[----:B------:R-:W-:Y:S01]  /*24f0*/  IMAD.MOV R12, RZ, RZ, -R12 ;  /* 0x000000ffff0c7224 */ /* 0x000fe200078e0a0c */
[----:B------:R-:W-:Y:S01]  /*2500*/  IADD3 R88, R90, 0x40, RZ ;  /* 0x000000405a587810 */ /* 0x000fe20007ffe0ff */
[--C-:B------:R-:W-:Y:S01]  /*2510*/  @!P6 IMAD.IADD R51, R51, 0x1, -R2.reuse ;  /* 0x000000013333e824 */ /* 0x100fe200078e0a02 */
[C---:B------:R-:W-:Y:S01]  /*2520*/  ISETP.GT.U32.AND P6, PT, R2.reuse, R65, PT ;  /* 0x000000410200720c */ /* 0x040fe20003fc4070 */
[--C-:B------:R-:W-:Y:S01]  /*2530*/  @!P3 IMAD.IADD R77, R77, 0x1, -R2.reuse ;  /* 0x000000014d4db824 */ /* 0x100fe200078e0a02 */
[----:B------:R-:W-:Y:S01]  /*2540*/  @!P1 IADD3 R59, R59, -R2, RZ ;  /* 0x800000023b3b9210 */ /* 0x000fe20007ffe0ff */
[C---:B------:R-:W-:Y:S01]  /*2550*/  IMAD R101, R2.reuse, R12, R101 ;  /* 0x0000000c02657224 */ /* 0x040fe200078e0265 */
[C---:B------:R-:W-:Y:S01]  /*2560*/  ISETP.GT.U32.AND P1, PT, R2.reuse, R71, PT ;  /* 0x000000470200720c */ /* 0x040fe20003f24070 */
[--C-:B------:R-:W-:Y:S01]  /*2570*/  @!P0 IMAD.IADD R63, R63, 0x1, -R2.reuse ;  /* 0x000000013f3f8824 */ /* 0x100fe200078e0a02 */
[C---:B------:R-:W-:Y:S01]  /*2580*/  ISETP.GT.U32.AND P0, PT, R2.reuse, R75, PT ;  /* 0x0000004b0200720c */ /* 0x040fe20003f04070 */
[--C-:B------:R-:W-:Y:S01]  /*2590*/  @!P5 IMAD.IADD R69, R69, 0x1, -R2.reuse ;  /* 0x000000014545d824 */ /* 0x100fe200078e0a02 */
[----:B------:R-:W-:Y:S01]  /*25a0*/  ISETP.GT.U32.AND P5, PT, R2, R83, PT ;  /* 0x000000530200720c */ /* 0x000fe20003fa4070 */
[----:B------:R-:W-:Y:S01]  /*25b0*/  IMAD.HI.U32 R12, R6, R111, RZ ;  /* 0x0000006f060c7227 */ /* 0x000fe200078e00ff */
[----:B------:R-:W-:Y:S01]  /*25c0*/  IABS R115, R90 ;  /* 0x0000005a00737213 */ /* 0x000fe20000000000 */
[----:B------:R-:W-:Y:S01]  /*25d0*/  STL [R1+0x1f1c], R52 ;  /* 0x001f1c3401007387 */ /* 0x000fe20000100800 */
[----:B------:R-:W-:Y:S01]  /*25e0*/  IADD3 R86, R90, 0x80, RZ ;  /* 0x000000805a567810 */ /* 0x000fe20007ffe0ff */
[----:B------:R-:W-:Y:S01]  /*25f0*/  @!P2 IMAD.IADD R61, R61, 0x1, -R2 ;  /* 0x000000013d3da824 */ /* 0x000fe200078e0a02 */
[C---:B------:R-:W-:Y:S01]  /*2600*/  ISETP.GT.U32.AND P2, PT, R2.reuse, R77, PT ;  /* 0x0000004d0200720c */ /* 0x040fe20003f44070 */
[----:B------:R-:W-:Y:S01]  /*2610*/  IMAD.MOV R12, RZ, RZ, -R12 ;  /* 0x000000ffff0c7224 */ /* 0x000fe200078e0a0c */
[----:B------:R-:W-:Y:S01]  /*2620*/  IABS R117, R88 ;  /* 0x0000005800757213 */ /* 0x000fe20000000000 */
[--C-:B------:R-:W-:Y:S01]  /*2630*/  @!P4 IMAD.IADD R67, R67, 0x1, -R2.reuse ;  /* 0x000000014343c824 */ /* 0x100fe200078e0a02 */
[C---:B------:R-:W-:Y:S01]  /*2640*/  ISETP.GT.U32.AND P4, PT, R2.reuse, R81, PT ;  /* 0x000000510200720c */ /* 0x040fe20003f84070 */
[----:B------:R-:W-:Y:S01]  /*2650*/  IMAD R111, R2, R12, R111 ;  /* 0x0000000c026f7224 */ /* 0x000fe200078e026f */
[-C--:B------:R-:W-:Y:S01]  /*2660*/  @!P1 IADD3 R71, R71, -R2.reuse, RZ ;  /* 0x8000000247479210 */ /* 0x080fe20007ffe0ff */
        /* <DEDUP_REMOVED lines=10> */
[C---:B------:R-:W-:Y:S01]  /*2710*/  IMAD R133, R2.reuse, R12, R133 ;  /* 0x0000000c02857224 */ /* 0x040fe200078e0285 */
[----:B------:R-:W-:Y:S01]  /*2720*/  ISETP.GT.U32.AND P5, PT, R2, R97, PT ;  /* 0x000000610200720c */ /* 0x000fe20003fa4070 */
[----:B------:R-:W-:Y:S01]  /*2730*/  IMAD.HI.U32 R12, R6, R137, RZ ;  /* 0x00000089060c7227 */ /* 0x000fe200078e00ff */
[C---:B------:R-:W-:Y:S01]  /*2740*/  ISETP.GT.U32.AND P2, PT, R2.reuse, R91, PT ;  /* 0x0000005b0200720c */ /* 0x040fe20003f44070 */
[----:B------:R-:W-:Y:S01]  /*2750*/  STL [R1+0x1f14], R46 ;  /* 0x001f142e01007387 */ /* 0x000fe20000100800 */
[C---:B------:R-:W-:Y:S01]  /*2760*/  ISETP.GT.U32.AND P3, PT, R2.reuse, R65, PT ;  /* 0x000000410200720c */ /* 0x040fe20003f64070 */
[--C-:B------:R-:W-:Y:S01]  /*2770*/  @!P4 IMAD.IADD R81, R81, 0x1, -R2.reuse ;  /* 0x000000015151c824 */ /* 0x100fe200078e0a02 */
[----:B------:R-:W-:Y:S01]  /*2780*/  ISETP.GT.U32.AND P4, PT, R2, R95, PT ;  /* 0x0000005f0200720c */ /* 0x000fe20003f84070 */
[--C-:B------:R-:W-:Y:S01]  /*2790*/  @!P1 IMAD.IADD R85, R85, 0x1, -R2.reuse ;  /* 0x0000000155559824 */ /* 0x100fe200078e0a02 */
[----:B------:R-:W-:Y:S01]  /*27a0*/  IADD3 R12, -R12, RZ, RZ ;  /* 0x000000ff0c0c7210 */ /* 0x000fe20007ffe1ff */
[----:B------:R-:W-:Y:S01]  /*27b0*/  IMAD.HI.U32 R8, R4, R117, RZ ;  /* 0x0000007504087227 */ /* 0x000fe200078e00ff */
[-C--:B------:R-:W-:Y:S01]  /*27c0*/  @!P6 IADD3 R53, R53, -R2.reuse, RZ ;  /* 0x800000023535e210 */ /* 0x080fe20007ffe0ff */
[----:B------:R1:W-:Y:S01]  /*27d0*/  STL [R1+0x1f10], R44 ;  /* 0x001f102c01007387 */ /* 0x0003e20000100800 */
[C---:B------:R-:W-:Y:S01]  /*27e0*/  ISETP.GT.U32.AND P6, PT, R2.reuse, R73, PT ;  /* 0x000000490200720c */ /* 0x040fe20003fc4070 */
[--C-:B------:R-:W-:Y:S01]  /*27f0*/  @!P5 IMAD.IADD R97, R97, 0x1, -R2.reuse ;  /* 0x000000016161d824 */ /* 0x100fe200078e0a02 */
[----:B------:R-:W-:Y:S01]  /*2800*/  @!P0 IADD3 R89, R89, -R2, RZ ;  /* 0x8000000259598210 */ /* 0x000fe20007ffe0ff */
[C---:B------:R-:W-:Y:S01]  /*2810*/  IMAD R137, R2.reuse, R12, R137 ;  /* 0x0000000c02897224 */ /* 0x040fe200078e0289 */
[C---:B------:R-:W-:Y:S01]  /*2820*/  ISETP.GT.U32.AND P1, PT, R2.reuse, R99, PT ;  /* 0x000000630200720c */ /* 0x040fe20003f24070 */
[----:B------:R-:W-:Y:S01]  /*2830*/  @!P2 IMAD.IADD R91, R91, 0x1, -R2 ;  /* 0x000000015b5ba824 */ /* 0x000fe200078e0a02 */
[----:B------:R-:W-:Y:S01]  /*2840*/  ISETP.GT.U32.AND P0, PT, R2, R103, PT ;  /* 0x000000670200720c */ /* 0x000fe20003f04070 */
[----:B------:R-:W-:Y:S01]  /*2850*/  IMAD.HI.U32 R12, R6, R141, RZ ;  /* 0x0000008d060c7227 */ /* 0x000fe200078e00ff */
[C---:B------:R-:W-:Y:S01]  /*2860*/  ISETP.GT.U32.AND P5, PT, R2.reuse, R111, PT ;  /* 0x0000006f0200720c */ /* 0x040fe20003fa4070 */
[----:B------:R-:W-:Y:S01]  /*2870*/  STL [R1+0x1f0c], R42 ;  /* 0x001f0c2a01007387 */ /* 0x000fe20000100800 */
[C---:B------:R-:W-:Y:S01]  /*2880*/  ISETP.GT.U32.AND P2, PT, R2.reuse, R105, PT ;  /* 0x000000690200720c */ /* 0x040fe20003f44070 */
[----:B------:R-:W-:Y:S01]  /*2890*/  IMAD.MOV R12, RZ, RZ, -R12 ;  /* 0x000000ffff0c7224 */ /* 0x000fe200078e0a0c */
[----:B------:R-:W-:Y:S01]  /*28a0*/  @!P4 IADD3 R95, R95, -R2, RZ ;  /* 0x800000025f5fc210 */ /* 0x000fe20007ffe0ff */
[--C-:B------:R-:W-:Y:S01]  /*28b0*/  @!P6 IMAD.IADD R73, R73, 0x1, -R2.reuse ;  /* 0x000000014949e824 */ /* 0x100fe200078e0a02 */
[C---:B------:R-:W-:Y:S01]  /*28c0*/  ISETP.GT.U32.AND P4, PT, R2.reuse, R109, PT ;  /* 0x0000006d0200720c */ /* 0x040fe20003f84070 */
[C---:B------:R-:W-:Y:S01]  /*28d0*/  IMAD R141, R2.reuse, R12, R141 ;  /* 0x0000000c028d7224 */ /* 0x040fe200078e028d */
[-C--:B------:R-:W-:Y:S01]  /*28e0*/  @!P3 IADD3 R65, R65, -R2.reuse, RZ ;  /* 0x800000024141b210 */ /* 0x080fe20007ffe0ff */
[--C-:B------:R-:W-:Y:S01]  /*28f0*/  @!P1 IMAD.IADD R99, R99, 0x1, -R2.reuse ;  /* 0x0000000163639824 */ /* 0x100fe200078e0a02 */
[C---:B------:R-:W-:Y:S01]  /*2900*/  ISETP.GT.U32.AND P3, PT, R2.reuse, R79, PT ;  /* 0x0000004f0200720c */ /* 0x040fe20003f64070 */
[--C-:B------:R-:W-:Y:S01]  /*2910*/  @!P0 IMAD.IADD R103, R103, 0x1, -R2.reuse ;  /* 0x0000000167678824 */ /* 0x100fe200078e0a02 */
[C---:B------:R-:W-:Y:S01]  /*2920*/  ISETP.GT.U32.AND P6, PT, R2.reuse, R87, PT ;  /* 0x000000570200720c */ /* 0x040fe20003fc4070 */
[--C-:B------:R-:W-:Y:S01]  /*2930*/  @!P5 IMAD.IADD R111, R111, 0x1, -R2.reuse ;  /* 0x000000016f6fd824 */ /* 0x100fe200078e0a02 */
[C---:B------:R-:W-:Y:S01]  /*2940*/  ISETP.GT.U32.AND P1, PT, R2.reuse, R113, PT ;  /* 0x000000710200720c */ /* 0x040fe20003f24070 */
[--C-:B------:R-:W-:Y:S01]  /*2950*/  @!P2 IMAD.IADD R105, R105, 0x1, -R2.reuse ;  /* 0x000000016969a824 */ /* 0x100fe200078e0a02 */
[----:B------:R-:W-:Y:S01]  /*2960*/  ISETP.GT.U32.AND P0, PT, R2, R133, PT ;  /* 0x000000850200720c */ /* 0x000fe20003f04070 */
[----:B------:R-:W-:Y:S01]  /*2970*/  IMAD.HI.U32 R6, R4, R115, RZ ;  /* 0x0000007304067227 */ /* 0x000fe200078e00ff */
[C---:B------:R-:W-:Y:S01]  /*2980*/  ISETP.GT.U32.AND P5, PT, R2.reuse, R141, PT ;  /* 0x0000008d0200720c */ /* 0x040fe20003fa4070 */
[----:B------:R-:W-:Y:S01]  /*2990*/  STL [R1+0x1f08], R40 ;  /* 0x001f082801007387 */ /* 0x000fe20000100800 */
        /* <DEDUP_REMOVED lines=8> */
[----:B------:R-:W-:Y:S01]  /*2a20*/  @!P1 IADD3 R113, R113, -R2, RZ ;  /* 0x8000000271719210 */ /* 0x000fe20007ffe0ff */
[--C-:B------:R-:W-:Y:S01]  /*2a30*/  @!P0 IMAD.IADD R133, R133, 0x1, -R2.reuse ;  /* 0x0000000185858824 */ /* 0x100fe200078e0a02 */
[----:B------:R-:W-:Y:S01]  /*2a40*/  ISETP.GT.U32.AND P1, PT, R2, R143, PT ;  /* 0x0000008f0200720c */ /* 0x000fe20003f24070 */
[----:B------:R-:W-:Y:S01]  /*2a50*/  IMAD R117, R0, R8, R117 ;  /* 0x0000000800757224 */ /* 0x000fe200078e0275 */
[-C--:B------:R-:W-:Y:S01]  /*2a60*/  @!P5 IADD3 R141, R141, -R2.reuse, RZ ;  /* 0x800000028d8dd210 */ /* 0x080fe20007ffe0ff */
[----:B------:R-:W-:Y:S01]  /*2a70*/  STL [R1+0x1ee0], R38 ;  /* 0x001ee02601007387 */ /* 0x000fe20000100800 */
[C---:B------:R-:W-:Y:S01]  /*2a80*/  ISETP.GT.U32.AND P0, PT, R2.reuse, R81, PT ;  /* 0x000000510200720c */ /* 0x040fe20003f04070 */
[--C-:B------:R-:W-:Y:S01]  /*2a90*/  @!P4 IMAD.IADD R139, R139, 0x1, -R2.reuse ;  /* 0x000000018b8bc824 */ /* 0x100fe200078e0a02 */
[----:B------:R-:W-:Y:S01]  /*2aa0*/  @!P2 IADD3 R135, R135, -R2, RZ ;  /* 0x800000028787a210 */ /* 0x000fe20007ffe0ff */
[----:B------:R-:W-:Y:S01]  /*2ab0*/  @!P3 IMAD.IADD R93, R93, 0x1, -R2 ;  /* 0x000000015d5db824 */ /* 0x000fe200078e0a02 */
[C---:B------:R-:W-:Y:S01]  /*2ac0*/  ISETP.GT.U32.AND P5, PT, R2.reuse, R89, PT ;  /* 0x000000590200720c */ /* 0x040fe20003fa4070 */
[----:B------:R-:W-:Y:S01]  /*2ad0*/  STL [R1+0x1edc], R36 ;  /* 0x001edc2401007387 */ /* 0x000fe20000100800 */
[----:B------:R-:W-:-:S02]  /*2ae0*/  ISETP.GT.U32.AND P2, PT, R2, R83, PT ;  /* 0x000000530200720c */ /* 0x000fc40003f44070 */
[C---:B------:R-:W-:Y:S01]  /*2af0*/  ISETP.GT.U32.AND P4, PT, R2.reuse, R87, PT ;  /* 0x000000570200720c */ /* 0x040fe20003f84070 */
[--C-:B------:R-:W-:Y:S01]  /*2b00*/  @!P1 IMAD.IADD R143, R143, 0x1, -R2.reuse ;  /* 0x000000018f8f9824 */ /* 0x100fe200078e0a02 */
[-C--:B------:R-:W-:Y:S01]  /*2b10*/  @!P6 IADD3 R101, R101, -R2.reuse, RZ ;  /* 0x800000026565e210 */ /* 0x080fe20007ffe0ff */
[----:B------:R-:W-:Y:S01]  /*2b20*/  STL [R1+0x1ed8], R34 ;  /* 0x001ed82201007387 */ /* 0x000fe20000100800 */
[C---:B------:R-:W-:Y:S02]  /*2b30*/  ISETP.GT.U32.AND P3, PT, R2.reuse, R107, PT ;  /* 0x0000006b0200720c */ /* 0x040fe40003f64070 */
[----:B------:R-:W-:Y:S01]  /*2b40*/  @!P0 IADD3 R81, R81, -R2, RZ ;  /* 0x8000000251518210 */ /* 0x000fe20007ffe0ff */
[----:B------:R-:W-:Y:S01]  /*2b50*/  STL [R1+0x1ed4], R32 ;  /* 0x001ed42001007387 */ /* 0x000fe20000100800 */
[C---:B------:R-:W-:Y:S01]  /*2b60*/  ISETP.GT.U32.AND P1, PT, R2.reuse, R91, PT ;  /* 0x0000005b0200720c */ /* 0x040fe20003f24070 */
[--C-:B------:R-:W-:Y:S01]  /*2b70*/  @!P5 IMAD.IADD R89, R89, 0x1, -R2.reuse ;  /* 0x000000015959d824 */ /* 0x100fe200078e0a02 */
[C---:B------:R-:W-:Y:S01]  /*2b80*/  ISETP.GT.U32.AND P0, PT, R2.reuse, R93, PT ;  /* 0x0000005d0200720c */ /* 0x040fe20003f04070 */
[----:B------:R-:W-:Y:S01]  /*2b90*/  @!P2 IMAD.IADD R83, R83, 0x1, -R2 ;  /* 0x000000015353a824 */ /* 0x000fe200078e0a02 */
[C---:B------:R-:W-:Y:S01]  /*2ba0*/  ISETP.GT.U32.AND P5, PT, R2.reuse, R101, PT ;  /* 0x000000650200720c */ /* 0x040fe20003fa4070 */
[----:B------:R-:W-:Y:S01]  /*2bb0*/  STL [R1+0x1ecc], R30 ;  /* 0x001ecc1e01007387 */ /* 0x000fe20000100800 */
[----:B------:R-:W-:-:S02]  /*2bc0*/  ISETP.GT.U32.AND P2, PT, R2, R95, PT ;  /* 0x0000005f0200720c */ /* 0x000fc40003f44070 */
[-C--:B------:R-:W-:Y:S01]  /*2bd0*/  @!P4 IADD3 R87, R87, -R2.reuse, RZ ;  /* 0x800000025757c210 */ /* 0x080fe20007ffe0ff */
[----:B------:R-:W-:Y:S01]  /*2be0*/  STL [R1+0x1ec8], R28 ;  /* 0x001ec81c01007387 */ /* 0x000fe20000100800 */
[C---:B------:R-:W-:Y:S02]  /*2bf0*/  ISETP.GT.U32.AND P4, PT, R2.reuse, R99, PT ;  /* 0x000000630200720c */ /* 0x040fe40003f84070 */
[C---:B------:R-:W-:Y:S01]  /*2c00*/  ISETP.GT.U32.AND P6, PT, R2.reuse, R131, PT ;  /* 0x000000830200720c */ /* 0x040fe20003fc4070 */
[--C-:B------:R-:W-:Y:S01]  /*2c10*/  @!P1 IMAD.IADD R91, R91, 0x1, -R2.reuse ;  /* 0x000000015b5b9824 */ /* 0x100fe200078e0a02 */
[-C--:B------:R-:W-:Y:S01]  /*2c20*/  @!P3 IADD3 R107, R107, -R2.reuse, RZ ;  /* 0x800000026b6bb210 */ /* 0x080fe20007ffe0ff */
[----:B------:R-:W-:Y:S01]  /*2c30*/  @!P0 IMAD.IADD R93, R93, 0x1, -R2 ;  /* 0x000000015d5d8824 */ /* 0x000fe200078e0a02 */
[----:B------:R-:W-:Y:S01]  /*2c40*/  ISETP.GT.U32.AND P1, PT, R2, R103, PT ;  /* 0x000000670200720c */ /* 0x000fe20003f24070 */
[----:B------:R-:W-:Y:S01]  /*2c50*/  STL [R1+0x1ec4], R26 ;  /* 0x001ec41a01007387 */ /* 0x000fe20000100800 */
[----:B------:R-:W-:-:S02]  /*2c60*/  @!P5 IADD3 R101, R101, -R2, RZ ;  /* 0x800000026565d210 */ /* 0x000fc40007ffe0ff */
[C---:B------:R-:W-:Y:S01]  /*2c70*/  ISETP.GT.U32.AND P0, PT, R2.reuse, R105, PT ;  /* 0x000000690200720c */ /* 0x040fe20003f04070 */
[----:B------:R2:W-:Y:S01]  /*2c80*/  STL [R1+0x1ec0], R22 ;  /* 0x001ec01601007387 */ /* 0x0005e20000100800 */
[-C--:B------:R-:W-:Y:S01]  /*2c90*/  @!P2 IADD3 R95, R95, -R2.reuse, RZ ;  /* 0x800000025f5fa210 */ /* 0x080fe20007ffe0ff */
[--C-:B------:R-:W-:Y:S01]  /*2ca0*/  @!P4 IMAD.IADD R99, R99, 0x1, -R2.reuse ;  /* 0x000000016363c824 */ /* 0x100fe200078e0a02 */
[C---:B------:R-:W-:Y:S01]  /*2cb0*/  ISETP.GT.U32.AND P5, PT, R2.reuse, R113, PT ;  /* 0x000000710200720c */ /* 0x040fe20003fa4070 */
[--C-:B------:R-:W-:Y:S01]  /*2cc0*/  @!P6 IMAD.IADD R131, R131, 0x1, -R2.reuse ;  /* 0x000000018383e824 */ /* 0x100fe200078e0a02 */
[C---:B------:R-:W-:Y:S01]  /*2cd0*/  ISETP.GT.U32.AND P2, PT, R2.reuse, R107, PT ;  /* 0x0000006b0200720c */ /* 0x040fe20003f44070 */
[----:B------:R3:W-:Y:S01]  /*2ce0*/  STL [R1+0x1eb8], R24 ;  /* 0x001eb81801007387 */ /* 0x0007e20000100800 */
[C---:B------:R-:W-:Y:S02]  /*2cf0*/  ISETP.GT.U32.AND P4, PT, R2.reuse, R111, PT ;  /* 0x0000006f0200720c */ /* 0x040fe40003f84070 */
[----:B------:R-:W-:Y:S01]  /*2d00*/  @!P1 IADD3 R103, R103, -R2, RZ ;  /* 0x8000000267679210 */ /* 0x000fe20007ffe0ff */
[----:B------:R-:W-:Y:S01]  /*2d10*/  STL [R1+0xd30], R90 ;  /* 0x000d305a01007387 */ /* 0x000fe20000100800 */
[C---:B------:R-:W-:Y:S01]  /*2d20*/  ISETP.GT.U32.AND P1, PT, R2.reuse, R131, PT ;  /* 0x000000830200720c */ /* 0x040fe20003f24070 */
[--C-:B------:R-:W-:Y:S01]  /*2d30*/  @!P0 IMAD.IADD R105, R105, 0x1, -R2.reuse ;  /* 0x0000000169698824 */ /* 0x100fe200078e0a02 */
        /* <DEDUP_REMOVED lines=9> */
[----:B------:R-:W-:Y:S01]  /*2dd0*/  STL [R1+0xd3c], R86 ;  /* 0x000d3c5601007387 */ /* 0x000fe20000100800 */
[----:B------:R-:W-:-:S02]  /*2de0*/  ISETP.GT.U32.AND P6, PT, R2, R79, PT ;  /* 0x0000004f0200720c */ /* 0x000fc40003fc4070 */
[----:B------:R-:W-:Y:S01]  /*2df0*/  @!P1 IADD3 R131, R131, -R2, RZ ;  /* 0x8000000283839210 */ /* 0x000fe20007ffe0ff */
[--C-:B------:R-:W-:Y:S01]  /*2e00*/  @!P0 IMAD.IADD R133, R133, 0x1, -R2.reuse ;  /* 0x0000000185858824 */ /* 0x100fe200078e0a02 */
[----:B------:R-:W-:Y:S01]  /*2e10*/  ISETP.GE.AND P1, PT, R155, RZ, PT ;  /* 0x000000ff9b00720c */ /* 0x000fe20003f26270 */
        /* <DEDUP_REMOVED lines=8> */
[----:B------:R-:W-:Y:S01]  /*2ea0*/  @!P6 IMAD.IADD R79, R79, 0x1, -R2 ;  /* 0x000000014f4fe824 */ /* 0x000fe200078e0a02 */
[----:B------:R-:W-:-:S02]  /*2eb0*/  ISETP.GT.U32.AND P3, PT, R2, R85, PT ;  /* 0x000000550200720c */ /* 0x000fc40003f64070 */
[----:B------:R-:W-:Y:S01]  /*2ec0*/  IADD3 R82, R90, 0x100, RZ ;  /* 0x000001005a527810 */ /* 0x000fe20007ffe0ff */
[----:B------:R-:W-:Y:S01]  /*2ed0*/  @!P1 IMAD.MOV R3, RZ, RZ, -R3 ;  /* 0x000000ffff039224 */ /* 0x000fe200078e0a03 */
[----:B------:R-:W-:Y:S01]  /*2ee0*/  ISETP.GE.AND P1, PT, R150, RZ, PT ;  /* 0x000000ff9600720c */ /* 0x000fe20003f26270 */
[----:B------:R-:W-:Y:S01]  /*2ef0*/  @!P0 IMAD.MOV R5, RZ, RZ, -R5 ;  /* 0x000000ffff058224 */ /* 0x000fe200078e0a05 */
[----:B------:R-:W-:Y:S01]  /*2f00*/  ISETP.GE.AND P0, PT, R149, RZ, PT ;  /* 0x000000ff9500720c */ /* 0x000fe20003f06270 */
[----:B------:R-:W-:Y:S01]  /*2f10*/  @!P5 IMAD.MOV R9, RZ, RZ, -R9 ;  /* 0x000000ffff09d224 */ /* 0x000fe200078e0a09 */
[----:B------:R-:W-:Y:S02]  /*2f20*/  ISETP.GE.AND P5, PT, R147, RZ, PT ;  /* 0x000000ff9300720c */ /* 0x000fe40003fa6270 */
[----:B------:R-:W-:Y:S01]  /*2f30*/  @!P2 IADD3 R7, -R7, RZ, RZ ;  /* 0x000000ff0707a210 */ /* 0x000fe20007ffe1ff */
[----:B------:R-:W-:Y:S01]  /*2f40*/  @!P4 IMAD.MOV R11, RZ, RZ, -R11 ;  /* 0x000000ffff0bc224 */ /* 0x000fe200078e0a0b */
[----:B------:R-:W-:Y:S01]  /*2f50*/  ISETP.GE.AND P2, PT, R148, RZ, PT ;  /* 0x000000ff9400720c */ /* 0x000fe20003f46270 */
[----:B------:R-:W-:Y:S01]  /*2f60*/  @!P3 IMAD.IADD R85, R85, 0x1, -R2 ;  /* 0x000000015555b824 */ /* 0x000fe200078e0a02 */
[----:B------:R-:W-:-:S02]  /*2f70*/  ISETP.GE.AND P4, PT, R146, RZ, PT ;  /* 0x000000ff9200720c */ /* 0x000fc40003f86270 */
[----:B------:R-:W-:Y:S02]  /*2f80*/  ISETP.GT.U32.AND P3, PT, R2, R97, PT ;  /* 0x000000610200720c */ /* 0x000fe40003f64070 */
[----:B------:R-:W-:Y:S01]  /*2f90*/  @!P1 IADD3 R13, -R13, RZ, RZ ;  /* 0x000000ff0d0d9210 */ /* 0x000fe20007ffe1ff */
[----:B------:R-:W-:Y:S01]  /*2fa0*/  @!P0 IMAD.MOV R15, RZ, RZ, -R15 ;  /* 0x000000ffff0f8224 */ /* 0x000fe200078e0a0f */
[----:B------:R-:W-:Y:S02]  /*2fb0*/  ISETP.GE.AND P1, PT, R144, RZ, PT ;  /* 0x000000ff9000720c */ /* 0x000fe40003f26270 */
[----:B------:R-:W-:Y:S02]  /*2fc0*/  @!P5 IADD3 R19, -R19, RZ, RZ ;  /* 0x000000ff1313d210 */ /* 0x000fe40007ffe1ff */
[----:B------:R-:W-:Y:S01]  /*2fd0*/  ISETP.GE.AND P0, PT, R142, RZ, PT ;  /* 0x000000ff8e00720c */ /* 0x000fe20003f06270 */
[----:B------:R-:W-:Y:S01]  /*2fe0*/  @!P2 IMAD.MOV R17, RZ, RZ, -R17 ;  /* 0x000000ffff11a224 */ /* 0x000fe200078e0a11 */
[----:B------:R-:W-:Y:S01]  /*2ff0*/  ISETP.GE.AND P5, PT, R138, RZ, PT ;  /* 0x000000ff8a00720c */ /* 0x000fe20003fa6270 */
[----:B------:R-:W-:Y:S01]  /*3000*/  @!P4 IMAD.MOV R21, RZ, RZ, -R21 ;  /* 0x000000ffff15c224 */ /* 0x000fe200078e0a15 */
[----:B------:R-:W-:Y:S01]  /*3010*/  ISETP.GE.AND P2, PT, R140, RZ, PT ;  /* 0x000000ff8c00720c */ /* 0x000fe20003f46270 */
[----:B------:R-:W-:Y:S01]  /*3020*/  @!P3 IMAD.IADD R97, R97, 0x1, -R2 ;  /* 0x000000016161b824 */ /* 0x000fe200078e0a02 */
[----:B------:R-:W-:-:S02]  /*3030*/  ISETP.GE.AND P4, PT, R136, RZ, PT ;  /* 0x000000ff8800720c */ /* 0x000fc40003f86270 */
[----:B------:R-:W-:Y:S01]  /*3040*/  ISETP.GT.U32.AND P3, PT, R2, R109, PT ;  /* 0x0000006d0200720c */ /* 0x000fe20003f64070 */
[----:B------:R-:W-:Y:S01]  /*3050*/  @!P1 IMAD.MOV R23, RZ, RZ, -R23 ;  /* 0x000000ffff179224 */ /* 0x000fe200078e0a17 */
[----:B------:R-:W-:Y:S02]  /*3060*/  ISETP.GE.AND P1, PT, R134, RZ, PT ;  /* 0x000000ff8600720c */ /* 0x000fe40003f26270 */
[----:B------:R-:W-:Y:S02]  /*3070*/  IABS R119, R86 ;  /* 0x0000005600777213 */ /* 0x000fe40000000000 */
[----:B------:R-:W-:Y:S01]  /*3080*/  @!P0 IADD3 R25, -R25, RZ, RZ ;  /* 0x000000ff19198210 */ /* 0x000fe20007ffe1ff */
[----:B------:R-:W-:Y:S01]  /*3090*/  @!P5 IMAD.MOV R29, RZ, RZ, -R29 ;  /* 0x000000ffff1dd224 */ /* 0x000fe200078e0a1d */
[----:B------:R-:W-:Y:S01]  /*30a0*/  ISETP.GE.AND P0, PT, R132, RZ, PT ;  /* 0x000000ff8400720c */ /* 0x000fe20003f06270 */
[----:B------:R-:W-:Y:S01]  /*30b0*/  @!P2 IMAD.MOV R27, RZ, RZ, -R27 ;  /* 0x000000ffff1ba224 */ /* 0x000fe200078e0a1b */
[----:B------:R-:W-:Y:S01]  /*30c0*/  ISETP.GE.AND P5, PT, R128, RZ, PT ;  /* 0x000000ff8000720c */ /* 0x000fe20003fa6270 */
[----:B------:R-:W-:Y:S01]  /*30d0*/  IMAD.HI.U32 R10, R4, R119, RZ ;  /* 0x00000077040a7227 */ /* 0x000fe200078e00ff */
[----:B------:R-:W-:-:S02]  /*30e0*/  ISETP.GE.AND P2, PT, R130, RZ, PT ;  /* 0x000000ff8200720c */ /* 0x000fc40003f46270 */
[----:B------:R-:W-:Y:S01]  /*30f0*/  @!P4 IADD3 R31, -R31, RZ, RZ ;  /* 0x000000ff1f1fc210 */ /* 0x000fe20007ffe1ff */
[----:B------:R-:W-:Y:S01]  /*3100*/  @!P1 IMAD.MOV R33, RZ, RZ, -R33 ;  /* 0x000000ffff219224 */ /* 0x000fe200078e0a21 */
[----:B------:R-:W-:Y:S01]  /*3110*/  ISETP.GE.AND P4, PT, R126, RZ, PT ;  /* 0x000000ff7e00720c */ /* 0x000fe20003f86270 */
[----:B------:R-:W-:Y:S01]  /*3120*/  IMAD.MOV R10, RZ, RZ, -R10 ;  /* 0x000000ffff0a7224 */ /* 0x000fe200078e0a0a */
[----:B------:R-:W-:Y:S02]  /*3130*/  ISETP.GE.AND P1, PT, R124, RZ, PT ;  /* 0x000000ff7c00720c */ /* 0x000fe40003f26270 */
[----:B------:R-:W-:Y:S01]  /*3140*/  @!P3 IADD3 R109, R109, -R2, RZ ;  /* 0x800000026d6db210 */ /* 0x000fe20007ffe0ff */
[----:B------:R-:W-:Y:S01]  /*3150*/  @!P0 IMAD.MOV R35, RZ, RZ, -R35 ;  /* 0x000000ffff238224 */ /* 0x000fe200078e0a23 */
[----:B------:R-:W-:Y:S01]  /*3160*/  ISETP.GE.AND P0, PT, R122, RZ, PT ;  /* 0x000000ff7a00720c */ /* 0x000fe20003f06270 */
[----:B------:R-:W-:Y:S01]  /*3170*/  @!P5 IMAD.MOV R39, RZ, RZ, -R39 ;  /* 0x000000ffff27d224 */ /* 0x000fe200078e0a27 */
[----:B------:R-:W-:Y:S01]  /*3180*/  ISETP.GE.AND P5, PT, R118, RZ, PT ;  /* 0x000000ff7600720c */ /* 0x000fe20003fa6270 */
[----:B------:R-:W-:Y:S01]  /*3190*/  IMAD R119, R0, R10, R119 ;  /* 0x0000000a00777224 */ /* 0x000fe200078e0277 */
[----:B------:R-:W-:-:S02]  /*31a0*/  @!P2 IADD3 R37, -R37, RZ, RZ ;  /* 0x000000ff2525a210 */ /* 0x000fc40007ffe1ff */
[----:B------:R-:W-:Y:S01]  /*31b0*/  ISETP.GE.AND P2, PT, R120, RZ, PT ;  /* 0x000000ff7800720c */ /* 0x000fe20003f46270 */
[----:B------:R-:W-:Y:S01]  /*31c0*/  @!P4 IMAD.MOV R41, RZ, RZ, -R41 ;  /* 0x000000ffff29c224 */ /* 0x000fe200078e0a29 */
[----:B------:R-:W-:Y:S02]  /*31d0*/  ISETP.GE.AND P4, PT, R116, RZ, PT ;  /* 0x000000ff7400720c */ /* 0x000fe40003f86270 */
[----:B------:R-:W-:Y:S02]  /*31e0*/  @!P1 IADD3 R43, -R43, RZ, RZ ;  /* 0x000000ff2b2b9210 */ /* 0x000fe40007ffe1ff */
[----:B------:R-:W-:Y:S01]  /*31f0*/  ISETP.GE.AND P1, PT, R114, RZ, PT ;  /* 0x000000ff7200720c */ /* 0x000fe20003f26270 */
[----:B------:R-:W-:Y:S01]  /*3200*/  @!P0 IMAD.MOV R45, RZ, RZ, -R45 ;  /* 0x000000ffff2d8224 */ /* 0x000fe200078e0a2d */
[----:B------:R-:W-:Y:S02]  /*3210*/  ISETP.GE.AND P0, PT, R112, RZ, PT ;  /* 0x000000ff7000720c */ /* 0x000fe40003f06270 */
[----:B------:R-:W-:-:S02]  /*3220*/  @!P5 IADD3 R49, -R49, RZ, RZ ;  /* 0x000000ff3131d210 */ /* 0x000fc40007ffe1ff */
[----:B------:R-:W-:Y:S01]  /*3230*/  ISETP.GE.AND P5, PT, R108, RZ, PT ;  /* 0x000000ff6c00720c */ /* 0x000fe20003fa6270 */
[----:B------:R-:W-:Y:S01]  /*3240*/  @!P2 IMAD.MOV R47, RZ, RZ, -R47 ;  /* 0x000000ffff2fa224 */ /* 0x000fe200078e0a2f */
[----:B------:R-:W-:Y:S01]  /*3250*/  ISETP.GE.AND P2, PT, R110, RZ, PT ;  /* 0x000000ff6e00720c */ /* 0x000fe20003f46270 */
[----:B------:R-:W-:Y:S01]  /*3260*/  @!P4 IMAD.MOV R51, RZ, RZ, -R51 ;  /* 0x000000ffff33c224 */ /* 0x000fe200078e0a33 */
[----:B------:R-:W-:Y:S02]  /*3270*/  ISETP.GE.AND P4, PT, R106, RZ, PT ;  /* 0x000000ff6a00720c */ /* 0x000fe40003f86270 */
[----:B------:R-:W-:Y:S01]  /*3280*/  ISETP.GT.U32.AND P3, PT, R2, R137, PT ;  /* 0x000000890200720c */ /* 0x000fe20003f64070 */
        /* <DEDUP_REMOVED lines=8> */
[----:B------:R-:W-:Y:S02]  /*3310*/  @!P4 IADD3 R61, -R61, RZ, RZ ;  /* 0x000000ff3d3dc210 */ /* 0x000fe40007ffe1ff */
[----:B------:R-:W-:Y:S01]  /*3320*/  ISETP.GE.AND P4, PT, R96, RZ, PT ;  /* 0x000000ff6000720c */ /* 0x000fe20003f86270 */
[----:B------:R-:W-:Y:S01]  /*3330*/  @!P1 IMAD.MOV R63, RZ, RZ, -R63 ;  /* 0x000000ffff3f9224 */ /* 0x000fe200078e0a3f */
[----:B------:R-:W-:-:S02]  /*3340*/  ISETP.GE.AND P1, PT, R94, RZ, PT ;  /* 0x000000ff5e00720c */ /* 0x000fc40003f26270 */
[----:B------:R-:W-:Y:S01]  /*3350*/  IADD3 R80, R90, 0x140, RZ ;  /* 0x000001405a507810 */ /* 0x000fe20007ffe0ff */
        /* <DEDUP_REMOVED lines=8> */
[----:B------:R-:W-:Y:S02]  /*33e0*/  @!P1 IADD3 R73, -R73, RZ, RZ ;  /* 0x000000ff49499210 */ /* 0x000fe40007ffe1ff */
[----:B------:R-:W-:Y:S01]  /*33f0*/  ISETP.GE.AND P1, PT, R70, RZ, PT ;  /* 0x000000ff4600720c */ /* 0x000fe20003f26270 */
[----:B------:R-:W-:Y:S01]  /*3400*/  @!P0 IMAD.MOV R75, RZ, RZ, -R75 ;  /* 0x000000ffff4b8224 */ /* 0x000fe200078e0a4b */
[----:B------:R-:W-:Y:S02]  /*3410*/  ISETP.GE.AND P0, PT, R68, RZ, PT ;  /* 0x000000ff4400720c */ /* 0x000fe40003f06270 */
[----:B------:R-:W-:Y:S02]  /*3420*/  @!P5 IADD3 R79, -R79, RZ, RZ ;  /* 0x000000ff4f4fd210 */ /* 0x000fe40007ffe1ff */
[----:B------:R-:W-:Y:S01]  /*3430*/  ISETP.GE.AND P5, PT, R64, RZ, PT ;  /* 0x000000ff4000720c */ /* 0x000fe20003fa6270 */
[----:B------:R-:W-:Y:S01]  /*3440*/  @!P2 IMAD.MOV R77, RZ, RZ, -R77 ;  /* 0x000000ffff4da224 */ /* 0x000fe200078e0a4d */
[----:B------:R-:W-:Y:S01]  /*3450*/  ISETP.GE.AND P2, PT, R66, RZ, PT ;  /* 0x000000ff4200720c */ /* 0x000fe20003f46270 */
[----:B------:R-:W-:Y:S01]  /*3460*/  @!P4 IMAD.MOV R81, RZ, RZ, -R81 ;  /* 0x000000ffff51c224 */ /* 0x000fe200078e0a51 */
[----:B------:R-:W-:-:S02]  /*3470*/  ISETP.GE.AND P4, PT, R62, RZ, PT ;  /* 0x000000ff3e00720c */ /* 0x000fc40003f86270 */
[----:B------:R-:W-:Y:S01]  /*3480*/  ISETP.GT.U32.AND P6, PT, R2, R143, PT ;  /* 0x0000008f0200720c */ /* 0x000fe20003fc4070 */
        /* <DEDUP_REMOVED lines=8> */
[----:B------:R-:W-:Y:S02]  /*3510*/  @!P4 IADD3 R91, -R91, RZ, RZ ;  /* 0x000000ff5b5bc210 */ /* 0x000fe40007ffe1ff */
[----:B------:R-:W-:Y:S01]  /*3520*/  ISETP.GE.AND P4, PT, R52, RZ, PT ;  /* 0x000000ff3400720c */ /* 0x000fe20003f86270 */
[----:B------:R-:W-:Y:S01]  /*3530*/  @!P1 IMAD.MOV R93, RZ, RZ, -R93 ;  /* 0x000000ffff5d9224 */ /* 0x000fe200078e0a5d */
[----:B------:R-:W-:Y:S02]  /*3540*/  ISETP.GE.AND P1, PT, R50, RZ, PT ;  /* 0x000000ff3200720c */ /* 0x000fe40003f26270 */
[----:B------:R-:W-:Y:S01]  /*3550*/  IADD3 R84, R90, 0xc0, RZ ;  /* 0x000000c05a547810 */ /* 0x000fe20007ffe0ff */
[----:B------:R-:W-:Y:S01]  /*3560*/  @!P0 IMAD.MOV R95, RZ, RZ, -R95 ;  /* 0x000000ffff5f8224 */ /* 0x000fe200078e0a5f */
[----:B------:R-:W-:Y:S01]  /*3570*/  ISETP.GE.AND P0, PT, R46, RZ, PT ;  /* 0x000000ff2e00720c */ /* 0x000fe20003f06270 */
[----:B------:R-:W-:Y:S01]  /*3580*/  @!P5 IMAD.MOV R99, RZ, RZ, -R99 ;  /* 0x000000ffff63d224 */ /* 0x000fe200078e0a63 */
[----:B------:R-:W-:Y:S01]  /*3590*/  ISETP.GE.AND P5, PT, R42, RZ, PT ;  /* 0x000000ff2a00720c */ /* 0x000fe20003fa6270 */
[----:B------:R-:W-:Y:S01]  /*35a0*/  STL [R1+0xd40], R84 ;  /* 0x000d405401007387 */ /* 0x000fe20000100800 */
[----:B------:R-:W-:-:S02]  /*35b0*/  @!P2 IADD3 R97, -R97, RZ, RZ ;  /* 0x000000ff6161a210 */ /* 0x000fc40007ffe1ff */
[----:B------:R-:W-:Y:S01]  /*35c0*/  ISETP.GE.AND P2, PT, R44, RZ, PT ;  /* 0x000000ff2c00720c */ /* 0x000fe20003f46270 */
[----:B------:R-:W-:Y:S01]  /*35d0*/  @!P4 IMAD.MOV R101, RZ, RZ, -R101 ;  /* 0x000000ffff65c224 */ /* 0x000fe200078e0a65 */
[----:B------:R-:W-:Y:S01]  /*35e0*/  ISETP.GE.AND P4, PT, R40, RZ, PT ;  /* 0x000000ff2800720c */ /* 0x000fe20003f86270 */
[----:B------:R-:W-:Y:S01]  /*35f0*/  STL [R1+0xd44], R82 ;  /* 0x000d445201007387 */ /* 0x000fe20000100800 */
[----:B------:R-:W-:Y:S02]  /*3600*/  @!P1 IADD3 R103, -R103, RZ, RZ ;  /* 0x000000ff67679210 */ /* 0x000fe40007ffe1ff */
[----:B------:R-:W-:Y:S01]  /*3610*/  ISETP.GE.AND P1, PT, R38, RZ, PT ;  /* 0x000000ff2600720c */ /* 0x000fe20003f26270 */
[----:B------:R-:W-:Y:S01]  /*3620*/  @!P0 IMAD.MOV R105, RZ, RZ, -R105 ;  /* 0x000000ffff698224 */ /* 0x000fe200078e0a69 */
[----:B------:R-:W-:Y:S01]  /*3630*/  ISETP.GE.AND P0, PT, R36, RZ, PT ;  /* 0x000000ff2400720c */ /* 0x000fe20003f06270 */
[----:B------:R4:W-:Y:S01]  /*3640*/  STL [R1+0xd48], R80 ;  /* 0x000d485001007387 */ /* 0x0009e20000100800 */
[----:B------:R-:W-:-:S02]  /*3650*/  @!P5 IADD3 R109, -R109, RZ, RZ ;  /* 0x000000ff6d6dd210 */ /* 0x000fc40007ffe1ff */
[----:B------:R-:W-:Y:S01]  /*3660*/  ISETP.GE.AND P5, PT, R32, RZ, PT ;  /* 0x000000ff2000720c */ /* 0x000fe20003fa6270 */
[----:B------:R-:W-:Y:S01]  /*3670*/  @!P2 IMAD.MOV R107, RZ, RZ, -R107 ;  /* 0x000000ffff6ba224 */ /* 0x000fe200078e0a6b */
[----:B------:R-:W-:Y:S01]  /*3680*/  ISETP.GE.AND P2, PT, R34, RZ, PT ;  /* 0x000000ff2200720c */ /* 0x000fe20003f46270 */
[----:B------:R-:W-:Y:S01]  /*3690*/  @!P4 IMAD.MOV R111, RZ, RZ, -R111 ;  /* 0x000000ffff6fc224 */ /* 0x000fe200078e0a6f */
[----:B------:R-:W-:Y:S02]  /*36a0*/  ISETP.GE.AND P4, PT, R30, RZ, PT ;  /* 0x000000ff1e00720c */ /* 0x000fe40003f86270 */
[----:B------:R-:W-:Y:S01]  /*36b0*/  IADD3 R6, -R6, RZ, RZ ;  /* 0x000000ff06067210 */ /* 0x000fe20007ffe1ff */
[----:B------:R-:W-:Y:S01]  /*36c0*/  @!P1 IMAD.MOV R113, RZ, RZ, -R113 ;  /* 0x000000ffff719224 */ /* 0x000fe200078e0a71 */
[----:B------:R-:W-:Y:S02]  /*36d0*/  IABS R123, R82 ;  /* 0x00000052007b7213 */ /* 0x000fe40000000000 */
[----:B------:R-:W-:Y:S01]  /*36e0*/  IADD3 R78, R90, 0x180, RZ ;  /* 0x000001805a4e7810 */ /* 0x000fe20007ffe0ff */
[----:B------:R-:W-:Y:S01]  /*36f0*/  IMAD R115, R0, R6, R115 ;  /* 0x0000000600737224 */ /* 0x000fe200078e0273 */
[----:B------:R-:W-:Y:S01]  /*3700*/  IABS R127, R80 ;  /* 0x00000050007f7213 */ /* 0x000fe20000000000 */
[----:B------:R-:W-:Y:S01]  /*3710*/  @!P5 IMAD.MOV R135, RZ, RZ, -R135 ;  /* 0x000000ffff87d224 */ /* 0x000fe200078e0a87 */
[----:B------:R-:W-:Y:S01]  /*3720*/  @!P0 IADD3 R131, -R131, RZ, RZ ;  /* 0x000000ff83838210 */ /* 0x000fe20007ffe1ff */
[----:B------:R-:W-:Y:S01]  /*3730*/  @!P2 IMAD.MOV R133, RZ, RZ, -R133 ;  /* 0x000000ffff85a224 */ /* 0x000fe200078e0a85 */
[----:B------:R-:W-:Y:S01]  /*3740*/  IABS R121, R84 ;  /* 0x0000005400797213 */ /* 0x000fe20000000000 */
[----:B------:R-:W-:Y:S01]  /*3750*/  IMAD.HI.U32 R6, R4, R123, RZ ;  /* 0x0000007b04067227 */ /* 0x000fe200078e00ff */
[----:B------:R-:W-:Y:S01]  /*3760*/  IADD3 R48, R90, 0x1c0, RZ ;  /* 0x000001c05a307810 */ /* 0x000fe20007ffe0ff */
[----:B------:R1:W-:Y:S01]  /*3770*/  STL [R1+0x19b8], R78 ;  /* 0x0019b84e01007387 */ /* 0x0003e20000100800 */
[----:B------:R-:W-:Y:S01]  /*3780*/  ISETP.GE.AND P1, PT, R28, RZ, PT ;  /* 0x000000ff1c00720c */ /* 0x000fe20003f26270 */
[----:B------:R-:W-:Y:S01]  /*3790*/  IMAD.HI.U32 R8, R4, R127, RZ ;  /* 0x0000007f04087227 */ /* 0x000fe200078e00ff */
[----:B------:R-:W-:Y:S01]  /*37a0*/  ISETP.GE.AND P0, PT, R26, RZ, PT ;  /* 0x000000ff1a00720c */ /* 0x000fe20003f06270 */
[----:B------:R-:W-:Y:S01]  /*37b0*/  STL [R1+0x1aa4], R48 ;  /* 0x001aa43001007387 */ /* 0x000fe20000100800 */
[----:B------:R-:W-:Y:S01]  /*37c0*/  ISETP.GE.AND P5, PT, R22, RZ, PT ;  /* 0x000000ff1600720c */ /* 0x000fe20003fa6270 */
[----:B------:R-:W-:Y:S01]  /*37d0*/  IMAD.HI.U32 R12, R4, R121, RZ ;  /* 0x00000079040c7227 */ /* 0x000fe200078e00ff */
[----:B------:R-:W-:-:S02]  /*37e0*/  @!P3 IADD3 R137, R137, -R2, RZ ;  /* 0x800000028989b210 */ /* 0x000fc40007ffe0ff */
[----:B------:R-:W-:Y:S01]  /*37f0*/  ISETP.GE.AND P2, PT, R24, RZ, PT ;  /* 0x000000ff1800720c */ /* 0x000fe20003f46270 */
[----:B------:R-:W-:Y:S01]  /*3800*/  IMAD.MOV R6, RZ, RZ, -R6 ;  /* 0x000000ffff067224 */ /* 0x000fe200078e0a06 */
[----:B------:R-:W-:Y:S02]  /*3810*/  IABS R125, R78 ;  /* 0x0000004e007d7213 */ /* 0x000fe40000000000 */
[----:B------:R-:W-:Y:S01]  /*3820*/  IABS R129, R48 ;  /* 0x0000003000817213 */ /* 0x000fe20000000000 */
[----:B------:R-:W-:Y:S01]  /*3830*/  IMAD R123, R0, R6, R123 ;  /* 0x00000006007b7224 */ /* 0x000fe200078e027b */
[----:B------:R-:W-:Y:S01]  /*3840*/  @!P4 IADD3 R137, -R137, RZ, RZ ;  /* 0x000000ff8989c210 */ /* 0x000fe20007ffe1ff */
[----:B------:R-:W-:Y:S01]  /*3850*/  IMAD.HI.U32 R10, R4, R125, RZ ;  /* 0x0000007d040a7227 */ /* 0x000fe200078e00ff */
[----:B------:R-:W-:Y:S02]  /*3860*/  ISETP.GT.U32.AND P4, PT, R0, R115, PT ;  /* 0x000000730000720c */ /* 0x000fe40003f84070 */
[----:B------:R-:W-:Y:S01]  /*3870*/  @!P6 IADD3 R143, R143, -R2, RZ ;  /* 0x800000028f8fe210 */ /* 0x000fe20007ffe0ff */
[----:B------:R-:W-:Y:S01]  /*3880*/  IMAD.HI.U32 R4, R4, R129, RZ ;  /* 0x0000008104047227 */ /* 0x000fe200078e00ff */
[----:B------:R-:W-:-:S02]  /*3890*/  IADD3 R8, -R8, RZ, RZ ;  /* 0x000000ff08087210 */ /* 0x000fc40007ffe1ff */
[----:B------:R-:W-:Y:S01]  /*38a0*/  IADD3 R12, -R12, RZ, RZ ;  /* 0x000000ff0c0c7210 */ /* 0x000fe20007ffe1ff */
[----:B------:R-:W-:Y:S01]  /*38b0*/  IMAD.MOV R10, RZ, RZ, -R10 ;  /* 0x000000ffff0a7224 */ /* 0x000fe200078e0a0a */
[C---:B------:R-:W-:Y:S01]  /*38c0*/  ISETP.GT.U32.AND P6, PT, R0.reuse, R117, PT ;  /* 0x000000750000720c */ /* 0x040fe20003fc4070 */
[----:B------:R-:W-:Y:S01]  /*38d0*/  IMAD.MOV R4, RZ, RZ, -R4 ;  /* 0x000000ffff047224 */ /* 0x000fe200078e0a04 */
[----:B------:R-:W-:Y:S01]  /*38e0*/  ISETP.NE.AND P3, PT, RZ, c[0x0][0x17c], PT ;  /* 0x00005f00ff007a0c */ /* 0x000fe20003f65270 */
[----:B------:R-:W-:Y:S01]  /*38f0*/  @!P1 IMAD.MOV R139, RZ, RZ, -R139 ;  /* 0x000000ffff8b9224 */ /* 0x000fe200078e0a8b */
[----:B------:R-:W-:Y:S01]  /*3900*/  LOP3.LUT R2, RZ, c[0x0][0x17c], RZ, 0x33, !PT ;  /* 0x00005f00ff027a12 */ /* 0x000fe200078e33ff */
[----:B------:R-:W-:Y:S01]  /*3910*/  @!P0 IMAD.MOV R141, RZ, RZ, -R141 ;  /* 0x000000ffff8d8224 */ /* 0x000fe200078e0a8d */
[----:B------:R-:W-:Y:S01]  /*3920*/  @!P2 IADD3 R145, -R145, RZ, RZ ;  /* 0x000000ff9191a210 */ /* 0x000fe20007ffe1ff */
[----:B------:R-:W-:Y:S01]  /*3930*/  @!P5 IMAD.MOV R143, RZ, RZ, -R143 ;  /* 0x000000ffff8fd224 */ /* 0x000fe200078e0a8f */
[C---:B------:R-:W-:Y:S01]  /*3940*/  ISETP.GT.U32.AND P2, PT, R0.reuse, R123, PT ;  /* 0x0000007b0000720c */ /* 0x040fe20003f44070 */
[----:B------:R-:W-:Y:S01]  /*3950*/  IMAD R127, R0, R8, R127 ;  /* 0x00000008007f7224 */ /* 0x000fe200078e027f */
[----:B-1----:R-:W-:Y:S01]  /*3960*/  SEL R44, R2, R7, !P3 ;  /* 0x00000007022c7207 */ /* 0x002fe20005800000 */
[----:B------:R-:W-:Y:S01]  /*3970*/  IMAD R121, R0, R12, R121 ;  /* 0x0000000c00797224 */ /* 0x000fe200078e0279 */
[----:B------:R-:W-:Y:S01]  /*3980*/  SEL R46, R2, R11, !P3 ;  /* 0x0000000b022e7207 */ /* 0x000fe20005800000 */
[----:B------:R-:W-:Y:S01]  /*3990*/  IMAD R125, R0, R10, R125 ;  /* 0x0000000a007d7224 */ /* 0x000fe200078e027d */
[----:B------:R-:W-:Y:S01]  /*39a0*/  SEL R54, R2, R25, !P3 ;  /* 0x0000001902367207 */ /* 0x000fe20005800000 */
[----:B------:R-:W-:Y:S01]  /*39b0*/  IMAD R129, R0, R4, R129 ;  /* 0x0000000400817224 */ /* 0x000fe200078e0281 */
[C---:B------:R-:W-:Y:S01]  /*39c0*/  SEL R56, R2.reuse, R29, !P3 ;  /* 0x0000001d02387207 */ /* 0x040fe20005800000 */
[--C-:B------:R-:W-:Y:S01]  /*39d0*/  @!P4 IMAD.IADD R115, R115, 0x1, -R0.reuse ;  /* 0x000000017373c824 */ /* 0x100fe200078e0a00 */
[C---:B------:R-:W-:Y:S01]  /*39e0*/  SEL R58, R2.reuse, R33, !P3 ;  /* 0x00000021023a7207 */ /* 0x040fe20005800000 */
[--C-:B------:R-:W-:Y:S01]  /*39f0*/  @!P6 IMAD.IADD R117, R117, 0x1, -R0.reuse ;  /* 0x000000017575e824 */ /* 0x100fe200078e0a00 */
[C---:B------:R-:W-:Y:S01]  /*3a00*/  SEL R60, R2.reuse, R37, !P3 ;  /* 0x00000025023c7207 */ /* 0x040fe20005800000 */
[----:B------:R-:W-:Y:S01]  /*3a10*/  @!P2 IMAD.IADD R123, R123, 0x1, -R0 ;  /* 0x000000017b7ba824 */ /* 0x000fe200078e0a00 */
[----:B------:R-:W-:Y:S01]  /*3a20*/  SEL R62, R2, R41, !P3 ;  /* 0x00000029023e7207 */ /* 0x000fe20005800000 */
[----:B------:R-:W-:Y:S01]  /*3a30*/  IMAD R44, R44, c[0x0][0x190], RZ ;  /* 0x000064002c2c7a24 */ /* 0x000fe200078e02ff */
        /* <DEDUP_REMOVED lines=12> */
[----:B------:R-:W-:-:S02]  /*3b00*/  SEL R6, R2, R19, !P3 ;  /* 0x0000001302067207 */ /* 0x000fc40005800000 */
[----:B------:R-:W-:Y:S01]  /*3b10*/  SEL R52, R2, R21, !P3 ;  /* 0x0000001502347207 */ /* 0x000fe20005800000 */
[----:B------:R-:W-:Y:S01]  /*3b20*/  IMAD R21, R20, c[0x0][0x18c], RZ ;  /* 0x0000630014157a24 */ /* 0x000fe200078e02ff */
[----:B------:R-:W-:Y:S01]  /*3b30*/  SEL R23, R2, R23, !P3 ;  /* 0x0000001702177207 */ /* 0x000fe20005800000 */
[----:B------:R-:W-:Y:S01]  /*3b40*/  IMAD R50, R50, c[0x0][0x190], RZ ;  /* 0x0000640032327a24 */ /* 0x000fe200078e02ff */
[----:B------:R-:W-:Y:S01]  /*3b50*/  SEL R27, R2, R27, !P3 ;  /* 0x0000001b021b7207 */ /* 0x000fe20005800000 */
[----:B------:R-:W-:Y:S01]  /*3b60*/  IMAD R52, R52, c[0x0][0x190], RZ ;  /* 0x0000640034347a24 */ /* 0x000fe200078e02ff */
[C---:B------:R-:W-:Y:S02]  /*3b70*/  SEL R31, R2.reuse, R31, !P3 ;  /* 0x0000001f021f7207 */ /* 0x040fe40005800000 */
[C---:B------:R-:W-:Y:S02]  /*3b80*/  SEL R35, R2.reuse, R35, !P3 ;  /* 0x0000002302237207 */ /* 0x040fe40005800000 */
[----:B------:R-:W-:-:S02]  /*3b90*/  SEL R39, R2, R39, !P3 ;  /* 0x0000002702277207 */ /* 0x000fc40005800000 */
[C---:B------:R-:W-:Y:S01]  /*3ba0*/  SEL R7, R2.reuse, R43, !P3 ;  /* 0x0000002b02077207 */ /* 0x040fe20005800000 */
[----:B------:R-:W-:Y:S01]  /*3bb0*/  IMAD R43, R5, c[0x0][0x190], RZ ;  /* 0x00006400052b7a24 */ /* 0x000fe200078e02ff */
[C---:B------:R-:W-:Y:S01]  /*3bc0*/  SEL R64, R2.reuse, R45, !P3 ;  /* 0x0000002d02407207 */ /* 0x040fe20005800000 */
[----:B------:R-:W-:Y:S01]  /*3bd0*/  IMAD R45, R9, c[0x0][0x190], RZ ;  /* 0x00006400092d7a24 */ /* 0x000fe200078e02ff */
[C---:B------:R-:W-:Y:S01]  /*3be0*/  SEL R8, R2.reuse, R47, !P3 ;  /* 0x0000002f02087207 */ /* 0x040fe20005800000 */
[----:B------:R-:W-:Y:S01]  /*3bf0*/  IMAD R47, R13, c[0x0][0x190], RZ ;  /* 0x000064000d2f7a24 */ /* 0x000fe200078e02ff */
[----:B------:R-:W-:Y:S01]  /*3c00*/  SEL R66, R2, R49, !P3 ;  /* 0x0000003102427207 */ /* 0x000fe20005800000 */
[----:B------:R-:W-:Y:S01]  /*3c10*/  IMAD R49, R4, c[0x0][0x190], RZ ;  /* 0x0000640004317a24 */ /* 0x000fe200078e02ff */
[----:B------:R-:W-:Y:S01]  /*3c20*/  SEL R10, R2, R51, !P3 ;  /* 0x00000033020a7207 */ /* 0x000fe20005800000 */
[----:B------:R-:W-:Y:S01]  /*3c30*/  IMAD R51, R6, c[0x0][0x190], RZ ;  /* 0x0000640006337a24 */ /* 0x000fe200078e02ff */
[C---:B------:R-:W-:Y:S01]  /*3c40*/  SEL R68, R2.reuse, R53, !P3 ;  /* 0x0000003502447207 */ /* 0x040fe20005800000 */
        /* <DEDUP_REMOVED lines=9> */
[C---:B--2---:R-:W-:Y:S01]  /*3ce0*/  SEL R22, R2.reuse, R63, !P3 ;  /* 0x0000003f02167207 */ /* 0x044fe20005800000 */
[----:B------:R-:W-:Y:S01]  /*3cf0*/  IMAD R63, R7, c[0x0][0x190], RZ ;  /* 0x00006400073f7a24 */ /* 0x000fe200078e02ff */
[----:B------:R-:W-:Y:S01]  /*3d00*/  SEL R74, R2, R65, !P3 ;  /* 0x00000041024a7207 */ /* 0x000fe20005800000 */
[----:B------:R-:W-:Y:S01]  /*3d10*/  IMAD R64, R64, c[0x0][0x190], RZ ;  /* 0x0000640040407a24 */ /* 0x000fe200078e02ff */
[----:B------:R-:W-:Y:S01]  /*3d20*/  SEL R25, R2, R67, !P3 ;  /* 0x0000004302197207 */ /* 0x000fe20005800000 */
[----:B------:R-:W-:Y:S01]  /*3d30*/  IMAD R67, R10, c[0x0][0x190], RZ ;  /* 0x000064000a437a24 */ /* 0x000fe200078e02ff */
[C---:B------:R-:W-:Y:S01]  /*3d40*/  SEL R76, R2.reuse, R69, !P3 ;  /* 0x00000045024c7207 */ /* 0x040fe20005800000 */
        /* <DEDUP_REMOVED lines=59> */
[----:B---3--:R-:W-:Y:S01]  /*4100*/  SEL R24, R2, R145, !P3 ;  /* 0x0000009102187207 */ /* 0x008fe20005800000 */
[----:B------:R-:W-:Y:S01]  /*4110*/  IMAD R22, R141, c[0x0][0x190], RZ ;  /* 0x000064008d167a24 */ /* 0x000fe200078e02ff */
[C---:B------:R-:W-:Y:S01]  /*4120*/  ISETP.GT.U32.AND P3, PT, R0.reuse, R127, PT ;  /* 0x0000007f0000720c */ /* 0x040fe20003f64070 */
[----:B------:R-:W-:Y:S01]  /*4130*/  IMAD R23, R143, c[0x0][0x190], RZ ;  /* 0x000064008f177a24 */ /* 0x000fe200078e02ff */
[----:B------:R-:W-:Y:S01]  /*4140*/  ISETP.GT.U32.AND P1, PT, R0, R121, PT ;  /* 0x000000790000720c */ /* 0x000fe20003f24070 */
[----:B------:R-:W-:Y:S01]  /*4150*/  IMAD R30, R30, c[0x0][0x190], RZ ;  /* 0x000064001e1e7a24 */ /* 0x000fe200078e02ff */
[C---:B------:R-:W-:Y:S01]  /*4160*/  ISETP.GT.U32.AND P4, PT, R0.reuse, R125, PT ;  /* 0x0000007d0000720c */ /* 0x040fe20003f84070 */
[----:B------:R-:W-:Y:S01]  /*4170*/  IMAD R29, R29, c[0x0][0x190], RZ ;  /* 0x000064001d1d7a24 */ /* 0x000fe200078e02ff */
[C---:B------:R-:W-:Y:S01]  /*4180*/  ISETP.GT.U32.AND P6, PT, R0.reuse, R115, PT ;  /* 0x000000730000720c */ /* 0x040fe20003fc4070 */
[----:B------:R-:W-:Y:S01]  /*4190*/  IMAD R25, R139, c[0x0][0x190], RZ ;  /* 0x000064008b197a24 */ /* 0x000fe200078e02ff */
[----:B------:R-:W-:Y:S01]  /*41a0*/  ISETP.GT.U32.AND P0, PT, R0, R119, PT ;  /* 0x000000770000720c */ /* 0x000fe20003f04070 */
[----:B------:R-:W-:Y:S01]  /*41b0*/  IMAD R28, R28, c[0x0][0x190], RZ ;  /* 0x000064001c1c7a24 */ /* 0x000fe200078e02ff */
[----:B------:R-:W-:Y:S01]  /*41c0*/  ISETP.GT.U32.AND P5, PT, R0, R129, PT ;  /* 0x000000810000720c */ /* 0x000fe20003fa4070 */
[----:B------:R-:W-:Y:S01]  /*41d0*/  IMAD R9, R133, c[0x0][0x190], RZ ;  /* 0x0000640085097a24 */ /* 0x000fe200078e02ff */
[----:B------:R-:W-:Y:S01]  /*41e0*/  IADD3 R2, R194, -0x1, RZ ;  /* 0xffffffffc2027810 */ /* 0x000fe20007ffe0ff */
[--C-:B------:R-:W-:Y:S01]  /*41f0*/  @!P3 IMAD.IADD R127, R127, 0x1, -R0.reuse ;  /* 0x000000017f7fb824 */ /* 0x100fe200078e0a00 */
[----:B------:R-:W-:Y:S01]  /*4200*/  ISETP.GT.U32.AND P3, PT, R0, R123, PT ;  /* 0x0000007b0000720c */ /* 0x000fe20003f64070 */
[----:B------:R-:W-:Y:S01]  /*4210*/  IMAD R27, R135, c[0x0][0x190], RZ ;  /* 0x00006400871b7a24 */ /* 0x000fe200078e02ff */
[-C--:B------:R-:W-:Y:S01]  /*4220*/  @!P1 IADD3 R121, R121, -R0.reuse, RZ ;  /* 0x8000000079799210 */ /* 0x080fe20007ffe0ff */
[----:B------:R-:W-:Y:S01]  /*4230*/  IMAD R24, R24, c[0x0][0x190], RZ ;  /* 0x0000640018187a24 */ /* 0x000fe200078e02ff */
[----:B------:R-:W-:Y:S01]  /*4240*/  @!P4 IADD3 R125, R125, -R0, RZ ;  /* 0x800000007d7dc210 */ /* 0x000fe20007ffe0ff */
[--C-:B------:R-:W-:Y:S01]  /*4250*/  @!P6 IMAD.IADD R115, R115, 0x1, -R0.reuse ;  /* 0x000000017373e824 */ /* 0x100fe200078e0a00 */
[C---:B------:R-:W-:Y:S01]  /*4260*/  ISETP.GT.U32.AND P2, PT, R0.reuse, R121, PT ;  /* 0x000000790000720c */ /* 0x040fe20003f44070 */
[--C-:B------:R-:W-:Y:S01]  /*4270*/  @!P0 IMAD.IADD R119, R119, 0x1, -R0.reuse ;  /* 0x0000000177778824 */ /* 0x100fe200078e0a00 */
[C---:B------:R-:W-:Y:S01]  /*4280*/  ISETP.GT.U32.AND P6, PT, R0.reuse, R125, PT ;  /* 0x0000007d0000720c */ /* 0x040fe20003fc4070 */
[----:B------:R-:W-:Y:S01]  /*4290*/  @!P5 IMAD.IADD R129, R129, 0x1, -R0 ;  /* 0x000000018181d824 */ /* 0x000fe200078e0a00 */
[----:B------:R-:W-:-:S02]  /*42a0*/  ISETP.GT.U32.AND P0, PT, R0, R117, PT ;  /* 0x000000750000720c */ /* 0x000fc40003f04070 */
[C---:B------:R-:W-:Y:S02]  /*42b0*/  ISETP.GT.U32.AND P4, PT, R0.reuse, R127, PT ;  /* 0x0000007f0000720c */ /* 0x040fe40003f84070 */
[----:B------:R-:W-:Y:S02]  /*42c0*/  @!P3 IADD3 R123, R123, -R0, RZ ;  /* 0x800000007b7bb210 */ /* 0x000fe40007ffe0ff */
[----:B------:R-:W-:Y:S02]  /*42d0*/  ISETP.GT.U32.AND P1, PT, R0, R119, PT ;  /* 0x000000770000720c */ /* 0x000fe40003f24070 */
[----:B------:R-:W-:Y:S01]  /*42e0*/  ISETP.GE.AND P3, PT, R88, RZ, PT ;  /* 0x000000ff5800720c */ /* 0x000fe20003f66270 */
[--C-:B------:R-:W-:Y:S01]  /*42f0*/  @!P2 IMAD.IADD R121, R121, 0x1, -R0.reuse ;  /* 0x000000017979a824 */ /* 0x100fe200078e0a00 */
[----:B------:R-:W-:Y:S01]  /*4300*/  ISETP.GT.U32.AND P5, PT, R0, R129, PT ;  /* 0x000000810000720c */ /* 0x000fe20003fa4070 */
[----:B------:R-:W-:Y:S01]  /*4310*/  @!P6 IMAD.IADD R125, R125, 0x1, -R0 ;  /* 0x000000017d7de824 */ /* 0x000fe200078e0a00 */
[----:B------:R-:W-:-:S02]  /*4320*/  ISETP.GE.AND P2, PT, R90, RZ, PT ;  /* 0x000000ff5a00720c */ /* 0x000fc40003f46270 */
[----:B------:R-:W-:Y:S01]  /*4330*/  ISETP.GE.AND P6, PT, R86, RZ, PT ;  /* 0x000000ff5600720c */ /* 0x000fe20003fc6270 */
[--C-:B------:R-:W-:Y:S01]  /*4340*/  @!P4 IMAD.IADD R127, R127, 0x1, -R0.reuse ;  /* 0x000000017f7fc824 */ /* 0x100fe200078e0a00 */
[-C--:B------:R-:W-:Y:S02]  /*4350*/  @!P0 IADD3 R117, R117, -R0.reuse, RZ ;  /* 0x8000000075758210 */ /* 0x080fe40007ffe0ff */
[----:B------:R-:W-:Y:S01]  /*4360*/  ISETP.GE.AND P4, PT, R82, RZ, PT ;  /* 0x000000ff5200720c */ /* 0x000fe20003f86270 */
[----:B------:R-:W-:Y:S01]  /*4370*/  @!P1 IMAD.IADD R119, R119, 0x1, -R0 ;  /* 0x0000000177779824 */ /* 0x000fe200078e0a00 */
[----:B------:R-:W-:Y:S01]  /*4380*/  ISETP.GE.U32.AND P0, PT, R2, 0x7fffffc0, PT ;  /* 0x7fffffc00200780c */ /* 0x000fe20003f06070 */
[----:B------:R-:W-:Y:S01]  /*4390*/  @!P3 IMAD.MOV R117, RZ, RZ, -R117 ;  /* 0x000000ffff75b224 */ /* 0x000fe200078e0a75 */
[----:B------:R-:W-:Y:S02]  /*43a0*/  ISETP.GE.AND P3, PT, R78, RZ, PT ;  /* 0x000000ff4e00720c */ /* 0x000fe40003f66270 */
[----:B------:R-:W-:Y:S01]  /*43b0*/  @!P5 IADD3 R129, R129, -R0, RZ ;  /* 0x800000008181d210 */ /* 0x000fe20007ffe0ff */
[----:B------:R-:W-:Y:S01]  /*43c0*/  @!P2 IMAD.MOV R115, RZ, RZ, -R115 ;  /* 0x000000ffff73a224 */ /* 0x000fe200078e0a73 */
[----:B------:R-:W-:-:S02]  /*43d0*/  ISETP.GE.AND P5, PT, R84, RZ, PT ;  /* 0x000000ff5400720c */ /* 0x000fc40003fa6270 */
[----:B------:R-:W-:Y:S02]  /*43e0*/  ISETP.GE.AND P2, PT, R80, RZ, PT ;  /* 0x000000ff5000720c */ /* 0x000fe40003f46270 */
[----:B------:R-:W-:Y:S01]  /*43f0*/  @!P6 IADD3 R119, -R119, RZ, RZ ;  /* 0x000000ff7777e210 */ /* 0x000fe20007ffe1ff */
[----:B------:R-:W-:Y:S01]  /*4400*/  @!P4 IMAD.MOV R123, RZ, RZ, -R123 ;  /* 0x000000ffff7bc224 */ /* 0x000fe200078e0a7b */
[----:B------:R-:W-:Y:S02]  /*4410*/  ISETP.GE.AND P6, PT, R48, RZ, PT ;  /* 0x000000ff3000720c */ /* 0x000fe40003fc6270 */
[C---:B------:R-:W-:Y:S01]  /*4420*/  IADD3 R2, R194.reuse, -0xd, RZ ;  /* 0xfffffff3c2027810 */ /* 0x040fe20007ffe0ff */
[----:B------:R-:W-:Y:S01]  /*4430*/  @!P3 IMAD.MOV R125, RZ, RZ, -R125 ;  /* 0x000000ffff7db224 */ /* 0x000fe200078e0a7d */
[----:B------:R-:W-:Y:S02]  /*4440*/  IADD3 R0, R194, -0x9, RZ ;  /* 0xfffffff7c2007810 */ /* 0x000fe40007ffe0ff */
[----:B------:R-:W-:Y:S01]  /*4450*/  ISETP.GE.U32.AND P4, PT, R2, 0x7fffffb4, PT ;  /* 0x7fffffb40200780c */ /* 0x000fe20003f86070 */
[----:B------:R-:W-:Y:S01]  /*4460*/  IMAD R2, R3, c[0x0][0x190], RZ ;  /* 0x0000640003027a24 */ /* 0x000fe200078e02ff */
[----:B------:R-:W-:Y:S01]  /*4470*/  LEA R174, P3, R21, c[0x0][0x168], 0x2 ;  /* 0x00005a0015ae7a11 */ /* 0x000fe200078610ff */
[----:B------:R-:W-:Y:S01]  /*4480*/  @!P5 IMAD.MOV R121, RZ, RZ, -R121 ;  /* 0x000000ffff79d224 */ /* 0x000fe200078e0a79 */
[----:B------:R-:W-:Y:S01]  /*4490*/  ISETP.GE.U32.AND P5, PT, R0, 0x7fffffb8, PT ;  /* 0x7fffffb80000780c */ /* 0x000fe20003fa6070 */
[----:B------:R-:W-:Y:S01]  /*44a0*/  IMAD R3, R26, c[0x0][0x190], RZ ;  /* 0x000064001a037a24 */ /* 0x000fe200078e02ff */
[----:B------:R-:W-:Y:S01]  /*44b0*/  @!P2 IADD3 R127, -R127, RZ, RZ ;  /* 0x000000ff7f7fa210 */ /* 0x000fe20007ffe1ff */
[----:B------:R-:W-:Y:S01]  /*44c0*/  @!P6 IMAD.MOV R129, RZ, RZ, -R129 ;  /* 0x000000ffff81e224 */ /* 0x000fe200078e0a81 */
[----:B------:R-:W-:Y:S01]  /*44d0*/  ISETP.NE.AND P2, PT, RZ, c[0x0][0x178], PT ;  /* 0x00005e00ff007a0c */ /* 0x000fe20003f45270 */
[----:B------:R-:W-:Y:S01]  /*44e0*/  IMAD R26, R137, c[0x0][0x190], RZ ;  /* 0x00006400891a7a24 */ /* 0x000fe200078e02ff */
[----:B------:R-:W-:-:S02]  /*44f0*/  LOP3.LUT R0, RZ, c[0x0][0x178], RZ, 0x33, !PT ;  /* 0x00005e00ff007a12 */ /* 0x000fc400078e33ff */
[----:B------:R-:W-:Y:S02]  /*4500*/  LEA.HI.X.SX32 R21, R21, c[0x0][0x16c], 0x2, P3 ;  /* 0x00005b0015157a11 */ /* 0x000fe400018f16ff */
[----:B------:R-:W-:Y:S02]  /*4510*/  LEA R10, P3, R2, R174, 0x2 ;  /* 0x000000ae020a7211 */ /* 0x000fe400078610ff */
[----:B------:R-:W-:Y:S02]  /*4520*/  ISETP.GE.U32.AND P1, PT, R14, 0x7fffffbc, PT ;  /* 0x7fffffbc0e00780c */ /* 0x000fe40003f26070 */
[C---:B------:R-:W-:Y:S02]  /*4530*/  SEL R17, R0.reuse, R115, !P2 ;  /* 0x0000007300117207 */ /* 0x040fe40005000000 */
[C---:B------:R-:W-:Y:S02]  /*4540*/  SEL R18, R0.reuse, R117, !P2 ;  /* 0x0000007500127207 */ /* 0x040fe40005000000 */
[C---:B------:R-:W-:Y:S01]  /*4550*/  SEL R19, R0.reuse, R119, !P2 ;  /* 0x0000007700137207 */ /* 0x040fe20005000000 */
[----:B------:R-:W-:Y:S01]  /*4560*/  IMAD R17, R17, c[0x0][0x184], RZ ;  /* 0x0000610011117a24 */ /* 0x000fe200078e02ff */
[----:B------:R-:W-:Y:S01]  /*4570*/  SEL R20, R0, R121, !P2 ;  /* 0x0000007900147207 */ /* 0x000fe20005000000 */
[----:B------:R-:W-:Y:S01]  /*4580*/  IMAD R18, R18, c[0x0][0x184], RZ ;  /* 0x0000610012127a24 */ /* 0x000fe200078e02ff */
[C---:B------:R-:W-:Y:S01]  /*4590*/  SEL R14, R0.reuse, R123, !P2 ;  /* 0x0000007b000e7207 */ /* 0x040fe20005000000 */
[----:B------:R-:W-:Y:S01]  /*45a0*/  IMAD R19, R19, c[0x0][0x184], RZ ;  /* 0x0000610013137a24 */ /* 0x000fe200078e02ff */
[----:B------:R-:W-:-:S02]  /*45b0*/  SEL R16, R0, R127, !P2 ;  /* 0x0000007f00107207 */ /* 0x000fc40005000000 */
[C---:B------:R-:W-:Y:S02]  /*45c0*/  SEL R15, R0.reuse, R125, !P2 ;  /* 0x0000007d000f7207 */ /* 0x040fe40005000000 */
[----:B------:R-:W-:Y:S02]  /*45d0*/  SEL R0, R0, R129, !P2 ;  /* 0x0000008100007207 */ /* 0x000fe40005000000 */
[----:B------:R-:W-:Y:S02]  /*45e0*/  LEA.HI.X.SX32 R11, R2, R21, 0x2, P3 ;  /* 0x00000015020b7211 */ /* 0x000fe400018f16ff */
[-C--:B------:R-:W-:Y:S01]  /*45f0*/  LEA R146, P2, R43, R174.reuse, 0x2 ;  /* 0x000000ae2b927211 */ /* 0x080fe200078410ff */
[----:B------:R-:W-:Y:S01]  /*4600*/  IMAD R0, R0, c[0x0][0x184], RZ ;  /* 0x0000610000007a24 */ /* 0x000fe200078e02ff */
[-C--:B------:R-:W-:Y:S01]  /*4610*/  LEA R148, P3, R44, R174.reuse, 0x2 ;  /* 0x000000ae2c947211 */ /* 0x080fe200078610ff */
[----:B------:R1:W-:Y:S01]  /*4620*/  STL.64 [R1+0x21a8], R10 ;  /* 0x0021a80a01007387 */ /* 0x0003e20000100a00 */
[----:B------:R-:W-:-:S02]  /*4630*/  LEA R150, P6, R45, R174, 0x2 ;  /* 0x000000ae2d967211 */ /* 0x000fc400078c10ff */
[-C--:B------:R-:W-:Y:S02]  /*4640*/  LEA.HI.X.SX32 R147, R43, R21.reuse, 0x2, P2 ;  /* 0x000000152b937211 */ /* 0x080fe400010f16ff */
[-C--:B------:R-:W-:Y:S02]  /*4650*/  LEA.HI.X.SX32 R149, R44, R21.reuse, 0x2, P3 ;  /* 0x000000152c957211 */ /* 0x080fe400018f16ff */
[-C--:B------:R-:W-:Y:S01]  /*4660*/  LEA R184, P2, R46, R174.reuse, 0x2 ;  /* 0x000000ae2eb87211 */ /* 0x080fe200078410ff */
[----:B------:R-:W-:Y:S01]  /*4670*/  STL.64 [R1+0x21b0], R146 ;  /* 0x0021b09201007387 */ /* 0x000fe20000100a00 */
[-C--:B----4-:R-:W-:Y:S02]  /*4680*/  LEA R80, P3, R47, R174.reuse, 0x2 ;  /* 0x000000ae2f507211 */ /* 0x090fe400078610ff */
[----:B------:R-:W-:Y:S01]  /*4690*/  LEA.HI.X.SX32 R151, R45, R21, 0x2, P6 ;  /* 0x000000152d977211 */ /* 0x000fe200030f16ff */
[----:B------:R-:W-:Y:S01]  /*46a0*/  STL.64 [R1+0x21b8], R148 ;  /* 0x0021b89401007387 */ /* 0x000fe20000100a00 */
[----:B------:R-:W-:-:S02]  /*46b0*/  LEA R96, P6, R49, R174, 0x2 ;  /* 0x000000ae31607211 */ /* 0x000fc400078c10ff */
[-C--:B------:R-:W-:Y:S02]  /*46c0*/  LEA.HI.X.SX32 R185, R46, R21.reuse, 0x2, P2 ;  /* 0x000000152eb97211 */ /* 0x080fe400010f16ff */
[-C--:B------:R-:W-:Y:S02]  /*46d0*/  LEA.HI.X.SX32 R81, R47, R21.reuse, 0x2, P3 ;  /* 0x000000152f517211 */ /* 0x080fe400018f16ff */
[-C--:B------:R-:W-:Y:S02]  /*46e0*/  LEA R190, P2, R50, R174.reuse, 0x2 ;  /* 0x000000ae32be7211 */ /* 0x080fe400078410ff */
[-C--:B------:R-:W-:Y:S02]  /*46f0*/  LEA R176, P3, R51, R174.reuse, 0x2 ;  /* 0x000000ae33b07211 */ /* 0x080fe400078610ff */
[----:B------:R-:W-:Y:S02]  /*4700*/  LEA.HI.X.SX32 R97, R49, R21, 0x2, P6 ;  /* 0x0000001531617211 */ /* 0x000fe400030f16ff */
        /* <DEDUP_REMOVED lines=17> */
[----:B------:R-:W-:Y:S01]  /*4820*/  LEA.HI.X.SX32 R85, R58, R21, 0x2, P6 ;  /* 0x000000153a557211 */ /* 0x000fe200030f16ff */
[----:B------:R-:W-:Y:S01]  /*4830*/  IMAD R58, R252, 0x38, RZ ;  /* 0x00000038fc3a7824 */ /* 0x000fe200078e02ff */
        /* <DEDUP_REMOVED lines=31> */
[-C--:B------:R-:W-:Y:S01]  /*4a30*/  LEA.HI.X.SX32 R115, R74, R21.reuse, 0x2, P2 ;  /* 0x000000154a737211 */ /* 0x080fe200010f16ff */
[----:B------:R-:W-:Y:S01]  /*4a40*/  IMAD R74, R252, 0x3c, RZ ;  /* 0x0000003cfc4a7824 */ /* 0x000fe200078e02ff */
        /* <DEDUP_REMOVED lines=28> */
[----:B------:R-:W-:Y:S01]  /*4c10*/  IMAD.SHL.U32 R33, R252, 0x4, RZ ;  /* 0x00000004fc217824 */ /* 0x000fe200078e00ff */
        /* <DEDUP_REMOVED lines=26> */
[----:B------:R-:W-:Y:S01]  /*4dc0*/  IMAD R27, R15, c[0x0][0x184], RZ ;  /* 0x000061000f1b7a24 */ /* 0x000fe200078e02ff */
[-C--:B------:R-:W-:Y:S02]  /*4dd0*/  LEA.HI.X.SX32 R133, R26, R21.reuse, 0x2, P3 ;  /* 0x000000151a857211 */ /* 0x080fe400018f16ff */
[-C--:B------:R-:W-:Y:S02]  /*4de0*/  LEA R168, P2, R22, R174.reuse, 0x2 ;  /* 0x000000ae16a87211 */ /* 0x080fe400078410ff */
[-C--:B------:R-:W-:Y:S02]  /*4df0*/  LEA R186, P3, R23, R174.reuse, 0x2 ;  /* 0x000000ae17ba7211 */ /* 0x080fe400078610ff */
[----:B------:R-:W-:Y:S01]  /*4e00*/  LEA.HI.X.SX32 R135, R25, R21, 0x2, P6 ;  /* 0x0000001519877211 */ /* 0x000fe200030f16ff */
[----:B------:R-:W-:Y:S01]  /*4e10*/  IMAD R25, R16, c[0x0][0x184], RZ ;  /* 0x0000610010197a24 */ /* 0x000fe200078e02ff */
[----:B------:R-:W-:-:S02]  /*4e20*/  LEA R174, P6, R24, R174, 0x2 ;  /* 0x000000ae18ae7211 */ /* 0x000fc400078c10ff */
[-C--:B------:R-:W-:Y:S01]  /*4e30*/  LEA.HI.X.SX32 R187, R23, R21.reuse, 0x2, P3 ;  /* 0x0000001517bb7211 */ /* 0x080fe200018f16ff */
[----:B------:R-:W-:Y:S01]  /*4e40*/  IMAD R23, R14, c[0x0][0x184], RZ ;  /* 0x000061000e177a24 */ /* 0x000fe200078e02ff */
[-C--:B------:R-:W-:Y:S02]  /*4e50*/  LEA.HI.X.SX32 R169, R22, R21.reuse, 0x2, P2 ;  /* 0x0000001516a97211 */ /* 0x080fe400010f16ff */
[----:B------:R-:W-:Y:S01]  /*4e60*/  LEA.HI.X.SX32 R175, R24, R21, 0x2, P6 ;  /* 0x0000001518af7211 */ /* 0x000fe200030f16ff */
[----:B------:R-:W-:Y:S01]  /*4e70*/  IMAD R21, R20, c[0x0][0x184], RZ ;  /* 0x0000610014157a24 */ /* 0x000fe200078e02ff */
[C---:B------:R-:W-:Y:S02]  /*4e80*/  LEA R28, P3, R17.reuse, c[0x0][0x160], 0x2 ;  /* 0x00005800111c7a11 */ /* 0x040fe400078610ff */
[----:B------:R-:W-:Y:S02]  /*4e90*/  LEA R14, P6, R18, c[0x0][0x160], 0x2 ;  /* 0x00005800120e7a11 */ /* 0x000fe400078c10ff */
[----:B------:R-:W-:-:S02]  /*4ea0*/  LEA.HI.X.SX32 R29, R17, c[0x0][0x164], 0x2, P3 ;  /* 0x00005900111d7a11 */ /* 0x000fc400018f16ff */
[----:B------:R-:W-:Y:S02]  /*4eb0*/  LEA R16, P3, R19, c[0x0][0x160], 0x2 ;  /* 0x0000580013107a11 */ /* 0x000fe400078610ff */
[----:B------:R-:W-:Y:S01]  /*4ec0*/  LEA.HI.X.SX32 R15, R18, c[0x0][0x164], 0x2, P6 ;  /* 0x00005900120f7a11 */ /* 0x000fe200030f16ff */
[----:B------:R-:W-:Y:S01]  /*4ed0*/  IMAD.WIDE R60, R58, 0x4, R28 ;  /* 0x000000043a3c7825 */ /* 0x000fe200078e021c */
[----:B------:R-:W-:Y:S02]  /*4ee0*/  LEA R18, P6, R21, c[0x0][0x160], 0x2 ;  /* 0x0000580015127a11 */ /* 0x000fe400078c10ff */
[----:B-1----:R-:W-:Y:S01]  /*4ef0*/  LOP3.LUT R11, R195, 0x3f, RZ, 0xc0, !PT ;  /* 0x0000003fc30b7812 */ /* 0x002fe200078ec0ff */
[----:B------:R-:W-:Y:S01]  /*4f00*/  IMAD.WIDE R46, R33, 0x4, R14 ;  /* 0x00000004212e7825 */ /* 0x000fe200078e020e */
[----:B------:R-:W-:Y:S02]  /*4f10*/  LEA.HI.X.SX32 R17, R19, c[0x0][0x164], 0x2, P3 ;  /* 0x0000590013117a11 */ /* 0x000fe400018f16ff */
[----:B------:R-:W-:Y:S01]  /*4f20*/  LEA R20, P3, R23, c[0x0][0x160], 0x2 ;  /* 0x0000580017147a11 */ /* 0x000fe200078610ff */
[----:B------:R-:W-:Y:S01]  /*4f30*/  IMAD.SHL.U32 R10, R11, 0x4, RZ ;  /* 0x000000040b0a7824 */ /* 0x000fe200078e00ff */
[----:B------:R-:W-:Y:S01]  /*4f40*/  LEA.HI.X.SX32 R19, R21, c[0x0][0x164], 0x2, P6 ;  /* 0x0000590015137a11 */ /* 0x000fe200030f16ff */
[----:B------:R-:W-:Y:S01]  /*4f50*/  IMAD.WIDE R44, R33, 0x4, R16 ;  /* 0x00000004212c7825 */ /* 0x000fe200078e0210 */
[----:B------:R-:W-:-:S02]  /*4f60*/  LEA R22, P6, R25, c[0x0][0x160], 0x2 ;  /* 0x0000580019167a11 */ /* 0x000fc400078c10ff */
[----:B------:R-:W-:Y:S01]  /*4f70*/  LEA.HI.X.SX32 R21, R23, c[0x0][0x164], 0x2, P3 ;  /* 0x0000590017157a11 */ /* 0x000fe200018f16ff */
[----:B------:R1:W-:Y:S01]  /*4f80*/  LDGSTS.E [R10], [R28.64], !P0 ;  /* 0x000000001c0a7fae */ /* 0x0003e2000c121848 */
[----:B------:R-:W-:Y:S01]  /*4f90*/  LEA R24, P3, R27, c[0x0][0x160], 0x2 ;  /* 0x000058001b187a11 */ /* 0x000fe200078610ff */
[----:B------:R-:W-:Y:S01]  /*4fa0*/  IMAD.WIDE R42, R33, 0x4, R18 ;  /* 0x00000004212a7825 */ /* 0x000fe200078e0212 */
[----:B------:R-:W-:Y:S01]  /*4fb0*/  LEA.HI.X.SX32 R23, R25, c[0x0][0x164], 0x2, P6 ;  /* 0x0000590019177a11 */ /* 0x000fe200030f16ff */
[----:B------:R1:W-:Y:S01]  /*4fc0*/  LDGSTS.E [R10+0x100], [R14.64], !P0 ;  /* 0x001000000e0a7fae */ /* 0x0003e2000c121848 */
[----:B------:R-:W-:Y:S01]  /*4fd0*/  IADD3 R48, R194, -0x11, RZ ;  /* 0xffffffefc2307810 */ /* 0x000fe20007ffe0ff */
[C---:B------:R-:W-:Y:S01]  /*4fe0*/  IMAD.WIDE R40, R33.reuse, 0x4, R20 ;  /* 0x0000000421287825 */ /* 0x040fe200078e0214 */
[----:B------:R-:W-:Y:S01]  /*4ff0*/  LEA R26, P6, R0, c[0x0][0x160], 0x2 ;  /* 0x00005800001a7a11 */ /* 0x000fe200078c10ff */
[----:B------:R1:W-:Y:S01]  /*5000*/  LDGSTS.E [R10+0x200], [R16.64], !P0 ;  /* 0x00200000100a7fae */ /* 0x0003e2000c121848 */
[----:B------:R-:W-:Y:S01]  /*5010*/  IADD3 R31, R194, -0x19, RZ ;  /* 0xffffffe7c21f7810 */ /* 0x000fe20007ffe0ff */
[----:B------:R-:W-:Y:S01]  /*5020*/  IMAD.WIDE R38, R33, 0x4, R22 ;  /* 0x0000000421267825 */ /* 0x000fe200078e0216 */
[----:B------:R-:W-:Y:S01]  /*5030*/  LEA.HI.X.SX32 R25, R27, c[0x0][0x164], 0x2, P3 ;  /* 0x000059001b197a11 */ /* 0x000fe200018f16ff */
[----:B------:R1:W-:Y:S01]  /*5040*/  LDGSTS.E [R10+0x300], [R18.64], !P0 ;  /* 0x00300000120a7fae */ /* 0x0003e2000c121848 */
[----:B------:R-:W-:Y:S01]  /*5050*/  ISETP.GE.U32.AND P2, PT, R48, 0x7fffffb0, PT ;  /* 0x7fffffb03000780c */ /* 0x000fe20003f46070 */
[----:B------:R-:W-:Y:S01]  /*5060*/  IMAD.WIDE R48, R33, 0x4, R28 ;  /* 0x0000000421307825 */ /* 0x000fe200078e021c */
[----:B------:R-:W-:Y:S01]  /*5070*/  LEA.HI.X.SX32 R27, R0, c[0x0][0x164], 0x2, P6 ;  /* 0x00005900001b7a11 */ /* 0x000fe200030f16ff */
[----:B------:R1:W-:Y:S01]  /*5080*/  LDGSTS.E [R10+0x400], [R20.64], !P0 ;  /* 0x00400000140a7fae */ /* 0x0003e2000c121848 */
[----:B------:R-:W-:Y:S01]  /*5090*/  ISETP.GE.U32.AND P6, PT, R31, 0x7fffffa8, PT ;  /* 0x7fffffa81f00780c */ /* 0x000fe20003fc6070 */
[C---:B------:R-:W-:Y:S01]  /*50a0*/  IMAD.WIDE R36, R33.reuse, 0x4, R24 ;  /* 0x0000000421247825 */ /* 0x040fe200078e0218 */
[----:B------:R-:W-:Y:S01]  /*50b0*/  SHF.L.U32 R31, R252, 0x3, RZ ;  /* 0x00000003fc1f7819 */ /* 0x000fe200000006ff */
[----:B------:R1:W-:Y:S01]  /*50c0*/  LDGSTS.E [R10+0x500], [R22.64], !P0 ;  /* 0x00500000160a7fae */ /* 0x0003e2000c121848 */
[C---:B------:R-:W-:Y:S01]  /*50d0*/  IADD3 R0, R194.reuse, -0x1d, RZ ;  /* 0xffffffe3c2007810 */ /* 0x040fe20007ffe0ff */
[--C-:B------:R-:W-:Y:S01]  /*50e0*/  IMAD.WIDE R34, R33, 0x4, R26.reuse ;  /* 0x0000000421227825 */ /* 0x100fe200078e021a */
[----:B------:R-:W-:Y:S01]  /*50f0*/  IADD3 R30, R194, -0x15, RZ ;  /* 0xffffffebc21e7810 */ /* 0x000fe20007ffe0ff */
[----:B------:R1:W-:Y:S02]  /*5100*/  LDGSTS.E [R10+0x600], [R24.64], !P0 ;  /* 0x00600000180a7fae */ /* 0x0003e4000c121848 */
[----:B------:R-:W-:Y:S01]  /*5110*/  IMAD.WIDE R32, R31, 0x4, R26 ;  /* 0x000000041f207825 */ /* 0x000fe200078e021a */
[----:B------:R-:W-:Y:S01]  /*5120*/  ISETP.GE.U32.AND P3, PT, R30, 0x7fffffac, PT ;  /* 0x7fffffac1e00780c */ /* 0x000fe20003f66070 */
[----:B------:R1:W-:Y:S01]  /*5130*/  LDGSTS.E [R10+0x700], [R26.64], !P0 ;  /* 0x007000001a0a7fae */ /* 0x0003e2000c121848 */
[----:B------:R-:W-:Y:S01]  /*5140*/  ISETP.GE.U32.AND P0, PT, R0, 0x7fffffa4, PT ;  /* 0x7fffffa40000780c */ /* 0x000fe20003f06070 */
[----:B------:R-:W-:Y:S01]  /*5150*/  IMAD.WIDE R50, R58, 0x4, R18 ;  /* 0x000000043a327825 */ /* 0x000fe200078e0212 */
[C---:B------:R-:W-:Y:S01]  /*5160*/  IADD3 R0, R194.reuse, -0x21, RZ ;  /* 0xffffffdfc2007810 */ /* 0x040fe20007ffe0ff */
[----:B------:R2:W-:Y:S01]  /*5170*/  LDGSTS.E [R10+0x2000], [R48.64], !P1 ;  /* 0x02000000300a7fae */ /* 0x0005e2000c921848 */
[----:B------:R-:W-:Y:S01]  /*5180*/  IADD3 R30, R194, -0x25, RZ ;  /* 0xffffffdbc21e7810 */ /* 0x000fe20007ffe0ff */
[----:B------:R-:W-:-:S02]  /*5190*/  IMAD.WIDE R52, R58, 0x4, R20 ;  /* 0x000000043a347825 */ /* 0x000fc400078e0214 */
[----:B------:R-:W-:Y:S02]  /*51a0*/  STL.64 [R1+0x5d0], R48 ;  /* 0x0005d03001007387 */ /* 0x000fe40000100a00 */
[C---:B------:R-:W-:Y:S02]  /*51b0*/  IMAD.WIDE R54, R58.reuse, 0x4, R22 ;  /* 0x000000043a367825 */ /* 0x040fe400078e0216 */
[----:B------:R3:W-:Y:S02]  /*51c0*/  LDGSTS.E [R10+0x2100], [R46.64], !P1 ;  /* 0x021000002e0a7fae */ /* 0x0007e4000c921848 */
[----:B------:R-:W-:Y:S02]  /*51d0*/  IMAD.WIDE R56, R58, 0x4, R24 ;  /* 0x000000043a387825 */ /* 0x000fe400078e0218 */
[----:B------:R3:W-:Y:S02]  /*51e0*/  STL.64 [R1+0x5c8], R46 ;  /* 0x0005c82e01007387 */ /* 0x0007e40000100a00 */
[----:B------:R-:W-:-:S02]  /*51f0*/  IMAD.WIDE R76, R74, 0x4, R28 ;  /* 0x000000044a4c7825 */ /* 0x000fc400078e021c */
[----:B------:R4:W-:Y:S02]  /*5200*/  LDGSTS.E [R10+0x2200], [R44.64], !P1 ;  /* 0x022000002c0a7fae */ /* 0x0009e4000c921848 */
[C---:B------:R-:W-:Y:S02]  /*5210*/  IMAD.WIDE R62, R74.reuse, 0x4, R14 ;  /* 0x000000044a3e7825 */ /* 0x040fe400078e020e */
[----:B------:R4:W-:Y:S02]  /*5220*/  STL.64 [R1+0x5c0], R44 ;  /* 0x0005c02c01007387 */ /* 0x0009e40000100a00 */
[----:B------:R-:W-:Y:S02]  /*5230*/  IMAD.WIDE R64, R74, 0x4, R16 ;  /* 0x000000044a407825 */ /* 0x000fe400078e0210 */
[----:B------:R1:W-:Y:S02]  /*5240*/  LDGSTS.E [R10+0x2300], [R42.64], !P1 ;  /* 0x023000002a0a7fae */ /* 0x0003e4000c921848 */
[----:B---3--:R-:W-:-:S02]  /*5250*/  IMAD.WIDE R46, R31, 0x4, R28 ;  /* 0x000000041f2e7825 */ /* 0x008fc400078e021c */
[----:B------:R1:W-:Y:S02]  /*5260*/  STL.64 [R1+0x5b8], R42 ;  /* 0x0005b82a01007387 */ /* 0x0003e40000100a00 */
[C---:B------:R-:W-:Y:S02]  /*5270*/  IMAD.WIDE R66, R74.reuse, 0x4, R18 ;  /* 0x000000044a427825 */ /* 0x040fe400078e0212 */
[----:B------:R3:W-:Y:S02]  /*5280*/  LDGSTS.E [R10+0x2400], [R40.64], !P1 ;  /* 0x02400000280a7fae */ /* 0x0007e4000c921848 */
[----:B----4-:R-:W-:Y:S02]  /*5290*/  IMAD.WIDE R44, R31, 0x4, R14 ;  /* 0x000000041f2c7825 */ /* 0x010fe400078e020e */
[----:B------:R3:W-:Y:S02]  /*52a0*/  STL.64 [R1+0x5b0], R40 ;  /* 0x0005b02801007387 */ /* 0x0007e40000100a00 */
[----:B------:R-:W-:-:S02]  /*52b0*/  IMAD.WIDE R68, R74, 0x4, R20 ;  /* 0x000000044a447825 */ /* 0x000fc400078e0214 */
[----:B------:R4:W-:Y:S02]  /*52c0*/  LDGSTS.E [R10+0x2500], [R38.64], !P1 ;  /* 0x02500000260a7fae */ /* 0x0009e4000c921848 */
[C---:B-1----:R-:W-:Y:S02]  /*52d0*/  IMAD.WIDE R42, R31.reuse, 0x4, R16 ;  /* 0x000000041f2a7825 */ /* 0x042fe400078e0210 */
[----:B------:R4:W-:Y:S02]  /*52e0*/  STL.64 [R1+0x5a8], R38 ;  /* 0x0005a82601007387 */ /* 0x0009e40000100a00 */
[----:B------:R-:W-:Y:S02]  /*52f0*/  IMAD.WIDE R70, R74, 0x4, R22 ;  /* 0x000000044a467825 */ /* 0x000fe400078e0216 */
[----:B------:R1:W-:Y:S02]  /*5300*/  LDGSTS.E [R10+0x2600], [R36.64], !P1 ;  /* 0x02600000240a7fae */ /* 0x0003e4000c921848 */
[----:B---3--:R-:W-:-:S02]  /*5310*/  IMAD.WIDE R40, R31, 0x4, R18 ;  /* 0x000000041f287825 */ /* 0x008fc400078e0212 */
[----:B------:R1:W-:Y:S02]  /*5320*/  STL.64 [R1+0x5a0], R36 ;  /* 0x0005a02401007387 */ /* 0x0003e40000100a00 */
[----:B------:R-:W-:Y:S02]  /*5330*/  IMAD.WIDE R72, R74, 0x4, R24 ;  /* 0x000000044a487825 */ /* 0x000fe400078e0218 */
[----:B------:R3:W-:Y:S01]  /*5340*/  LDGSTS.E [R10+0x2700], [R34.64], !P1 ;  /* 0x02700000220a7fae */ /* 0x0007e2000c921848 */
[----:B------:R-:W-:Y:S01]  /*5350*/  ISETP.GE.U32.AND P1, PT, R0, 0x7fffffa0, PT ;  /* 0x7fffffa00000780c */ /* 0x000fe20003f26070 */
[----:B----4-:R-:W-:Y:S02]  /*5360*/  IMAD.WIDE R38, R31, 0x4, R20 ;  /* 0x000000041f267825 */ /* 0x010fe400078e0214 */
[----:B------:R3:W-:Y:S02]  /*5370*/  STL.64 [R1+0x598], R34 ;  /* 0x0005982201007387 */ /* 0x0007e40000100a00 */
[----:B------:R-:W-:-:S02]  /*5380*/  IMAD R0, R252, 0xc, RZ ;  /* 0x0000000cfc007824 */ /* 0x000fc400078e02ff */
[C---:B-1----:R-:W-:Y:S01]  /*5390*/  IMAD.WIDE R36, R31.reuse, 0x4, R22 ;  /* 0x000000041f247825 */ /* 0x042fe200078e0216 */
[----:B------:R1:W-:Y:S03]  /*53a0*/  LDGSTS.E [R10+0x4000], [R46.64], !P5 ;  /* 0x040000002e0a7fae */ /* 0x0003e6000e921848 */
[----:B------:R-:W-:Y:S01]  /*53b0*/  IMAD.WIDE R74, R74, 0x4, R26 ;  /* 0x000000044a4a7825 */ /* 0x000fe200078e021a */
[----:B------:R4:W-:Y:S03]  /*53c0*/  LDGSTS.E [R10+0x4100], [R44.64], !P5 ;  /* 0x041000002c0a7fae */ /* 0x0009e6000e921848 */
[----:B---3--:R-:W-:Y:S01]  /*53d0*/  IMAD.WIDE R34, R31, 0x4, R24 ;  /* 0x000000041f227825 */ /* 0x008fe200078e0218 */
[----:B------:R1:W-:Y:S01]  /*53e0*/  STL.64 [R1+0x550], R46 ;  /* 0x0005502e01007387 */ /* 0x0003e20000100a00 */
[----:B------:R-:W-:-:S02]  /*53f0*/  IADD3 R31, R194, -0x29, RZ ;  /* 0xffffffd7c21f7810 */ /* 0x000fc40007ffe0ff */
[C---:B------:R-:W-:Y:S01]  /*5400*/  IMAD.WIDE R198, R252.reuse, 0x4, R28 ;  /* 0x00000004fcc67825 */ /* 0x040fe200078e021c */
[----:B------:R3:W-:Y:S03]  /*5410*/  LDGSTS.E [R10+0x4200], [R42.64], !P5 ;  /* 0x042000002a0a7fae */ /* 0x0007e6000e921848 */
[C---:B------:R-:W-:Y:S01]  /*5420*/  IMAD.WIDE R196, R252.reuse, 0x4, R14 ;  /* 0x00000004fcc47825 */ /* 0x040fe200078e020e */
[----:B------:R4:W-:Y:S03]  /*5430*/  STL.64 [R1+0x548], R44 ;  /* 0x0005482c01007387 */ /* 0x0009e60000100a00 */
[----:B------:R-:W-:Y:S01]  /*5440*/  IMAD.WIDE R148, R252, 0x4, R16 ;  /* 0x00000004fc947825 */ /* 0x000fe200078e0210 */
[----:B------:R2:W-:Y:S03]  /*5450*/  LDGSTS.E [R10+0x4300], [R40.64], !P5 ;  /* 0x04300000280a7fae */ /* 0x0005e6000e921848 */
[----:B-1----:R-:W-:Y:S01]  /*5460*/  IMAD.WIDE R46, R0, 0x4, R28 ;  /* 0x00000004002e7825 */ /* 0x002fe200078e021c */
[----:B------:R3:W-:Y:S03]  /*5470*/  STL.64 [R1+0x540], R42 ;  /* 0x0005402a01007387 */ /* 0x0007e60000100a00 */
[----:B------:R-:W-:Y:S01]  /*5480*/  IMAD.WIDE R146, R252, 0x4, R18 ;  /* 0x00000004fc927825 */ /* 0x000fe200078e0212 */
[----:B------:R1:W-:Y:S03]  /*5490*/  LDGSTS.E [R10+0x4400], [R38.64], !P5 ;  /* 0x04400000260a7fae */ /* 0x0003e6000e921848 */
[----:B----4-:R-:W-:Y:S01]  /*54a0*/  IMAD.WIDE R44, R0, 0x4, R14 ;  /* 0x00000004002c7825 */ /* 0x010fe200078e020e */
[----:B------:R2:W-:Y:S03]  /*54b0*/  STL.64 [R1+0x538], R40 ;  /* 0x0005382801007387 */ /* 0x0005e60000100a00 */
[----:B------:R-:W-:Y:S01]  /*54c0*/  IMAD.WIDE R200, R214, 0x4, R28 ;  /* 0x00000004d6c87825 */ /* 0x000fe200078e021c */
[----:B------:R4:W-:Y:S03]  /*54d0*/  LDGSTS.E [R10+0x4500], [R36.64], !P5 ;  /* 0x04500000240a7fae */ /* 0x0009e6000e921848 */
[----:B---3--:R-:W-:Y:S01]  /*54e0*/  IMAD.WIDE R42, R0, 0x4, R16 ;  /* 0x00000004002a7825 */ /* 0x008fe200078e0210 */
[----:B------:R1:W-:Y:S03]  /*54f0*/  STL.64 [R1+0x530], R38 ;  /* 0x0005302601007387 */ /* 0x0003e60000100a00 */
[----:B------:R-:W-:Y:S01]  /*5500*/  IMAD.WIDE R202, R214, 0x4, R14 ;  /* 0x00000004d6ca7825 */ /* 0x000fe200078e020e */
[----:B------:R3:W-:Y:S03]  /*5510*/  LDGSTS.E [R10+0x4600], [R34.64], !P5 ;  /* 0x04600000220a7fae */ /* 0x0007e6000e921848 */
[----:B--2---:R-:W-:Y:S01]  /*5520*/  IMAD.WIDE R40, R0, 0x4, R18 ;  /* 0x0000000400287825 */ /* 0x004fe200078e0212 */
[----:B------:R4:W-:Y:S03]  /*5530*/  STL.64 [R1+0x528], R36 ;  /* 0x0005282401007387 */ /* 0x0009e60000100a00 */
[----:B------:R-:W-:Y:S01]  /*5540*/  IMAD.WIDE R204, R214, 0x4, R16 ;  /* 0x00000004d6cc7825 */ /* 0x000fe200078e0210 */
[----:B------:R2:W-:Y:S01]  /*5550*/  LDGSTS.E [R10+0x4700], [R32.64], !P5 ;  /* 0x04700000200a7fae */ /* 0x0005e2000e921848 */
[----:B------:R-:W-:-:S02]  /*5560*/  ISETP.GE.U32.AND P5, PT, R30, 0x7fffff9c, PT ;  /* 0x7fffff9c1e00780c */ /* 0x000fc40003fa6070 */
[----:B------:R-:W-:Y:S01]  /*5570*/  IMAD.SHL.U32 R30, R252, 0x10, RZ ;  /* 0x00000010fc1e7824 */ /* 0x000fe200078e00ff */
[----:B------:R3:W-:Y:S01]  /*5580*/  STL.64 [R1+0x520], R34 ;  /* 0x0005202201007387 */ /* 0x0007e20000100a00 */
[----:B-1----:R-:W-:-:S03]  /*5590*/  IMAD.WIDE R38, R0, 0x4, R20 ;  /* 0x0000000400267825 */ /* 0x002fc600078e0214 */
[----:B------:R2:W-:Y:S01]  /*55a0*/  STL.64 [R1+0x518], R32 ;  /* 0x0005182001007387 */ /* 0x0005e20000100a00 */
[----:B----4-:R-:W-:-:S03]  /*55b0*/  IMAD.WIDE R36, R0, 0x4, R22 ;  /* 0x0000000400247825 */ /* 0x010fc600078e0216 */
[----:B------:R1:W-:Y:S01]  /*55c0*/  STL.64 [R1+0x4d0], R46 ;  /* 0x0004d02e01007387 */ /* 0x0003e20000100a00 */
[----:B------:R-:W-:-:S03]  /*55d0*/  IMAD.WIDE R206, R214, 0x4, R18 ;  /* 0x00000004d6ce7825 */ /* 0x000fc600078e0212 */
[----:B------:R1:W-:Y:S01]  /*55e0*/  LDGSTS.E [R10+0x6000], [R46.64], !P4 ;  /* 0x060000002e0a7fae */ /* 0x0003e2000e121848 */
[----:B---3--:R-:W-:-:S03]  /*55f0*/  IMAD.WIDE R34, R0, 0x4, R24 ;  /* 0x0000000400227825 */ /* 0x008fc600078e0218 */
[----:B------:R3:W-:Y:S01]  /*5600*/  STL.64 [R1+0x4c8], R44 ;  /* 0x0004c82c01007387 */ /* 0x0007e20000100a00 */
[----:B--2---:R-:W-:-:S03]  /*5610*/  IMAD.WIDE R32, R0, 0x4, R26 ;  /* 0x0000000400207825 */ /* 0x004fc600078e021a */
[----:B------:R3:W-:Y:S01]  /*5620*/  LDGSTS.E [R10+0x6100], [R44.64], !P4 ;  /* 0x061000002c0a7fae */ /* 0x0007e2000e121848 */
[----:B------:R-:W-:Y:S02]  /*5630*/  IMAD R0, R252, 0x14, RZ ;  /* 0x00000014fc007824 */ /* 0x000fe400078e02ff */
[----:B------:R-:W-:Y:S01]  /*5640*/  IMAD.WIDE R208, R214, 0x4, R20 ;  /* 0x00000004d6d07825 */ /* 0x000fe200078e0214 */
[----:B------:R2:W-:Y:S03]  /*5650*/  STL.64 [R1+0x4c0], R42 ;  /* 0x0004c02a01007387 */ /* 0x0005e60000100a00 */
[----:B-1----:R-:W-:Y:S01]  /*5660*/  IMAD.WIDE R46, R30, 0x4, R28 ;  /* 0x000000041e2e7825 */ /* 0x002fe200078e021c */
[----:B------:R2:W-:Y:S03]  /*5670*/  LDGSTS.E [R10+0x6200], [R42.64], !P4 ;  /* 0x062000002a0a7fae */ /* 0x0005e6000e121848 */
[----:B------:R-:W-:Y:S01]  /*5680*/  IMAD.WIDE R210, R214, 0x4, R22 ;  /* 0x00000004d6d27825 */ /* 0x000fe200078e0216 */
[----:B------:R1:W-:Y:S03]  /*5690*/  STL.64 [R1+0x4b8], R40 ;  /* 0x0004b82801007387 */ /* 0x0003e60000100a00 */
[----:B---3--:R-:W-:Y:S01]  /*56a0*/  IMAD.WIDE R44, R30, 0x4, R14 ;  /* 0x000000041e2c7825 */ /* 0x008fe200078e020e */
[----:B------:R1:W-:Y:S03]  /*56b0*/  LDGSTS.E [R10+0x6300], [R40.64], !P4 ;  /* 0x06300000280a7fae */ /* 0x0003e6000e121848 */
[----:B------:R-:W-:Y:S01]  /*56c0*/  IMAD.WIDE R212, R214, 0x4, R24 ;  /* 0x00000004d6d47825 */ /* 0x000fe200078e0218 */
[----:B------:R3:W-:Y:S03]  /*56d0*/  STL.64 [R1+0x4b0], R38 ;  /* 0x0004b02601007387 */ /* 0x0007e60000100a00 */
[----:B--2---:R-:W-:Y:S01]  /*56e0*/  IMAD.WIDE R42, R30, 0x4, R16 ;  /* 0x000000041e2a7825 */ /* 0x004fe200078e0210 */
[----:B------:R3:W-:Y:S03]  /*56f0*/  LDGSTS.E [R10+0x6400], [R38.64], !P4 ;  /* 0x06400000260a7fae */ /* 0x0007e6000e121848 */
        /* <DEDUP_REMOVED lines=11> */
[----:B------:R3:W-:Y:S01]  /*57b0*/  LDGSTS.E [R10+0x6700], [R32.64], !P4 ;  /* 0x06700000200a7fae */ /* 0x0007e2000e121848 */
[----:B------:R-:W-:-:S02]  /*57c0*/  ISETP.GE.U32.AND P4, PT, R31, 0x7fffff98, PT ;  /* 0x7fffff981f00780c */ /* 0x000fc40003f86070 */
[----:B------:R-:W-:Y:S01]  /*57d0*/  IADD3 R31, R194, -0x2d, RZ ;  /* 0xffffffd3c21f7810 */ /* 0x000fe20007ffe0ff */
[----:B------:R2:W-:Y:S01]  /*57e0*/  STL.64 [R1+0x450], R46 ;  /* 0x0004502e01007387 */ /* 0x0005e20000100a00 */
[----:B-1----:R-:W-:-:S03]  /*57f0*/  IMAD.WIDE R34, R30, 0x4, R24 ;  /* 0x000000041e227825 */ /* 0x002fc600078e0218 */
[----:B------:R2:W-:Y:S01]  /*5800*/  LDGSTS.E [R10+0x8000], [R46.64], !P2 ;  /* 0x080000002e0a7fae */ /* 0x0005e2000d121848 */
[----:B------:R-:W-:-:S03]  /*5810*/  IMAD.WIDE R220, R230, 0x4, R16 ;  /* 0x00000004e6dc7825 */ /* 0x000fc600078e0210 */
[----:B------:R1:W-:Y:S01]  /*5820*/  STL.64 [R1+0x448], R44 ;  /* 0x0004482c01007387 */ /* 0x0003e20000100a00 */
[----:B---3--:R-:W-:-:S03]  /*5830*/  IMAD.WIDE R32, R30, 0x4, R26 ;  /* 0x000000041e207825 */ /* 0x008fc600078e021a */
[----:B------:R1:W-:Y:S01]  /*5840*/  LDGSTS.E [R10+0x8100], [R44.64], !P2 ;  /* 0x081000002c0a7fae */ /* 0x0003e2000d121848 */
[----:B------:R-:W-:Y:S02]  /*5850*/  IMAD R30, R252, 0x18, RZ ;  /* 0x00000018fc1e7824 */ /* 0x000fe400078e02ff */
        /* <DEDUP_REMOVED lines=23> */
[----:B------:R1:W-:Y:S01]  /*59d0*/  LDGSTS.E [R10+0x8700], [R32.64], !P2 ;  /* 0x08700000200a7fae */ /* 0x0003e2000d121848 */
[----:B------:R-:W-:-:S02]  /*59e0*/  ISETP.GE.U32.AND P2, PT, R31, 0x7fffff94, PT ;  /* 0x7fffff941f00780c */ /* 0x000fc40003f46070 */
[----:B------:R-:W-:Y:S01]  /*59f0*/  IADD3 R31, R194, -0x31, RZ ;  /* 0xffffffcfc21f7810 */ /* 0x000fe20007ffe0ff */
[----:B------:R3:W-:Y:S01]  /*5a00*/  STL.64 [R1+0x3d0], R46 ;  /* 0x0003d02e01007387 */ /* 0x0007e20000100a00 */
[----:B--2---:R-:W-:-:S03]  /*5a10*/  IMAD.WIDE R34, R0, 0x4, R24 ;  /* 0x0000000400227825 */ /* 0x004fc600078e0218 */
[----:B------:R3:W-:Y:S01]  /*5a20*/  LDGSTS.E [R10+0xa000], [R46.64], !P3 ;  /* 0x0a0000002e0a7fae */ /* 0x0007e2000d921848 */
[----:B------:R-:W-:-:S03]  /*5a30*/  IMAD.WIDE R234, R246, 0x4, R14 ;  /* 0x00000004f6ea7825 */ /* 0x000fc600078e020e */
[----:B------:R2:W-:Y:S01]  /*5a40*/  STL.64 [R1+0x3c8], R44 ;  /* 0x0003c82c01007387 */ /* 0x0005e20000100a00 */
[----:B-1----:R-:W-:-:S03]  /*5a50*/  IMAD.WIDE R32, R0, 0x4, R26 ;  /* 0x0000000400207825 */ /* 0x002fc600078e021a */
[----:B------:R2:W-:Y:S01]  /*5a60*/  LDGSTS.E [R10+0xa100], [R44.64], !P3 ;  /* 0x0a1000002c0a7fae */ /* 0x0005e2000d921848 */
[----:B------:R-:W-:Y:S02]  /*5a70*/  IMAD R0, R252, 0x1c, RZ ;  /* 0x0000001cfc007824 */ /* 0x000fe400078e02ff */
        /* <DEDUP_REMOVED lines=23> */
[----:B------:R2:W-:Y:S01]  /*5bf0*/  LDGSTS.E [R10+0xa700], [R32.64], !P3 ;  /* 0x0a700000200a7fae */ /* 0x0005e2000d921848 */
[----:B------:R-:W-:-:S02]  /*5c00*/  ISETP.GE.U32.AND P3, PT, R31, 0x7fffff90, PT ;  /* 0x7fffff901f00780c */ /* 0x000fc40003f66070 */
[----:B------:R-:W-:Y:S01]  /*5c10*/  IADD3 R31, R194, -0x35, RZ ;  /* 0xffffffcbc21f7810 */ /* 0x000fe20007ffe0ff */
[----:B------:R1:W-:Y:S01]  /*5c20*/  STL.64 [R1+0x350], R46 ;  /* 0x0003502e01007387 */ /* 0x0003e20000100a00 */
[----:B---3--:R-:W-:-:S03]  /*5c30*/  IMAD.WIDE R34, R30, 0x4, R24 ;  /* 0x000000041e227825 */ /* 0x008fc600078e0218 */
[----:B------:R1:W-:Y:S04]  /*5c40*/  LDGSTS.E [R10+0xc000], [R46.64], !P6 ;  /* 0x0c0000002e0a7fae */ /* 0x0003e8000f121848 */
[----:B------:R3:W-:Y:S01]  /*5c50*/  STL.64 [R1+0x348], R44 ;  /* 0x0003482c01007387 */ /* 0x0007e20000100a00 */
[----:B--2---:R-:W-:-:S03]  /*5c60*/  IMAD.WIDE R32, R30, 0x4, R26 ;  /* 0x000000041e207825 */ /* 0x004fc600078e021a */
[----:B------:R3:W-:Y:S01]  /*5c70*/  LDGSTS.E [R10+0xc100], [R44.64], !P6 ;  /* 0x0c1000002c0a7fae */ /* 0x0007e2000f121848 */
[----:B------:R-:W-:-:S03]  /*5c80*/  IMAD.SHL.U32 R30, R252, 0x20, RZ ;  /* 0x00000020fc1e7824 */ /* 0x000fc600078e00ff */
[----:B------:R2:W-:Y:S01]  /*5c90*/  STL.64 [R1+0x340], R42 ;  /* 0x0003402a01007387 */ /* 0x0005e20000100a00 */
[----:B-1----:R-:W-:-:S03]  /*5ca0*/  IMAD.WIDE R46, R0, 0x4, R28 ;  /* 0x00000004002e7825 */ /* 0x002fc600078e021c */
[----:B------:R2:W-:Y:S04]  /*5cb0*/  LDGSTS.E [R10+0xc200], [R42.64], !P6 ;  /* 0x0c2000002a0a7fae */ /* 0x0005e8000f121848 */
[----:B------:R1:W-:Y:S01]  /*5cc0*/  STL.64 [R1+0x338], R40 ;  /* 0x0003382801007387 */ /* 0x0003e20000100a00 */
[----:B---3--:R-:W-:-:S03]  /*5cd0*/  IMAD.WIDE R44, R0, 0x4, R14 ;  /* 0x00000004002c7825 */ /* 0x008fc600078e020e */
[----:B------:R1:W-:Y:S04]  /*5ce0*/  LDGSTS.E [R10+0xc300], [R40.64], !P6 ;  /* 0x0c300000280a7fae */ /* 0x0003e8000f121848 */
[----:B------:R3:W-:Y:S01]  /*5cf0*/  STL.64 [R1+0x330], R38 ;  /* 0x0003302601007387 */ /* 0x0007e20000100a00 */
[----:B--2---:R-:W-:-:S03]  /*5d00*/  IMAD.WIDE R42, R0, 0x4, R16 ;  /* 0x00000004002a7825 */ /* 0x004fc600078e0210 */
[----:B------:R3:W-:Y:S04]  /*5d10*/  LDGSTS.E [R10+0xc400], [R38.64], !P6 ;  /* 0x0c400000260a7fae */ /* 0x0007e8000f121848 */
        /* <DEDUP_REMOVED lines=8> */
[----:B------:R3:W-:Y:S01]  /*5da0*/  LDGSTS.E [R10+0xc700], [R32.64], !P6 ;  /* 0x0c700000200a7fae */ /* 0x0007e2000f121848 */
[----:B------:R-:W-:Y:S02]  /*5db0*/  ISETP.GE.U32.AND P6, PT, R31, 0x7fffff8c, PT ;  /* 0x7fffff8c1f00780c */ /* 0x000fe40003fc6070 */
[----:B------:R-:W-:Y:S01]  /*5dc0*/  IADD3 R31, R194, -0x39, RZ ;  /* 0xffffffc7c21f7810 */ /* 0x000fe20007ffe0ff */
[----:B------:R2:W-:Y:S01]  /*5dd0*/  STL.64 [R1+0x2d0], R46 ;  /* 0x0002d02e01007387 */ /* 0x0005e20000100a00 */
[----:B-1----:R-:W-:-:S03]  /*5de0*/  IMAD.WIDE R34, R0, 0x4, R24 ;  /* 0x0000000400227825 */ /* 0x002fc600078e0218 */
[----:B------:R2:W-:Y:S04]  /*5df0*/  LDGSTS.E [R10+0xe000], [R46.64], !P0 ;  /* 0x0e0000002e0a7fae */ /* 0x0005e8000c121848 */
[----:B------:R1:W-:Y:S01]  /*5e00*/  STL.64 [R1+0x2c8], R44 ;  /* 0x0002c82c01007387 */ /* 0x0003e20000100a00 */
[----:B---3--:R-:W-:-:S03]  /*5e10*/  IMAD.WIDE R32, R0, 0x4, R26 ;  /* 0x0000000400207825 */ /* 0x008fc600078e021a */
[----:B------:R1:W-:Y:S01]  /*5e20*/  LDGSTS.E [R10+0xe100], [R44.64], !P0 ;  /* 0x0e1000002c0a7fae */ /* 0x0003e2000c121848 */
[----:B------:R-:W-:-:S03]  /*5e30*/  IMAD R0, R252, 0x24, RZ ;  /* 0x00000024fc007824 */ /* 0x000fc600078e02ff */
        /* <DEDUP_REMOVED lines=17> */
[----:B------:R1:W-:Y:S01]  /*5f50*/  LDGSTS.E [R10+0xe700], [R32.64], !P0 ;  /* 0x0e700000200a7fae */ /* 0x0003e2000c121848 */
[----:B------:R-:W-:Y:S02]  /*5f60*/  ISETP.GE.U32.AND P0, PT, R31, 0x7fffff88, PT ;  /* 0x7fffff881f00780c */ /* 0x000fe40003f06070 */
[----:B------:R-:W-:Y:S01]  /*5f70*/  IADD3 R31, R194, -0x3d, RZ ;  /* 0xffffffc3c21f7810 */ /* 0x000fe20007ffe0ff */
[----:B------:R3:W-:Y:S01]  /*5f80*/  STL.64 [R1+0x250], R46 ;  /* 0x0002502e01007387 */ /* 0x0007e20000100a00 */
[----:B--2---:R-:W-:-:S03]  /*5f90*/  IMAD.WIDE R34, R30, 0x4, R24 ;  /* 0x000000041e227825 */ /* 0x004fc600078e0218 */
[----:B------:R3:W-:Y:S04]  /*5fa0*/  LDGSTS.E [R10+0x10000], [R46.64], !P1 ;  /* 0x100000002e0a7fae */ /* 0x0007e8000c921848 */
[----:B------:R2:W-:Y:S01]  /*5fb0*/  STL.64 [R1+0x248], R44 ;  /* 0x0002482c01007387 */ /* 0x0005e20000100a00 */
[----:B-1----:R-:W-:-:S03]  /*5fc0*/  IMAD.WIDE R32, R30, 0x4, R26 ;  /* 0x000000041e207825 */ /* 0x002fc600078e021a */
[----:B------:R2:W-:Y:S01]  /*5fd0*/  LDGSTS.E [R10+0x10100], [R44.64], !P1 ;  /* 0x101000002c0a7fae */ /* 0x0005e2000c921848 */
[----:B------:R-:W-:-:S03]  /*5fe0*/  IMAD R30, R252, 0x28, RZ ;  /* 0x00000028fc1e7824 */ /* 0x000fc600078e02ff */
        /* <DEDUP_REMOVED lines=17> */
[----:B------:R2:W-:Y:S01]  /*6100*/  LDGSTS.E [R10+0x10700], [R32.64], !P1 ;  /* 0x10700000200a7fae */ /* 0x0005e2000c921848 */
[----:B------:R-:W-:Y:S02]  /*6110*/  ISETP.GE.U32.AND P1, PT, R31, 0x7fffff84, PT ;  /* 0x7fffff841f00780c */ /* 0x000fe40003f26070 */
[----:B------:R-:W-:Y:S01]  /*6120*/  IADD3 R31, R194, -0x2, RZ ;  /* 0xfffffffec21f7810 */ /* 0x000fe20007ffe0ff */
[----:B------:R1:W-:Y:S01]  /*6130*/  STL.64 [R1+0x1d0], R46 ;  /* 0x0001d02e01007387 */ /* 0x0003e20000100a00 */
[----:B---3--:R-:W-:-:S03]  /*6140*/  IMAD.WIDE R34, R0, 0x4, R24 ;  /* 0x0000000400227825 */ /* 0x008fc600078e0218 */
[----:B------:R1:W-:Y:S04]  /*6150*/  LDGSTS.E [R10+0x12000], [R46.64], !P5 ;  /* 0x120000002e0a7fae */ /* 0x0003e8000e921848 */
[----:B------:R3:W-:Y:S01]  /*6160*/  STL.64 [R1+0x1c8], R44 ;  /* 0x0001c82c01007387 */ /* 0x0007e20000100a00 */
[----:B--2---:R-:W-:-:S03]  /*6170*/  IMAD.WIDE R32, R0, 0x4, R26 ;  /* 0x0000000400207825 */ /* 0x004fc600078e021a */
[----:B------:R3:W-:Y:S01]  /*6180*/  LDGSTS.E [R10+0x12100], [R44.64], !P5 ;  /* 0x121000002c0a7fae */ /* 0x0007e2000e921848 */
[----:B------:R-:W-:-:S03]  /*6190*/  IMAD R0, R252, 0x2c, RZ ;  /* 0x0000002cfc007824 */ /* 0x000fc600078e02ff */
        /* <DEDUP_REMOVED lines=29> */
[----:B------:R3:W-:Y:S01]  /*6370*/  LDGSTS.E [R10+0x14200], [R42.64], !P4 ;  /* 0x142000002a0a7fae */ /* 0x0007e2000e121848 */
[----:B------:R-:W-:-:S03]  /*6380*/  IMAD.WIDE R48, R30, 0x4, R28 ;  /* 0x000000041e307825 */ /* 0x000fc600078e021c */
        /* <DEDUP_REMOVED lines=21> */
[----:B-1----:R-:W-:Y:S01]  /*64e0*/  IMAD.WIDE R32, R0, 0x4, R26 ;  /* 0x0000000400207825 */ /* 0x002fe200078e021a */
[----:B------:R-:W-:Y:S02]  /*64f0*/  IADD3 R0, R194, -0xe, RZ ;  /* 0xfffffff2c2007810 */ /* 0x000fe40007ffe0ff */
        /* <DEDUP_REMOVED lines=8> */
[----:B-1----:R-:W-:-:S03]  /*6580*/  IMAD R42, R252, 0x34, RZ ;  /* 0x00000034fc2a7824 */ /* 0x002fc600078e02ff */
        /* <DEDUP_REMOVED lines=10> */
[----:B------:R-:W-:-:S03]  /*6630*/  ISETP.GE.U32.AND P2, PT, R31, 0x7fffffb7, PT ;  /* 0x7fffffb71f00780c */ /* 0x000fc60003f46070 */
[----:B------:R1:W-:Y:S01]  /*6640*/  STL.64 [R1+0x50], R48 ;  /* 0x0000503001007387 */ /* 0x0003e20000100a00 */
[----:B---3--:R-:W-:-:S03]  /*6650*/  IMAD.WIDE R34, R30, 0x4, R24 ;  /* 0x000000041e227825 */ /* 0x008fc600078e0218 */
[----:B------:R1:W-:Y:S04]  /*6660*/  LDGSTS.E [R10+0x18000], [R48.64], !P3 ;  /* 0x18000000300a7fae */ /* 0x0003e8000d921848 */
        /* <DEDUP_REMOVED lines=9> */
[----:B------:R1:W-:Y:S01]  /*6700*/  LDGSTS.E [R10+0x18300], [R40.64], !P3 ;  /* 0x18300000280a7fae */ /* 0x0003e2000d921848 */
[----:B------:R-:W-:-:S03]  /*6710*/  IMAD.WIDE R58, R58, 0x4, R26 ;  /* 0x000000043a3a7825 */ /* 0x000fc600078e021a */
        /* <DEDUP_REMOVED lines=14> */
[C---:B-1----:R-:W-:Y:S01]  /*6800*/  IMAD.WIDE R34, R42.reuse, 0x4, R18 ;  /* 0x000000042a227825 */ /* 0x042fe200078e0212 */
[----:B------:R1:W-:Y:S04]  /*6810*/  LDGSTS.E [R10+0x1a000], [R44.64], !P6 ;  /* 0x1a0000002c0a7fae */ /* 0x0003e8000f121848 */
[----:B------:R1:W-:Y:S01]  /*6820*/  STL.64 [R1+0x2150], R44 ;  /* 0x0021502c01007387 */ /* 0x0003e20000100a00 */
[----:B---3--:R-:W-:-:S03]  /*6830*/  IMAD.WIDE R32, R42, 0x4, R16 ;  /* 0x000000042a207825 */ /* 0x008fc600078e0210 */
[----:B------:R2:W-:Y:S01]  /*6840*/  LDGSTS.E [R10+0x1a100], [R30.64], !P6 ;  /* 0x1a1000001e0a7fae */ /* 0x0005e2000f121848 */
[----:B------:R-:W-:-:S03]  /*6850*/  IMAD.WIDE R42, R42, 0x4, R26 ;  /* 0x000000042a2a7825 */ /* 0x000fc600078e021a */
[----:B------:R2:W-:Y:S04]  /*6860*/  STL.64 [R1+0x2158], R30 ;  /* 0x0021581e01007387 */ /* 0x0005e80000100a00 */
[----:B------:R3:W-:Y:S01]  /*6870*/  LDGSTS.E [R10+0x1a200], [R32.64], !P6 ;  /* 0x1a200000200a7fae */ /* 0x0007e2000f121848 */
[----:B-1----:R-:W-:-:S03]  /*6880*/  IMAD.MOV.U32 R45, RZ, RZ, c[0x0][0x180] ;  /* 0x00006000ff2d7624 */ /* 0x002fc600078e00ff */
[----:B------:R3:W-:Y:S02]  /*6890*/  STL.64 [R1+0x2160], R32 ;  /* 0x0021602001007387 */ /* 0x0007e40000100a00 */
[C---:B------:R-:W-:Y:S02]  /*68a0*/  IADD3 R194, R45.reuse, -0x1e, RZ ;  /* 0xffffffe22dc27810 */ /* 0x040fe40007ffe0ff */
[----:B------:R1:W-:Y:S01]  /*68b0*/  LDGSTS.E [R10+0x1a300], [R34.64], !P6 ;  /* 0x1a300000220a7fae */ /* 0x0003e2000f121848 */
[C---:B--2---:R-:W-:Y:S01]  /*68c0*/  IMAD.WIDE R30, R252.reuse, 0x4, R26 ;  /* 0x00000004fc1e7825 */ /* 0x044fe200078e021a */
[----:B------:R-:W-:Y:S02]  /*68d0*/  IADD3 R195, R45, -0x22, RZ ;  /* 0xffffffde2dc37810 */ /* 0x000fe40007ffe0ff */
[----:B------:R1:W-:Y:S04]  /*68e0*/  STL.64 [R1+0x2168], R34 ;  /* 0x0021682201007387 */ /* 0x0003e80000100a00 */
[----:B------:R2:W-:Y:S01]  /*68f0*/  LDGSTS.E [R10+0x1a400], [R36.64], !P6 ;  /* 0x1a400000240a7fae */ /* 0x0005e2000f121848 */
[----:B---3--:R-:W-:-:S03]  /*6900*/  IMAD.WIDE R32, R252, 0x4, R24 ;  /* 0x00000004fc207825 */ /* 0x008fc600078e0218 */
[----:B------:R2:W-:Y:S04]  /*6910*/  STL.64 [R1+0x2170], R36 ;  /* 0x0021702401007387 */ /* 0x0005e80000100a00 */
[----:B------:R3:W-:Y:S01]  /*6920*/  LDGSTS.E [R10+0x1a500], [R38.64], !P6 ;  /* 0x1a500000260a7fae */ /* 0x0007e2000f121848 */
[----:B-1----:R-:W-:-:S03]  /*6930*/  IMAD.WIDE R34, R252, 0x4, R22 ;  /* 0x00000004fc227825 */ /* 0x002fc600078e0216 */
[----:B------:R1:W-:Y:S04]  /*6940*/  STL.64 [R1+0x2178], R38 ;  /* 0x0021782601007387 */ /* 0x0003e80000100a00 */
[----:B------:R-:W-:Y:S01]  /*6950*/  STL.64 [R1+0x2180], R40 ;  /* 0x0021802801007387 */ /* 0x000fe20000100a00 */
[----:B--2---:R-:W-:-:S03]  /*6960*/  IMAD.WIDE R36, R252, 0x4, R20 ;  /* 0x00000004fc247825 */ /* 0x004fc600078e0214 */
[----:B------:R2:W-:Y:S01]  /*6970*/  STL.64 [R1+0x2188], R42 ;  /* 0x0021882a01007387 */ /* 0x0005e20000100a00 */
[----:B---3--:R-:W-:Y:S02]  /*6980*/  IADD3 R10, R45, -0x1b, RZ ;  /* 0xffffffe52d0a7810 */ /* 0x008fe40007ffe0ff */
[----:B-1----:R-:W-:Y:S01]  /*6990*/  SHF.L.U32 R39, R11, 0x2, RZ ;  /* 0x000000020b277819 */ /* 0x002fe200000006ff */
[----:B------:R-:W-:Y:S03]  /*69a0*/  STL.64 [R1+0x2190], R60 ;  /* 0x0021903c01007387 */ /* 0x000fe60000100a00 */
[----:B------:R-:W-:Y:S01]  /*69b0*/  LOP3.LUT R44, R39, 0x20, RZ, 0x3c, !PT ;  /* 0x00000020272c7812 */ /* 0x000fe200078e3cff */
[----:B------:R1:W-:Y:S04]  /*69c0*/  LDGSTS.E [R39+0x1a600], [R40.64], !P6 ;  /* 0x1a60000028277fae */ /* 0x0003e8000f121848 */
[----:B------:R2:W-:Y:S01]  /*69d0*/  LDGSTS.E [R39+0x1a700], [R42.64], !P6 ;  /* 0x1a7000002a277fae */ /* 0x0005e2000f121848 */
[----:B------:R-:W-:-:S02]  /*69e0*/  ISETP.GE.U32.AND P6, PT, R0, 0x7fffffaf, PT ;  /* 0x7fffffaf0000780c */ /* 0x000fc40003fc6070 */
[----:B------:R-:W-:Y:S01]  /*69f0*/  IADD3 R0, R45, -0x16, RZ ;  /* 0xffffffea2d007810 */ /* 0x000fe20007ffe0ff */
[----:B------:R3:W-:Y:S04]  /*6a00*/  LDGSTS.E [R39+0x1c000], [R60.64], !P0 ;  /* 0x1c0000003c277fae */ /* 0x0007e8000c121848 */
[----:B------:R4:W-:Y:S04]  /*6a10*/  LDGSTS.E [R39+0x1c100], [R46.64], !P0 ;  /* 0x1c1000002e277fae */ /* 0x0009e8000c121848 */
[----:B------:R1:W-:Y:S04]  /*6a20*/  LDGSTS.E [R39+0x1c200], [R48.64], !P0 ;  /* 0x1c20000030277fae */ /* 0x0003e8000c121848 */
[----:B------:R1:W-:Y:S04]  /*6a30*/  LDGSTS.E [R39+0x1c300], [R50.64], !P0 ;  /* 0x1c30000032277fae */ /* 0x0003e8000c121848 */
[----:B------:R1:W-:Y:S04]  /*6a40*/  LDGSTS.E [R39+0x1c400], [R52.64], !P0 ;  /* 0x1c40000034277fae */ /* 0x0003e8000c121848 */
[----:B------:R1:W-:Y:S04]  /*6a50*/  LDGSTS.E [R39+0x1c500], [R54.64], !P0 ;  /* 0x1c50000036277fae */ /* 0x0003e8000c121848 */
        /* <DEDUP_REMOVED lines=12> */
[----:B------:R-:W-:Y:S01]  /*6b20*/  ISETP.GE.U32.AND P1, PT, R0, 0x7fffffa7, PT ;  /* 0x7fffffa70000780c */ /* 0x000fe20003f26070 */
[----:B------:R-:W-:-:S02]  /*6b30*/  IMAD R0, R252, 0x5, RZ ;  /* 0x00000005fc007824 */ /* 0x000fc400078e02ff */
[----:B------:R4:W-:Y:S02]  /*6b40*/  STL.64 [R1+0x2198], R46 ;  /* 0x0021982e01007387 */ /* 0x0009e40000100a00 */
[C---:B--2---:R-:W-:Y:S02]  /*6b50*/  IMAD.WIDE R42, R0.reuse, 0x4, R16 ;  /* 0x00000004002a7825 */ /* 0x044fe400078e0210 */
[----:B------:R2:W-:Y:S02]  /*6b60*/  LDGSTS.E [R44+0x800], [R198.64], !P5 ;  /* 0x00800000c62c7fae */ /* 0x0005e4000e921848 */
[C---:B-1----:R-:W-:Y:S02]  /*6b70*/  IMAD.WIDE R40, R0.reuse, 0x4, R18 ;  /* 0x0000000400287825 */ /* 0x042fe400078e0212 */
[----:B------:R1:W-:Y:S04]  /*6b80*/  STL.64 [R1+0x21a0], R48 ;  /* 0x0021a03001007387 */ /* 0x0003e80000100a00 */
[----:B------:R2:W-:Y:S01]  /*6b90*/  LDGSTS.E [R44+0x900], [R196.64], !P5 ;  /* 0x00900000c42c7fae */ /* 0x0005e2000e921848 */
[----:B----4-:R-:W-:-:S03]  /*6ba0*/  IMAD.WIDE R46, R0, 0x4, R14 ;  /* 0x00000004002e7825 */ /* 0x010fc600078e020e */
[----:B------:R2:W-:Y:S04]  /*6bb0*/  STL.64 [R1+0x618], R198 ;  /* 0x000618c601007387 */ /* 0x0005e80000100a00 */
[----:B------:R4:W-:Y:S01]  /*6bc0*/  LDGSTS.E [R44+0xa00], [R148.64], !P5 ;  /* 0x00a00000942c7fae */ /* 0x0009e2000e921848 */
[----:B-1----:R-:W-:-:S03]  /*6bd0*/  IMAD.WIDE R48, R0, 0x4, R28 ;  /* 0x0000000400307825 */ /* 0x002fc600078e021c */
[----:B------:R1:W-:Y:S04]  /*6be0*/  STL.64 [R1+0x610], R196 ;  /* 0x000610c401007387 */ /* 0x0003e80000100a00 */
[----:B------:R1:W-:Y:S01]  /*6bf0*/  LDGSTS.E [R44+0xb00], [R146.64], !P5 ;  /* 0x00b00000922c7fae */ /* 0x0003e2000e921848 */
[----:B--2---:R-:W-:-:S03]  /*6c00*/  IMAD R198, R252, 0x31, RZ ;  /* 0x00000031fcc67824 */ /* 0x004fc600078e02ff */
[----:B------:R-:W-:Y:S01]  /*6c10*/  STL.64 [R1+0x608], R148 ;  /* 0x0006089401007387 */ /* 0x000fe20000100a00 */
[----:B------:R-:W-:-:S03]  /*6c20*/  IMAD.WIDE R250, R198, 0x4, R18 ;  /* 0x00000004c6fa7825 */ /* 0x000fc600078e0212 */
[----:B------:R2:W-:Y:S01]  /*6c30*/  LDGSTS.E [R44+0xc00], [R36.64], !P5 ;  /* 0x00c00000242c7fae */ /* 0x0005e2000e921848 */
[----:B------:R-:W-:-:S03]  /*6c40*/  IMAD.WIDE R248, R198, 0x4, R20 ;  /* 0x00000004c6f87825 */ /* 0x000fc600078e0214 */
[----:B------:R-:W-:Y:S01]  /*6c50*/  STL.64 [R1+0x600], R146 ;  /* 0x0006009201007387 */ /* 0x000fe20000100a00 */
[----:B-1----:R-:W-:-:S03]  /*6c60*/  IMAD.WIDE R196, R198, 0x4, R24 ;  /* 0x00000004c6c47825 */ /* 0x002fc600078e0218 */
[----:B------:R1:W-:Y:S04]  /*6c70*/  LDGSTS.E [R44+0xd00], [R34.64], !P5 ;  /* 0x00d00000222c7fae */ /* 0x0003e8000e921848 */
[----:B------:R2:W-:Y:S04]  /*6c80*/  STL.64 [R1+0x5f8], R36 ;  /* 0x0005f82401007387 */ /* 0x0005e80000100a00 */
[----:B------:R1:W-:Y:S04]  /*6c90*/  LDGSTS.E [R44+0xe00], [R32.64], !P5 ;  /* 0x00e00000202c7fae */ /* 0x0003e8000e921848 */
[----:B------:R1:W-:Y:S04]  /*6ca0*/  STL.64 [R1+0x5f0], R34 ;  /* 0x0005f02201007387 */ /* 0x0003e80000100a00 */
[----:B------:R3:W-:Y:S01]  /*6cb0*/  LDGSTS.E [R44+0xf00], [R30.64], !P5 ;  /* 0x00f000001e2c7fae */ /* 0x0007e2000e921848 */
[----:B------:R-:W-:Y:S01]  /*6cc0*/  ISETP.GE.U32.AND P5, PT, R194, 0x7fffffa3, PT ;  /* 0x7fffffa3c200780c */ /* 0x000fe20003fa6070 */
[----:B------:R-:W-:-:S02]  /*6cd0*/  IMAD R194, R252, 0x9, RZ ;  /* 0x00000009fcc27824 */ /* 0x000fc400078e02ff */
[----:B------:R3:W-:Y:S01]  /*6ce0*/  STL.64 [R1+0x5e8], R32 ;  /* 0x0005e82001007387 */ /* 0x0007e20000100a00 */
[----:B--2---:R-:W-:-:S03]  /*6cf0*/  IMAD.WIDE R36, R0, 0x4, R20 ;  /* 0x0000000400247825 */ /* 0x004fc600078e0214 */
[----:B------:R2:W-:Y:S01]  /*6d00*/  STL.64 [R1+0x5e0], R30 ;  /* 0x0005e01e01007387 */ /* 0x0005e20000100a00 */
[----:B-1----:R-:W-:-:S03]  /*6d10*/  IMAD.WIDE R34, R0, 0x4, R22 ;  /* 0x0000000400227825 */ /* 0x002fc600078e0216 */
[----:B------:R1:W-:Y:S04]  /*6d20*/  STL.64 [R1+0x590], R48 ;  /* 0x0005903001007387 */ /* 0x0003e80000100a00 */
[----:B------:R1:W-:Y:S01]  /*6d30*/  LDGSTS.E [R44+0x2800], [R48.64], !P4 ;  /* 0x02800000302c7fae */ /* 0x0003e2000e121848 */
[----:B---3--:R-:W-:-:S03]  /*6d40*/  IMAD.WIDE R32, R0, 0x4, R24 ;  /* 0x0000000400207825 */ /* 0x008fc600078e0218 */
        /* <DEDUP_REMOVED lines=244> */
[----:B--2---:R-:W-:Y:S01]  /*7c90*/  IMAD.WIDE R30, R194, 0x4, R26 ;  /* 0x00000004c21e7825 */ /* 0x004fe200078e021a */
[----:B------:R-:W-:Y:S02]  /*7ca0*/  IADD3 R194, R45, -0xb, RZ ;  /* 0xfffffff52dc27810 */ /* 0x000fe40007ffe0ff */
        /* <DEDUP_REMOVED lines=19> */
[----:B------:R-:W-:-:S03]  /*7de0*/  ISETP.GE.U32.AND P3, PT, R195, 0x7fffffba, PT ;  /* 0x7fffffbac300780c */ /* 0x000fc60003f66070 */
[----:B------:R-:W-:Y:S01]  /*7df0*/  STL.64 [R1+0x90], R48 ;  /* 0x0000903001007387 */ /* 0x000fe20000100a00 */
[----:B-1----:R-:W-:-:S03]  /*7e00*/  IMAD.WIDE R32, R0, 0x4, R24 ;  /* 0x0000000400207825 */ /* 0x002fc600078e0218 */
[----:B------:R1:W-:Y:S04]  /*7e10*/  LDGSTS.E [R44+0x16800], [R48.64], !P6 ;  /* 0x16800000302c7fae */ /* 0x0003e8000f121848 */
[----:B------:R-:W-:Y:S01]  /*7e20*/  STL.64 [R1+0x88], R46 ;  /* 0x0000882e01007387 */ /* 0x000fe20000100a00 */
[----:B---3--:R-:W-:Y:S01]  /*7e30*/  IMAD.WIDE R30, R0, 0x4, R26 ;  /* 0x00000004001e7825 */ /* 0x008fe200078e021a */
[----:B------:R-:W-:Y:S02]  /*7e40*/  IADD3 R0, R45, -0xf, RZ ;  /* 0xfffffff12d007810 */ /* 0x000fe40007ffe0ff */
[----:B------:R2:W-:Y:S04]  /*7e50*/  LDGSTS.E [R44+0x16900], [R46.64], !P6 ;  /* 0x169000002e2c7fae */ /* 0x0005e8000f121848 */
[----:B------:R-:W-:Y:S04]  /*7e60*/  STL.64 [R1+0x80], R42 ;  /* 0x0000802a01007387 */ /* 0x000fe80000100a00 */
[----:B------:R3:W-:Y:S04]  /*7e70*/  LDGSTS.E [R44+0x16a00], [R42.64], !P6 ;  /* 0x16a000002a2c7fae */ /* 0x0007e8000f121848 */
[----:B------:R-:W-:Y:S04]  /*7e80*/  STL.64 [R1+0x78], R40 ;  /* 0x0000782801007387 */ /* 0x000fe80000100a00 */
[----:B------:R1:W-:Y:S04]  /*7e90*/  LDGSTS.E [R44+0x16b00], [R40.64], !P6 ;  /* 0x16b00000282c7fae */ /* 0x0003e8000f121848 */
[----:B------:R-:W-:Y:S04]  /*7ea0*/  STL.64 [R1+0x70], R36 ;  /* 0x0000702401007387 */ /* 0x000fe80000100a00 */
[----:B------:R1:W-:Y:S04]  /*7eb0*/  LDGSTS.E [R44+0x16c00], [R36.64], !P6 ;  /* 0x16c00000242c7fae */ /* 0x0003e8000f121848 */
[----:B------:R1:W-:Y:S04]  /*7ec0*/  STL.64 [R1+0x68], R34 ;  /* 0x0000682201007387 */ /* 0x0003e80000100a00 */
[----:B------:R1:W-:Y:S04]  /*7ed0*/  LDGSTS.E [R44+0x16d00], [R34.64], !P6 ;  /* 0x16d00000222c7fae */ /* 0x0003e8000f121848 */
[----:B------:R2:W-:Y:S04]  /*7ee0*/  STL.64 [R1+0x60], R32 ;  /* 0x0000602001007387 */ /* 0x0005e80000100a00 */
[----:B------:R2:W-:Y:S01]  /*7ef0*/  LDGSTS.E [R44+0x16e00], [R32.64], !P6 ;  /* 0x16e00000202c7fae */ /* 0x0005e2000f121848 */
[----:B-1----:R-:W-:-:S03]  /*7f00*/  IMAD.WIDE R34, R198, 0x4, R28 ;  /* 0x00000004c6227825 */ /* 0x002fc600078e021c */
[----:B------:R1:W-:Y:S04]  /*7f10*/  STL.64 [R1+0x58], R30 ;  /* 0x0000581e01007387 */ /* 0x0003e80000100a00 */
[----:B------:R1:W-:Y:S01]  /*7f20*/  LDGSTS.E [R44+0x16f00], [R30.64], !P6 ;  /* 0x16f000001e2c7fae */ /* 0x0003e2000f121848 */
[----:B------:R-:W-:Y:S01]  /*7f30*/  ISETP.GE.U32.AND P6, PT, R194, 0x7fffffb6, PT ;  /* 0x7fffffb6c200780c */ /* 0x000fe20003fc6070 */
[C---:B------:R-:W-:Y:S02]  /*7f40*/  IMAD.WIDE R194, R198.reuse, 0x4, R22 ;  /* 0x00000004c6c27825 */ /* 0x040fe400078e0216 */
[----:B------:R3:W-:Y:S02]  /*7f50*/  LDGSTS.E [R44+0x18800], [R34.64], !P0 ;  /* 0x18800000222c7fae */ /* 0x0007e4000c121848 */
[----:B--2---:R-:W-:-:S02]  /*7f60*/  IMAD.WIDE R32, R198, 0x4, R14 ;  /* 0x00000004c6207825 */ /* 0x004fc400078e020e */
[----:B------:R3:W-:Y:S02]  /*7f70*/  STL.64 [R1+0x10], R34 ;  /* 0x0000102201007387 */ /* 0x0007e40000100a00 */
[C---:B-1----:R-:W-:Y:S02]  /*7f80*/  IMAD.WIDE R30, R198.reuse, 0x4, R16 ;  /* 0x00000004c61e7825 */ /* 0x042fe400078e0210 */
[----:B------:R1:W-:Y:S02]  /*7f90*/  LDGSTS.E [R44+0x18900], [R32.64], !P0 ;  /* 0x18900000202c7fae */ /* 0x0003e4000c121848 */
[----:B------:R-:W-:Y:S02]  /*7fa0*/  IMAD.WIDE R198, R198, 0x4, R26 ;  /* 0x00000004c6c67825 */ /* 0x000fe400078e021a */
[----:B------:R2:W-:Y:S01]  /*7fb0*/  LDGSTS.E [R44+0x18a00], [R30.64], !P0 ;  /* 0x18a000001e2c7fae */ /* 0x0005e2000c121848 */
[----:B---3--:R-:W-:-:S03]  /*7fc0*/  LOP3.LUT R35, R39, 0x40, RZ, 0x3c, !PT ;  /* 0x0000004027237812 */ /* 0x008fc600078e3cff */
        /* <DEDUP_REMOVED lines=26> */
[----:B------:R-:W-:-:S02]  /*8170*/  IMAD.SHL.U32 R0, R252, 0x2, RZ ;  /* 0x00000002fc007824 */ /* 0x000fc400078e00ff */
[----:B------:R3:W-:Y:S02]  /*8180*/  LDGSTS.E [R44+0x1e800], [R232.64], !P4 ;  /* 0x1e800000e82c7fae */ /* 0x0007e4000e121848 */
[C---:B------:R-:W-:Y:S02]  /*8190*/  IMAD.WIDE R146, R0.reuse, 0x4, R28 ;  /* 0x0000000400927825 */ /* 0x040fe400078e021c */
[----:B------:R3:W-:Y:S02]  /*81a0*/  LDGSTS.E [R44+0x1e900], [R234.64], !P4 ;  /* 0x1e900000ea2c7fae */ /* 0x0007e4000e121848 */
[C---:B------:R-:W-:Y:S02]  /*81b0*/  IMAD.WIDE R60, R0.reuse, 0x4, R14 ;  /* 0x00000004003c7825 */ /* 0x040fe400078e020e */
[----:B------:R3:W-:Y:S02]  /*81c0*/  LDGSTS.E [R44+0x1ea00], [R236.64], !P4 ;  /* 0x1ea00000ec2c7fae */ /* 0x0007e4000e121848 */
[----:B------:R-:W-:-:S02]  /*81d0*/  IMAD.WIDE R48, R0, 0x4, R16 ;  /* 0x0000000400307825 */ /* 0x000fc400078e0210 */
[----:B------:R3:W-:Y:S02]  /*81e0*/  LDGSTS.E [R44+0x1eb00], [R238.64], !P4 ;  /* 0x1eb00000ee2c7fae */ /* 0x0007e4000e121848 */
[C---:B------:R-:W-:Y:S02]  /*81f0*/  IMAD.WIDE R46, R0.reuse, 0x4, R18 ;  /* 0x00000004002e7825 */ /* 0x040fe400078e0212 */
[----:B------:R3:W-:Y:S02]  /*8200*/  LDGSTS.E [R44+0x1ec00], [R240.64], !P4 ;  /* 0x1ec00000f02c7fae */ /* 0x0007e4000e121848 */
[C---:B------:R-:W-:Y:S02]  /*8210*/  IMAD.WIDE R42, R0.reuse, 0x4, R20 ;  /* 0x00000004002a7825 */ /* 0x040fe400078e0214 */
[----:B------:R1:W-:Y:S02]  /*8220*/  STL.64 [R1+0x8], R32 ;  /* 0x0000082001007387 */ /* 0x0003e40000100a00 */
[----:B------:R-:W-:-:S02]  /*8230*/  IMAD.WIDE R40, R0, 0x4, R22 ;  /* 0x0000000400287825 */ /* 0x000fc400078e0216 */
[----:B------:R3:W-:Y:S02]  /*8240*/  LDGSTS.E [R44+0x1ed00], [R242.64], !P4 ;  /* 0x1ed00000f22c7fae */ /* 0x0007e4000e121848 */
[C---:B------:R-:W-:Y:S02]  /*8250*/  IMAD.WIDE R36, R0.reuse, 0x4, R24 ;  /* 0x0000000400247825 */ /* 0x040fe400078e0218 */
[----:B------:R2:W-:Y:S04]  /*8260*/  STL.64 [R1], R30 ;  /* 0x0000001e01007387 */ /* 0x0005e80000100a00 */
[----:B------:R3:W-:Y:S01]  /*8270*/  LDGSTS.E [R44+0x1ee00], [R244.64], !P4 ;  /* 0x1ee00000f42c7fae */ /* 0x0007e2000e121848 */
[----:B-1----:R-:W-:-:S03]  /*8280*/  IMAD.WIDE R32, R0, 0x4, R26 ;  /* 0x0000000400207825 */ /* 0x002fc600078e021a */
[----:B------:R3:W-:Y:S01]  /*8290*/  LDGSTS.E [R44+0x1ef00], [R246.64], !P4 ;  /* 0x1ef00000f62c7fae */ /* 0x0007e2000e121848 */
[----:B------:R-:W-:Y:S01]  /*82a0*/  IMAD R0, R252, 0xa, RZ ;  /* 0x0000000afc007824 */ /* 0x000fe200078e02ff */
[----:B------:R-:W-:Y:S01]  /*82b0*/  ISETP.GE.U32.AND P4, PT, R10, 0x7fffffa6, PT ;  /* 0x7fffffa60a00780c */ /* 0x000fe20003f86070 */
[----:B--2---:R-:W-:Y:S01]  /*82c0*/  IMAD R30, R252, 0x6, RZ ;  /* 0x00000006fc1e7824 */ /* 0x004fe200078e02ff */
[----:B------:R1:W-:Y:S01]  /*82d0*/  STL.64 [R1+0x5d8], R146 ;  /* 0x0005d89201007387 */ /* 0x0003e20000100a00 */
[----:B------:R-:W-:-:S03]  /*82e0*/  IADD3 R10, R45, -0x1f, RZ ;  /* 0xffffffe12d0a7810 */ /* 0x000fc60007ffe0ff */
[----:B------:R1:W-:Y:S04]  /*82f0*/  LDGSTS.E [R35+0x1000], [R146.64], !P2 ;  /* 0x0100000092237fae */ /* 0x0003e8000d121848 */
[----:B------:R2:W-:Y:S04]  /*8300*/  STL.64 [R1+0x620], R60 ;  /* 0x0006203c01007387 */ /* 0x0005e80000100a00 */
[----:B------:R2:W-:Y:S04]  /*8310*/  LDGSTS.E [R35+0x1100], [R60.64], !P2 ;  /* 0x011000003c237fae */ /* 0x0005e8000d121848 */
[----:B------:R3:W-:Y:S01]  /*8320*/  STL.64 [R1+0x628], R48 ;  /* 0x0006283001007387 */ /* 0x0007e20000100a00 */
[----:B-1----:R-:W-:-:S03]  /*8330*/  IMAD.WIDE R146, R0, 0x4, R28 ;  /* 0x0000000400927825 */ /* 0x002fc600078e021c */
[----:B------:R3:W-:Y:S04]  /*8340*/  LDGSTS.E [R35+0x1200], [R48.64], !P2 ;  /* 0x0120000030237fae */ /* 0x0007e8000d121848 */
[----:B------:R1:W-:Y:S01]  /*8350*/  STL.64 [R1+0x630], R46 ;  /* 0x0006302e01007387 */ /* 0x0003e20000100a00 */
[----:B--2---:R-:W-:-:S03]  /*8360*/  IMAD.WIDE R60, R30, 0x4, R28 ;  /* 0x000000041e3c7825 */ /* 0x004fc600078e021c */
[----:B------:R1:W-:Y:S04]  /*8370*/  LDGSTS.E [R35+0x1300], [R46.64], !P2 ;  /* 0x013000002e237fae */ /* 0x0003e8000d121848 */
[----:B------:R2:W-:Y:S01]  /*8380*/  STL.64 [R1+0x638], R42 ;  /* 0x0006382a01007387 */ /* 0x0005e20000100a00 */
[----:B---3--:R-:W-:-:S03]  /*8390*/  IMAD.WIDE R48, R30, 0x4, R14 ;  /* 0x000000041e307825 */ /* 0x008fc600078e020e */
        /* <DEDUP_REMOVED lines=9> */
[----:B------:R2:W-:Y:S01]  /*8430*/  LDGSTS.E [R35+0x1700], [R32.64], !P2 ;  /* 0x0170000020237fae */ /* 0x0005e2000d121848 */
[----:B------:R-:W-:Y:S02]  /*8440*/  ISETP.GE.U32.AND P2, PT, R10, 0x7fffffa2, PT ;  /* 0x7fffffa20a00780c */ /* 0x000fe40003f46070 */
[----:B------:R-:W-:Y:S01]  /*8450*/  IADD3 R10, R45, -0x23, RZ ;  /* 0xffffffdd2d0a7810 */ /* 0x000fe20007ffe0ff */
[----:B------:R3:W-:Y:S01]  /*8460*/  STL.64 [R1+0x658], R60 ;  /* 0x0006583c01007387 */ /* 0x0007e20000100a00 */
[----:B-1----:R-:W-:-:S03]  /*8470*/  IMAD.WIDE R36, R30, 0x4, R22 ;  /* 0x000000041e247825 */ /* 0x002fc600078e0216 */
[----:B------:R3:W-:Y:S04]  /*8480*/  LDGSTS.E [R35+0x3000], [R60.64], !P3 ;  /* 0x030000003c237fae */ /* 0x0007e8000d921848 */
[----:B------:R1:W-:Y:S01]  /*8490*/  STL.64 [R1+0x660], R48 ;  /* 0x0006603001007387 */ /* 0x0003e20000100a00 */
[----:B--2---:R-:W-:-:S03]  /*84a0*/  IMAD.WIDE R32, R30, 0x4, R24 ;  /* 0x000000041e207825 */ /* 0x004fc600078e0218 */
[----:B------:R1:W-:Y:S01]  /*84b0*/  LDGSTS.E [R35+0x3100], [R48.64], !P3 ;  /* 0x0310000030237fae */ /* 0x0003e2000d921848 */
[----:B------:R-:W-:-:S03]  /*84c0*/  IMAD.WIDE R30, R30, 0x4, R26 ;  /* 0x000000041e1e7825 */ /* 0x000fc600078e021a */
        /* <DEDUP_REMOVED lines=17> */
[----:B------:R1:W-:Y:S01]  /*85e0*/  LDGSTS.E [R35+0x3700], [R30.64], !P3 ;  /* 0x037000001e237fae */ /* 0x0003e2000d921848 */
[----:B------:R-:W-:Y:S02]  /*85f0*/  ISETP.GE.U32.AND P3, PT, R10, 0x7fffff9e, PT ;  /* 0x7fffff9e0a00780c */ /* 0x000fe40003f66070 */
[----:B------:R-:W-:Y:S01]  /*8600*/  IADD3 R10, R45, -0x27, RZ ;  /* 0xffffffd92d0a7810 */ /* 0x000fe20007ffe0ff */
[----:B------:R2:W-:Y:S01]  /*8610*/  STL.64 [R1+0xa10], R146 ;  /* 0x000a109201007387 */ /* 0x0005e20000100a00 */
[----:B---3--:R-:W-:-:S03]  /*8620*/  IMAD.WIDE R32, R0, 0x4, R26 ;  /* 0x0000000400207825 */ /* 0x008fc600078e021a */
[----:B------:R2:W-:Y:S01]  /*8630*/  LDGSTS.E [R35+0x5000], [R146.64], !P6 ;  /* 0x0500000092237fae */ /* 0x0005e2000f121848 */
[C---:B------:R-:W-:Y:S02]  /*8640*/  IMAD R0, R252.reuse, 0x12, RZ ;  /* 0x00000012fc007824 */ /* 0x040fe400078e02ff */
[----:B-1----:R-:W-:Y:S01]  /*8650*/  IMAD R30, R252, 0xe, RZ ;  /* 0x0000000efc1e7824 */ /* 0x002fe200078e02ff */
[----:B------:R1:W-:Y:S04]  /*8660*/  STL.64 [R1+0xa08], R60 ;  /* 0x000a083c01007387 */ /* 0x0003e80000100a00 */
[----:B------:R1:W-:Y:S01]  /*8670*/  LDGSTS.E [R35+0x5100], [R60.64], !P6 ;  /* 0x051000003c237fae */ /* 0x0003e2000f121848 */
[----:B--2---:R-:W-:-:S03]  /*8680*/  IMAD.WIDE R146, R0, 0x4, R28 ;  /* 0x0000000400927825 */ /* 0x004fc600078e021c */
        /* <DEDUP_REMOVED lines=21> */
[----:B------:R2:W-:Y:S04]  /*87e0*/  LDGSTS.E [R35+0x7000], [R60.64], !P0 ;  /* 0x070000003c237fae */ /* 0x0005e8000c121848 */
[----:B------:R3:W-:Y:S01]  /*87f0*/  STL.64 [R1+0x9c8], R48 ;  /* 0x0009c83001007387 */ /* 0x0007e20000100a00 */
[----:B-1----:R-:W-:-:S03]  /*8800*/  IMAD.WIDE R32, R30, 0x4, R24 ;  /* 0x000000041e207825 */ /* 0x002fc600078e0218 */
[----:B------:R3:W-:Y:S01]  /*8810*/  LDGSTS.E [R35+0x7100], [R48.64], !P0 ;  /* 0x0710000030237fae */ /* 0x0007e2000c121848 */
[----:B------:R-:W-:-:S03]  /*8820*/  IMAD.WIDE R30, R30, 0x4, R26 ;  /* 0x000000041e1e7825 */ /* 0x000fc600078e021a */
        /* <DEDUP_REMOVED lines=17> */
[----:B------:R3:W-:Y:S01]  /*8940*/  LDGSTS.E [R35+0x7700], [R30.64], !P0 ;  /* 0x077000001e237fae */ /* 0x0007e2000c121848 */
[----:B------:R-:W-:Y:S02]  /*8950*/  ISETP.GE.U32.AND P0, PT, R10, 0x7fffff96, PT ;  /* 0x7fffff960a00780c */ /* 0x000fe40003f06070 */
[----:B------:R-:W-:Y:S01]  /*8960*/  IADD3 R10, R45, -0x2f, RZ ;  /* 0xffffffd12d0a7810 */ /* 0x000fe20007ffe0ff */
[----:B------:R1:W-:Y:S01]  /*8970*/  STL.64 [R1+0x990], R146 ;  /* 0x0009909201007387 */ /* 0x0003e20000100a00 */
[----:B--2---:R-:W-:-:S03]  /*8980*/  IMAD.WIDE R32, R0, 0x4, R26 ;  /* 0x0000000400207825 */ /* 0x004fc600078e021a */
[----:B------:R1:W-:Y:S01]  /*8990*/  LDGSTS.E [R35+0x9000], [R146.64], !P1 ;  /* 0x0900000092237fae */ /* 0x0003e2000c921848 */
[C---:B------:R-:W-:Y:S02]  /*89a0*/  IMAD R0, R252.reuse, 0x1a, RZ ;  /* 0x0000001afc007824 */ /* 0x040fe400078e02ff */
[----:B---3--:R-:W-:Y:S01]  /*89b0*/  IMAD R30, R252, 0x16, RZ ;  /* 0x00000016fc1e7824 */ /* 0x008fe200078e02ff */
[----:B------:R2:W-:Y:S04]  /*89c0*/  STL.64 [R1+0x988], R60 ;  /* 0x0009883c01007387 */ /* 0x0005e80000100a00 */
[----:B------:R2:W-:Y:S01]  /*89d0*/  LDGSTS.E [R35+0x9100], [R60.64], !P1 ;  /* 0x091000003c237fae */ /* 0x0005e2000c921848 */
[----:B-1----:R-:W-:-:S03]  /*89e0*/  IMAD.WIDE R146, R0, 0x4, R28 ;  /* 0x0000000400927825 */ /* 0x002fc600078e021c */
[----:B------:R1:W-:Y:S04]  /*89f0*/  STL.64 [R1+0x980], R48 ;  /* 0x0009803001007387 */ /* 0x0003e80000100a00 */
        /* <DEDUP_REMOVED lines=47> */
[----:B------:R2:W-:Y:S01]  /*8cf0*/  LDGSTS.E [R35+0xd000], [R146.64], !P4 ;  /* 0x0d00000092237fae */ /* 0x0005e2000e121848 */
[C---:B------:R-:W-:Y:S02]  /*8d00*/  IMAD R0, R252.reuse, 0x22, RZ ;  /* 0x00000022fc007824 */ /* 0x040fe400078e02ff */
[----:B---3--:R-:W-:Y:S01]  /*8d10*/  IMAD R30, R252, 0x1e, RZ ;  /* 0x0000001efc1e7824 */ /* 0x008fe200078e02ff */
        /* <DEDUP_REMOVED lines=157> */
[----:B------:R1:W-:Y:S01]  /*96f0*/  LDGSTS.E [R35+0x19000], [R146.64], !P5 ;  /* 0x1900000092237fae */ /* 0x0003e2000e921848 */
[----:B--2---:R-:W-:-:S03]  /*9700*/  IMAD.WIDE R32, R0, 0x4, R26 ;  /* 0x0000000400207825 */ /* 0x004fc600078e021a */
[----:B------:R1:W-:Y:S01]  /*9710*/  STL.64 [R1+0x790], R146 ;  /* 0x0007909201007387 */ /* 0x0003e20000100a00 */
[C---:B------:R-:W-:Y:S02]  /*9720*/  IMAD R0, R252.reuse, 0x3a, RZ ;  /* 0x0000003afc007824 */ /* 0x040fe400078e02ff */
[----:B---3--:R-:W-:Y:S01]  /*9730*/  IMAD R30, R252, 0x36, RZ ;  /* 0x00000036fc1e7824 */ /* 0x008fe200078e02ff */
[----:B------:R2:W-:Y:S04]  /*9740*/  LDGSTS.E [R35+0x19100], [R60.64], !P5 ;  /* 0x191000003c237fae */ /* 0x0005e8000e921848 */
[----:B------:R2:W-:Y:S01]  /*9750*/  STL.64 [R1+0x788], R60 ;  /* 0x0007883c01007387 */ /* 0x0005e20000100a00 */
[----:B-1----:R-:W-:-:S03]  /*9760*/  IMAD.WIDE R146, R0, 0x4, R28 ;  /* 0x0000000400927825 */ /* 0x002fc600078e021c */
[----:B------:R1:W-:Y:S04]  /*9770*/  LDGSTS.E [R35+0x19200], [R48.64], !P5 ;  /* 0x1920000030237fae */ /* 0x0003e8000e921848 */
[----:B------:R1:W-:Y:S04]  /*9780*/  STL.64 [R1+0x780], R48 ;  /* 0x0007803001007387 */ /* 0x0003e80000100a00 */
[----:B------:R3:W-:Y:S01]  /*9790*/  LDGSTS.E [R35+0x19300], [R46.64], !P5 ;  /* 0x193000002e237fae */ /* 0x0007e2000e921848 */
[----:B--2---:R-:W-:-:S03]  /*97a0*/  IMAD.WIDE R60, R30, 0x4, R28 ;  /* 0x000000041e3c7825 */ /* 0x004fc600078e021c */
[----:B------:R3:W-:Y:S04]  /*97b0*/  STL.64 [R1+0x778], R46 ;  /* 0x0007782e01007387 */ /* 0x0007e80000100a00 */
[----:B------:R2:W-:Y:S01]  /*97c0*/  LDGSTS.E [R35+0x19400], [R42.64], !P5 ;  /* 0x194000002a237fae */ /* 0x0005e2000e921848 */
[----:B-1----:R-:W-:-:S03]  /*97d0*/  IMAD.WIDE R48, R30, 0x4, R14 ;  /* 0x000000041e307825 */ /* 0x002fc600078e020e */
[----:B------:R2:W-:Y:S04]  /*97e0*/  STL.64 [R1+0x770], R42 ;  /* 0x0007702a01007387 */ /* 0x0005e80000100a00 */
[----:B------:R1:W-:Y:S01]  /*97f0*/  LDGSTS.E [R35+0x19500], [R40.64], !P5 ;  /* 0x1950000028237fae */ /* 0x0003e2000e921848 */
[----:B---3--:R-:W-:-:S03]  /*9800*/  IMAD.WIDE R46, R30, 0x4, R16 ;  /* 0x000000041e2e7825 */ /* 0x008fc600078e0210 */
[----:B------:R1:W-:Y:S04]  /*9810*/  STL.64 [R1+0x768], R40 ;  /* 0x0007682801007387 */ /* 0x0003e80000100a00 */
[----:B------:R3:W-:Y:S01]  /*9820*/  LDGSTS.E [R35+0x19600], [R36.64], !P5 ;  /* 0x1960000024237fae */ /* 0x0007e2000e921848 */
[----:B--2---:R-:W-:-:S03]  /*9830*/  IMAD.WIDE R42, R30, 0x4, R18 ;  /* 0x000000041e2a7825 */ /* 0x004fc600078e0212 */
[----:B------:R3:W-:Y:S04]  /*9840*/  STL.64 [R1+0x760], R36 ;  /* 0x0007602401007387 */ /* 0x0007e80000100a00 */
[----:B------:R2:W-:Y:S01]  /*9850*/  LDGSTS.E [R35+0x19700], [R32.64], !P5 ;  /* 0x1970000020237fae */ /* 0x0005e2000e921848 */
[----:B-1----:R-:W-:Y:S01]  /*9860*/  IMAD.WIDE R40, R30, 0x4, R20 ;  /* 0x000000041e287825 */ /* 0x002fe200078e0214 */
[----:B------:R-:W-:Y:S02]  /*9870*/  ISETP.GE.U32.AND P5, PT, R10, 0x7fffffb1, PT ;  /* 0x7fffffb10a00780c */ /* 0x000fe40003fa6070 */
[----:B------:R2:W-:Y:S01]  /*9880*/  STL.64 [R1+0x758], R32 ;  /* 0x0007582001007387 */ /* 0x0005e20000100a00 */
[----:B------:R-:W-:Y:S01]  /*9890*/  IADD3 R10, R45, -0x14, RZ ;  /* 0xffffffec2d0a7810 */ /* 0x000fe20007ffe0ff */
[----:B---3--:R-:W-:-:S02]  /*98a0*/  IMAD.WIDE R36, R30, 0x4, R22 ;  /* 0x000000041e247825 */ /* 0x008fc400078e0216 */
[----:B------:R1:W-:Y:S04]  /*98b0*/  LDGSTS.E [R35+0x1b000], [R60.64], !P4 ;  /* 0x1b0000003c237fae */ /* 0x0003e8000e121848 */
[----:B------:R3:W-:Y:S01]  /*98c0*/  LDGSTS.E [R35+0x1b100], [R48.64], !P4 ;  /* 0x1b10000030237fae */ /* 0x0007e2000e121848 */
[----:B--2---:R-:W-:-:S03]  /*98d0*/  IMAD.WIDE R32, R30, 0x4, R24 ;  /* 0x000000041e207825 */ /* 0x004fc600078e0218 */
[----:B------:R2:W-:Y:S01]  /*98e0*/  LDGSTS.E [R35+0x1b200], [R46.64], !P4 ;  /* 0x1b2000002e237fae */ /* 0x0005e2000e121848 */
[----:B------:R-:W-:-:S03]  /*98f0*/  IMAD.WIDE R30, R30, 0x4, R26 ;  /* 0x000000041e1e7825 */ /* 0x000fc600078e021a */
[----:B------:R1:W-:Y:S04]  /*9900*/  STL.64 [R1+0x750], R60 ;  /* 0x0007503c01007387 */ /* 0x0003e80000100a00 */
[----:B------:R2:W-:Y:S04]  /*9910*/  LDGSTS.E [R35+0x1b300], [R42.64], !P4 ;  /* 0x1b3000002a237fae */ /* 0x0005e8000e121848 */
        /* <DEDUP_REMOVED lines=11> */
[----:B------:R-:W-:Y:S01]  /*99d0*/  ISETP.GE.U32.AND P4, PT, R10, 0x7fffffad, PT ;  /* 0x7fffffad0a00780c */ /* 0x000fe20003f86070 */
[----:B------:R-:W-:Y:S02]  /*99e0*/  IMAD R10, R252, 0x3e, RZ ;  /* 0x0000003efc0a7824 */ /* 0x000fe400078e02ff */
[----:B------:R1:W-:Y:S01]  /*99f0*/  STL.64 [R1+0x728], R36 ;  /* 0x0007282401007387 */ /* 0x0003e20000100a00 */
[----:B---3--:R-:W-:-:S03]  /*9a00*/  IMAD.WIDE R42, R0, 0x4, R20 ;  /* 0x00000004002a7825 */ /* 0x008fc600078e0214 */
[----:B------:R3:W-:Y:S01]  /*9a10*/  STL.64 [R1+0x720], R32 ;  /* 0x0007202001007387 */ /* 0x0007e20000100a00 */
[----:B--2---:R-:W-:-:S03]  /*9a20*/  IMAD.WIDE R40, R0, 0x4, R22 ;  /* 0x0000000400287825 */ /* 0x004fc600078e0216 */
[----:B------:R2:W-:Y:S04]  /*9a30*/  STL.64 [R1+0x718], R30 ;  /* 0x0007181e01007387 */ /* 0x0005e80000100a00 */
[----:B------:R4:W-:Y:S01]  /*9a40*/  LDGSTS.E [R35+0x1d000], [R146.64], !P2 ;  /* 0x1d00000092237fae */ /* 0x0009e2000d121848 */
[----:B-1----:R-:W-:-:S03]  /*9a50*/  IMAD.WIDE R36, R0, 0x4, R24 ;  /* 0x0000000400247825 */ /* 0x002fc600078e0218 */
[----:B------:R-:W-:Y:S01]  /*9a60*/  STL.64 [R1+0x710], R146 ;  /* 0x0007109201007387 */ /* 0x000fe20000100a00 */
[----:B---3--:R-:W-:Y:S01]  /*9a70*/  IMAD.WIDE R32, R0, 0x4, R26 ;  /* 0x0000000400207825 */ /* 0x008fe200078e021a */
[C---:B------:R-:W-:Y:S02]  /*9a80*/  IADD3 R0, R45.reuse, -0x1c, RZ ;  /* 0xffffffe42d007810 */ /* 0x040fe40007ffe0ff */
[----:B------:R1:W-:Y:S01]  /*9a90*/  LDGSTS.E [R35+0x1d100], [R60.64], !P2 ;  /* 0x1d1000003c237fae */ /* 0x0003e2000d121848 */
[----:B--2---:R-:W-:-:S03]  /*9aa0*/  IADD3 R30, R45, -0x18, RZ ;  /* 0xffffffe82d1e7810 */ /* 0x004fc60007ffe0ff */
[----:B------:R1:W-:Y:S04]  /*9ab0*/  STL.64 [R1+0x708], R60 ;  /* 0x0007083c01007387 */ /* 0x0003e80000100a00 */
[----:B------:R2:W-:Y:S04]  /*9ac0*/  LDGSTS.E [R35+0x1d200], [R48.64], !P2 ;  /* 0x1d20000030237fae */ /* 0x0005e8000d121848 */
[----:B------:R2:W-:Y:S04]  /*9ad0*/  STL.64 [R1+0x700], R48 ;  /* 0x0007003001007387 */ /* 0x0005e80000100a00 */
[----:B------:R3:W-:Y:S01]  /*9ae0*/  LDGSTS.E [R35+0x1d300], [R46.64], !P2 ;  /* 0x1d3000002e237fae */ /* 0x0007e2000d121848 */
[----:B-1----:R-:W-:-:S03]  /*9af0*/  IMAD.WIDE R60, R10, 0x4, R28 ;  /* 0x000000040a3c7825 */ /* 0x002fc600078e021c */
[----:B------:R3:W-:Y:S04]  /*9b00*/  STL.64 [R1+0x6f8], R46 ;  /* 0x0006f82e01007387 */ /* 0x0007e80000100a00 */
[----:B------:R1:W-:Y:S01]  /*9b10*/  LDGSTS.E [R35+0x1d400], [R42.64], !P2 ;  /* 0x1d4000002a237fae */ /* 0x0003e2000d121848 */
[----:B--2---:R-:W-:-:S03]  /*9b20*/  IMAD.WIDE R48, R10, 0x4, R14 ;  /* 0x000000040a307825 */ /* 0x004fc600078e020e */
[----:B------:R1:W-:Y:S04]  /*9b30*/  STL.64 [R1+0x6f0], R42 ;  /* 0x0006f02a01007387 */ /* 0x0003e80000100a00 */
[----:B------:R2:W-:Y:S01]  /*9b40*/  LDGSTS.E [R35+0x1d500], [R40.64], !P2 ;  /* 0x1d50000028237fae */ /* 0x0005e2000d121848 */
[----:B---3--:R-:W-:-:S03]  /*9b50*/  IMAD.WIDE R46, R10, 0x4, R16 ;  /* 0x000000040a2e7825 */ /* 0x008fc600078e0210 */
[----:B------:R2:W-:Y:S04]  /*9b60*/  STL.64 [R1+0x6e8], R40 ;  /* 0x0006e82801007387 */ /* 0x0005e80000100a00 */
[----:B------:R3:W-:Y:S01]  /*9b70*/  LDGSTS.E [R35+0x1d600], [R36.64], !P2 ;  /* 0x1d60000024237fae */ /* 0x0007e2000d121848 */
[----:B-1----:R-:W-:-:S03]  /*9b80*/  IMAD.WIDE R42, R10, 0x4, R18 ;  /* 0x000000040a2a7825 */ /* 0x002fc600078e0212 */
[----:B------:R3:W-:Y:S04]  /*9b90*/  STL.64 [R1+0x6e0], R36 ;  /* 0x0006e02401007387 */ /* 0x0007e80000100a00 */
[----:B------:R1:W-:Y:S01]  /*9ba0*/  LDGSTS.E [R35+0x1d700], [R32.64], !P2 ;  /* 0x1d70000020237fae */ /* 0x0003e2000d121848 */
[----:B--2---:R-:W-:Y:S01]  /*9bb0*/  IMAD.WIDE R40, R10, 0x4, R20 ;  /* 0x000000040a287825 */ /* 0x004fe200078e0214 */
[----:B------:R-:W-:Y:S02]  /*9bc0*/  ISETP.GE.U32.AND P2, PT, R30, 0x7fffffa9, PT ;  /* 0x7fffffa91e00780c */ /* 0x000fe40003f46070 */
[----:B------:R1:W-:Y:S01]  /*9bd0*/  STL.64 [R1+0x6d8], R32 ;  /* 0x0006d82001007387 */ /* 0x0003e20000100a00 */
[----:B------:R-:W-:-:S03]  /*9be0*/  IMAD.WIDE R30, R10, 0x4, R26 ;  /* 0x000000040a1e7825 */ /* 0x000fc600078e021a */
[----:B------:R2:W-:Y:S01]  /*9bf0*/  LDGSTS.E [R35+0x1f000], [R60.64], !P3 ;  /* 0x1f0000003c237fae */ /* 0x0005e2000d921848 */
[----:B---3--:R-:W-:-:S03]  /*9c00*/  IMAD.WIDE R36, R10, 0x4, R22 ;  /* 0x000000040a247825 */ /* 0x008fc600078e0216 */
[----:B------:R3:W-:Y:S01]  /*9c10*/  LDGSTS.E [R35+0x1f100], [R48.64], !P3 ;  /* 0x1f10000030237fae */ /* 0x0007e2000d921848 */
[----:B-1----:R-:W-:-:S03]  /*9c20*/  IMAD.WIDE R32, R10, 0x4, R24 ;  /* 0x000000040a207825 */ /* 0x002fc600078e0218 */
[----:B------:R1:W-:Y:S01]  /*9c30*/  LDGSTS.E [R35+0x1f200], [R46.64], !P3 ;  /* 0x1f2000002e237fae */ /* 0x0003e2000d921848 */
[----:B------:R-:W-:-:S03]  /*9c40*/  IADD3 R10, R45, -0x20, RZ ;  /* 0xffffffe02d0a7810 */ /* 0x000fc60007ffe0ff */
[----:B------:R1:W-:Y:S04]  /*9c50*/  LDGSTS.E [R35+0x1f300], [R42.64], !P3 ;  /* 0x1f3000002a237fae */ /* 0x0003e8000d921848 */
[----:B------:R1:W-:Y:S04]  /*9c60*/  LDGSTS.E [R35+0x1f400], [R40.64], !P3 ;  /* 0x1f40000028237fae */ /* 0x0003e8000d921848 */
[----:B------:R1:W-:Y:S04]  /*9c70*/  LDGSTS.E [R35+0x1f500], [R36.64], !P3 ;  /* 0x1f50000024237fae */ /* 0x0003e8000d921848 */
[----:B------:R2:W-:Y:S04]  /*9c80*/  STL.64 [R1+0x6d0], R60 ;  /* 0x0006d03c01007387 */ /* 0x0005e80000100a00 */
[----:B------:R1:W-:Y:S04]  /*9c90*/  LDGSTS.E [R35+0x1f600], [R32.64], !P3 ;  /* 0x1f60000020237fae */ /* 0x0003e8000d921848 */
[----:B------:R3:W-:Y:S04]  /*9ca0*/  STL.64 [R1+0x6c8], R48 ;  /* 0x0006c83001007387 */ /* 0x0007e80000100a00 */
[----:B------:R1:W-:Y:S01]  /*9cb0*/  LDGSTS.E [R35+0x1f700], [R30.64], !P3 ;  /* 0x1f7000001e237fae */ /* 0x0003e2000d921848 */
[----:B------:R-:W-:Y:S01]  /*9cc0*/  ISETP.GE.U32.AND P3, PT, R0, 0x7fffffa5, PT ;  /* 0x7fffffa50000780c */ /* 0x000fe20003f66070 */
[----:B------:R-:W-:-:S02]  /*9cd0*/  IMAD R0, R252, 0x3, RZ ;  /* 0x00000003fc007824 */ /* 0x000fc400078e02ff */
[----:B------:R1:W-:Y:S02]  /*9ce0*/  STL.64 [R1+0x6c0], R46 ;  /* 0x0006c02e01007387 */ /* 0x0003e40000100a00 */
[C---:B----4-:R-:W-:Y:S02]  /*9cf0*/  IMAD.WIDE R148, R0.reuse, 0x4, R28 ;  /* 0x0000000400947825 */ /* 0x050fe400078e021c */
[----:B------:R4:W-:Y:S02]  /*9d00*/  STL.64 [R1+0x6b8], R42 ;  /* 0x0006b82a01007387 */ /* 0x0009e40000100a00 */
[C---:B------:R-:W-:Y:S02]  /*9d10*/  IMAD.WIDE R146, R0.reuse, 0x4, R14 ;  /* 0x0000000400927825 */ /* 0x040fe400078e020e */
[----:B------:R4:W-:Y:S02]  /*9d20*/  STL.64 [R1+0x6b0], R40 ;  /* 0x0006b02801007387 */ /* 0x0009e40000100a00 */
[----:B--2---:R-:W-:-:S02]  /*9d30*/  IMAD.WIDE R60, R0, 0x4, R16 ;  /* 0x00000004003c7825 */ /* 0x004fc400078e0210 */
[----:B------:R-:W-:Y:S02]  /*9d40*/  STL.64 [R1+0x6a8], R36 ;  /* 0x0006a82401007387 */ /* 0x000fe40000100a00 */
[C---:B---3--:R-:W-:Y:S02]  /*9d50*/  IMAD.WIDE R48, R0.reuse, 0x4, R18 ;  /* 0x0000000400307825 */ /* 0x048fe400078e0212 */
[----:B------:R2:W-:Y:S02]  /*9d60*/  STL.64 [R1+0x6a0], R32 ;  /* 0x0006a02001007387 */ /* 0x0005e40000100a00 */
[C---:B-1----:R-:W-:Y:S02]  /*9d70*/  IMAD.WIDE R46, R0.reuse, 0x4, R20 ;  /* 0x00000004002e7825 */ /* 0x042fe400078e0214 */
[----:B------:R1:W-:Y:S02]  /*9d80*/  STL.64 [R1+0x698], R30 ;  /* 0x0006981e01007387 */ /* 0x0003e40000100a00 */
[----:B----4-:R-:W-:-:S02]  /*9d90*/  IMAD.WIDE R42, R0, 0x4, R22 ;  /* 0x00000004002a7825 */ /* 0x010fc400078e0216 */
[----:B------:R3:W-:Y:S02]  /*9da0*/  STL.64 [R1+0xa18], R148 ;  /* 0x000a189401007387 */ /* 0x0007e40000100a00 */
[C---:B------:R-:W-:Y:S01]  /*9db0*/  IMAD.WIDE R40, R0.reuse, 0x4, R24 ;  /* 0x0000000400287825 */ /* 0x040fe200078e0218 */
[----:B--2---:R-:W-:Y:S01]  /*9dc0*/  LOP3.LUT R33, R39, 0x60, RZ, 0x3c, !PT ;  /* 0x0000006027217812 */ /* 0x004fe200078e3cff */
[----:B------:R2:W-:Y:S02]  /*9dd0*/  STL.64 [R1+0xa20], R146 ;  /* 0x000a209201007387 */ /* 0x0005e40000100a00 */
[----:B------:R-:W-:Y:S02]  /*9de0*/  IMAD.WIDE R36, R0, 0x4, R26 ;  /* 0x0000000400247825 */ /* 0x000fe400078e021a */
[----:B------:R3:W-:Y:S02]  /*9df0*/  LDGSTS.E [R33+0x1800], [R148.64], !P6 ;  /* 0x0180000094217fae */ /* 0x0007e4000f121848 */
[----:B-1----:R-:W-:-:S02]  /*9e00*/  IMAD R30, R252, 0x7, RZ ;  /* 0x00000007fc1e7824 */ /* 0x002fc400078e02ff */
[----:B------:R-:W-:Y:S01]  /*9e10*/  IMAD R0, R252, 0xb, RZ ;  /* 0x0000000bfc007824 */ /* 0x000fe200078e02ff */
[----:B------:R2:W-:Y:S04]  /*9e20*/  LDGSTS.E [R33+0x1900], [R146.64], !P6 ;  /* 0x0190000092217fae */ /* 0x0005e8000f121848 */
[----:B------:R1:W-:Y:S04]  /*9e30*/  STL.64 [R1+0xa28], R60 ;  /* 0x000a283c01007387 */ /* 0x0003e80000100a00 */
[----:B------:R1:W-:Y:S01]  /*9e40*/  LDGSTS.E [R33+0x1a00], [R60.64], !P6 ;  /* 0x01a000003c217fae */ /* 0x0003e2000f121848 */
[----:B---3--:R-:W-:-:S03]  /*9e50*/  IMAD.WIDE R148, R0, 0x4, R28 ;  /* 0x0000000400947825 */ /* 0x008fc600078e021c */
        /* <DEDUP_REMOVED lines=147> */
[----:B----4-:R-:W-:-:S03]  /*a790*/  IMAD.WIDE R46, R0, 0x4, R20 ;  /* 0x00000004002e7825 */ /* 0x010fc600078e0214 */
        /* <DEDUP_REMOVED lines=44> */
[C---:B----4-:R-:W-:Y:S02]  /*aa60*/  IMAD.WIDE R148, R0.reuse, 0x4, R28 ;  /* 0x0000000400947825 */ /* 0x050fe400078e021c */
[----:B------:R3:W-:Y:S04]  /*aa70*/  STL.64 [R1+0xb90], R60 ;  /* 0x000b903c01007387 */ /* 0x0007e80000100a00 */
[----:B------:R1:W-:Y:S04]  /*aa80*/  STL.64 [R1+0xb88], R48 ;  /* 0x000b883001007387 */ /* 0x0003e80000100a00 */
[----:B------:R4:W-:Y:S01]  /*aa90*/  STL.64 [R1+0xb80], R46 ;  /* 0x000b802e01007387 */ /* 0x0009e20000100a00 */
[----:B--2---:R-:W-:-:S03]  /*aaa0*/  IMAD.WIDE R146, R0, 0x4, R14 ;  /* 0x0000000400927825 */ /* 0x004fc600078e020e */
[----:B------:R2:W-:Y:S01]  /*aab0*/  STL.64 [R1+0xb78], R42 ;  /* 0x000b782a01007387 */ /* 0x0005e20000100a00 */
[----:B---3--:R-:W-:-:S03]  /*aac0*/  IMAD.WIDE R60, R0, 0x4, R16 ;  /* 0x00000004003c7825 */ /* 0x008fc600078e0210 */
[----:B------:R3:W-:Y:S01]  /*aad0*/  STL.64 [R1+0xb70], R40 ;  /* 0x000b702801007387 */ /* 0x0007e20000100a00 */
[----:B-1----:R-:W-:-:S03]  /*aae0*/  IMAD.WIDE R48, R0, 0x4, R18 ;  /* 0x0000000400307825 */ /* 0x002fc600078e0212 */
[----:B------:R1:W-:Y:S01]  /*aaf0*/  STL.64 [R1+0xb68], R36 ;  /* 0x000b682401007387 */ /* 0x0003e20000100a00 */
[----:B----4-:R-:W-:-:S03]  /*ab00*/  IMAD.WIDE R46, R0, 0x4, R20 ;  /* 0x00000004002e7825 */ /* 0x010fc600078e0214 */
[----:B------:R4:W-:Y:S01]  /*ab10*/  STL.64 [R1+0xb60], R30 ;  /* 0x000b601e01007387 */ /* 0x0009e20000100a00 */
[----:B--2---:R-:W-:-:S03]  /*ab20*/  IMAD.WIDE R42, R0, 0x4, R22 ;  /* 0x00000004002a7825 */ /* 0x004fc600078e0216 */
[----:B------:R2:W-:Y:S01]  /*ab30*/  STL.64 [R1+0xc58], R148 ;  /* 0x000c589401007387 */ /* 0x0005e20000100a00 */
[----:B---3--:R-:W-:-:S03]  /*ab40*/  IMAD.WIDE R40, R0, 0x4, R24 ;  /* 0x0000000400287825 */ /* 0x008fc600078e0218 */
[----:B------:R2:W-:Y:S01]  /*ab50*/  LDGSTS.E [R33+0x11800], [R148.64], !P0 ;  /* 0x1180000094217fae */ /* 0x0005e2000c121848 */
[----:B-1----:R-:W-:-:S03]  /*ab60*/  IMAD.WIDE R36, R0, 0x4, R26 ;  /* 0x0000000400247825 */ /* 0x002fc600078e021a */
[----:B------:R1:W-:Y:S01]  /*ab70*/  STL.64 [R1+0xc50], R146 ;  /* 0x000c509201007387 */ /* 0x0003e20000100a00 */
[C---:B----4-:R-:W-:Y:S02]  /*ab80*/  IMAD R31, R252.reuse, 0x27, RZ ;  /* 0x00000027fc1f7824 */ /* 0x050fe400078e02ff */
[C---:B------:R-:W-:Y:S01]  /*ab90*/  IMAD R30, R252.reuse, 0x2b, RZ ;  /* 0x0000002bfc1e7824 */ /* 0x040fe200078e02ff */
        /* <DEDUP_REMOVED lines=20> */
[----:B------:R-:W-:-:S03]  /*ace0*/  ISETP.GE.U32.AND P0, PT, R10, 0x7fffff81, PT ;  /* 0x7fffff810a00780c */ /* 0x000fc60003f06070 */
        /* <DEDUP_REMOVED lines=24> */
[----:B------:R-:W-:Y:S02]  /*ae70*/  ISETP.GE.AND P1, PT, R11, R10, PT ;  /* 0x0000000a0b00720c */ /* 0x000fe40003f26270 */
        /* <DEDUP_REMOVED lines=27> */
[C---:B------:R-:W-:Y:S01]  /*b030*/  IADD3 R10, R45.reuse, -0x45, RZ ;  /* 0xffffffbb2d0a7810 */ /* 0x040fe20007ffe0ff */
[----:B------:R2:W-:Y:S01]  /*b040*/  LDGSTS.E [R33+0x17800], [R148.64], !P4 ;  /* 0x1780000094217fae */ /* 0x0005e2000e121848 */
[----:B-1----:R-:W-:Y:S01]  /*b050*/  IMAD.WIDE R36, R0, 0x4, R26 ;  /* 0x0000000400247825 */ /* 0x002fe200078e021a */
[----:B------:R-:W-:Y:S02]  /*b060*/  IADD3 R0, R45, -0x49, RZ ;  /* 0xffffffb72d007810 */ /* 0x000fe40007ffe0ff */
[----:B------:R-:W-:Y:S01]  /*b070*/  STL.64 [R1+0xe18], R148 ;  /* 0x000e189401007387 */ /* 0x000fe20000100a00 */
[----:B---3--:R-:W-:-:S03]  /*b080*/  IMAD R30, R252, 0x33, RZ ;  /* 0x00000033fc1e7824 */ /* 0x008fc600078e02ff */
        /* <DEDUP_REMOVED lines=17> */
[----:B---3--:R-:W-:Y:S01]  /*b1a0*/  IMAD.WIDE R42, R30, 0x4, R20 ;  /* 0x000000041e2a7825 */ /* 0x008fe200078e0214 */
[----:B------:R-:W-:Y:S02]  /*b1b0*/  ISETP.GE.U32.AND P4, PT, R10, 0x7fffff7c, PT ;  /* 0x7fffff7c0a00780c */ /* 0x000fe40003f86070 */
[----:B------:R1:W-:Y:S01]  /*b1c0*/  STL.64 [R1+0xeb0], R36 ;  /* 0x000eb02401007387 */ /* 0x0003e20000100a00 */
[----:B------:R-:W-:Y:S01]  /*b1d0*/  MOV R10, 0x3f ;  /* 0x0000003f000a7802 */ /* 0x000fe20000000f00 */
[----:B----4-:R-:W-:-:S02]  /*b1e0*/  IMAD.WIDE R40, R30, 0x4, R22 ;  /* 0x000000041e287825 */ /* 0x010fc400078e0216 */
[----:B------:R3:W-:Y:S01]  /*b1f0*/  LDGSTS.E [R33+0x19800], [R146.64], !P2 ;  /* 0x1980000092217fae */ /* 0x0007e2000d121848 */
[----:B------:R-:W-:Y:S02]  /*b200*/  IADD3 R32, R10, c[0x0][0x180], RZ ;  /* 0x000060000a207a10 */ /* 0x000fe40007ffe0ff */
[----:B------:R-:W-:Y:S01]  /*b210*/  IADD3 R10, R45, -0x4d, RZ ;  /* 0xffffffb32d0a7810 */ /* 0x000fe20007ffe0ff */
[----:B------:R4:W-:Y:S01]  /*b220*/  LDGSTS.E [R33+0x19900], [R60.64], !P2 ;  /* 0x199000003c217fae */ /* 0x0009e2000d121848 */
[----:B-1----:R-:W-:-:S03]  /*b230*/  IMAD.WIDE R36, R30, 0x4, R24 ;  /* 0x000000041e247825 */ /* 0x002fc600078e0218 */
[----:B------:R1:W-:Y:S01]  /*b240*/  LDGSTS.E [R33+0x19a00], [R48.64], !P2 ;  /* 0x19a0000030217fae */ /* 0x0003e2000d121848 */
[----:B------:R-:W-:-:S03]  /*b250*/  IMAD.WIDE R30, R30, 0x4, R26 ;  /* 0x000000041e1e7825 */ /* 0x000fc600078e021a */
        /* <DEDUP_REMOVED lines=9> */
[----:B------:R4:W-:Y:S04]  /*b2f0*/  STL.64 [R1+0xeb8], R60 ;  /* 0x000eb83c01007387 */ /* 0x0009e80000100a00 */
[----:B------:R1:W-:Y:S04]  /*b300*/  STL.64 [R1+0xec0], R48 ;  /* 0x000ec03001007387 */ /* 0x0003e80000100a00 */
[----:B------:R2:W-:Y:S01]  /*b310*/  STL.64 [R1+0xec8], R46 ;  /* 0x000ec82e01007387 */ /* 0x0005e20000100a00 */
[----:B---3--:R-:W-:-:S03]  /*b320*/  IMAD.WIDE R146, R0, 0x4, R14 ;  /* 0x0000000400927825 */ /* 0x008fc600078e020e */
[----:B------:R3:W-:Y:S01]  /*b330*/  STL.64 [R1+0xed8], R42 ;  /* 0x000ed82a01007387 */ /* 0x0007e20000100a00 */
[----:B----4-:R-:W-:-:S03]  /*b340*/  IMAD.WIDE R60, R0, 0x4, R16 ;  /* 0x00000004003c7825 */ /* 0x010fc600078e0210 */
[----:B------:R4:W-:Y:S01]  /*b350*/  STL.64 [R1+0xee0], R40 ;  /* 0x000ee02801007387 */ /* 0x0009e20000100a00 */
[----:B-1----:R-:W-:-:S03]  /*b360*/  IMAD.WIDE R48, R0, 0x4, R18 ;  /* 0x0000000400307825 */ /* 0x002fc600078e0212 */
[----:B------:R1:W-:Y:S01]  /*b370*/  STL.64 [R1+0xee8], R36 ;  /* 0x000ee82401007387 */ /* 0x0003e20000100a00 */
[----:B--2---:R-:W-:-:S03]  /*b380*/  IMAD.WIDE R46, R0, 0x4, R20 ;  /* 0x00000004002e7825 */ /* 0x004fc600078e0214 */
[----:B------:R2:W-:Y:S01]  /*b390*/  STL.64 [R1+0xef0], R30 ;  /* 0x000ef01e01007387 */ /* 0x0005e20000100a00 */
[----:B---3--:R-:W-:-:S03]  /*b3a0*/  IMAD.WIDE R42, R0, 0x4, R22 ;  /* 0x00000004002a7825 */ /* 0x008fc600078e0216 */
[----:B------:R-:W-:Y:S01]  /*b3b0*/  STL.64 [R1+0xe30], R148 ;  /* 0x000e309401007387 */ /* 0x000fe20000100a00 */
[----:B----4-:R-:W-:-:S03]  /*b3c0*/  IMAD.WIDE R40, R0, 0x4, R24 ;  /* 0x0000000400287825 */ /* 0x010fc600078e0218 */
[----:B------:R3:W-:Y:S01]  /*b3d0*/  STL.64 [R1+0x1018], R146 ;  /* 0x0010189201007387 */ /* 0x0007e20000100a00 */
[----:B-1----:R-:W-:-:S03]  /*b3e0*/  IMAD.WIDE R36, R0, 0x4, R26 ;  /* 0x0000000400247825 */ /* 0x002fc600078e021a */
[----:B------:R1:W-:Y:S01]  /*b3f0*/  LDGSTS.E [R33+0x1b800], [R148.64], !P3 ;  /* 0x1b80000094217fae */ /* 0x0003e2000d921848 */
[----:B--2---:R-:W-:-:S03]  /*b400*/  IMAD R30, R252, 0x3b, RZ ;  /* 0x0000003bfc1e7824 */ /* 0x004fc600078e02ff */
[----:B------:R2:W-:Y:S04]  /*b410*/  STL.64 [R1+0x1010], R60 ;  /* 0x0010103c01007387 */ /* 0x0005e80000100a00 */
[----:B------:R3:W-:Y:S04]  /*b420*/  LDGSTS.E [R33+0x1b900], [R146.64], !P3 ;  /* 0x1b90000092217fae */ /* 0x0007e8000d921848 */
[----:B------:R4:W-:Y:S04]  /*b430*/  STL.64 [R1+0x1008], R48 ;  /* 0x0010083001007387 */ /* 0x0009e80000100a00 */
[----:B------:R2:W-:Y:S04]  /*b440*/  LDGSTS.E [R33+0x1ba00], [R60.64], !P3 ;  /* 0x1ba000003c217fae */ /* 0x0005e8000d921848 */
[----:B------:R4:W-:Y:S01]  /*b450*/  STL.64 [R1+0x1000], R46 ;  /* 0x0010002e01007387 */ /* 0x0009e20000100a00 */
[----:B---3--:R-:W-:-:S03]  /*b460*/  IMAD.WIDE R146, R30, 0x4, R28 ;  /* 0x000000041e927825 */ /* 0x008fc600078e021c */
[----:B------:R4:W-:Y:S04]  /*b470*/  LDGSTS.E [R33+0x1bb00], [R48.64], !P3 ;  /* 0x1bb0000030217fae */ /* 0x0009e8000d921848 */
[----:B-1----:R-:W3:Y:S01]  /*b480*/  LDL.LU.64 R148, [R1+0x21b8] ;  /* 0x0021b80001947983 */ /* 0x002ee20000300a00 */
[----:B--2---:R-:W-:-:S03]  /*b490*/  IMAD.WIDE R60, R30, 0x4, R14 ;  /* 0x000000041e3c7825 */ /* 0x004fc600078e020e */
[----:B------:R1:W-:Y:S04]  /*b4a0*/  LDGSTS.E [R33+0x1bc00], [R46.64], !P3 ;  /* 0x1bc000002e217fae */ /* 0x0003e8000d921848 */
[----:B------:R2:W-:Y:S01]  /*b4b0*/  STL.64 [R1+0xff8], R42 ;  /* 0x000ff82a01007387 */ /* 0x0005e20000100a00 */
[----:B----4-:R-:W-:-:S03]  /*b4c0*/  IMAD.WIDE R48, R30, 0x4, R16 ;  /* 0x000000041e307825 */ /* 0x010fc600078e0210 */
[----:B------:R2:W-:Y:S04]  /*b4d0*/  LDGSTS.E [R33+0x1bd00], [R42.64], !P3 ;  /* 0x1bd000002a217fae */ /* 0x0005e8000d921848 */
[----:B------:R4:W-:Y:S01]  /*b4e0*/  STL.64 [R1+0xff0], R40 ;  /* 0x000ff02801007387 */ /* 0x0009e20000100a00 */
[----:B-1----:R-:W-:-:S03]  /*b4f0*/  IMAD.WIDE R46, R30, 0x4, R18 ;  /* 0x000000041e2e7825 */ /* 0x002fc600078e0212 */
[----:B------:R4:W-:Y:S04]  /*b500*/  LDGSTS.E [R33+0x1be00], [R40.64], !P3 ;  /* 0x1be0000028217fae */ /* 0x0009e8000d921848 */
[----:B------:R1:W-:Y:S01]  /*b510*/  STL.64 [R1+0xfe8], R36 ;  /* 0x000fe82401007387 */ /* 0x0003e20000100a00 */
[----:B--2---:R-:W-:-:S03]  /*b520*/  IMAD.WIDE R42, R30, 0x4, R20 ;  /* 0x000000041e2a7825 */ /* 0x004fc600078e0214 */
[----:B------:R1:W-:Y:S01]  /*b530*/  LDGSTS.E [R33+0x1bf00], [R36.64], !P3 ;  /* 0x1bf0000024217fae */ /* 0x0003e2000d921848 */
[----:B------:R-:W-:-:S03]  /*b540*/  ISETP.GT.AND P3, PT, R32, 0x3f, PT ;  /* 0x0000003f2000780c */ /* 0x000fc60003f64270 */
[----:B------:R-:W-:Y:S01]  /*b550*/  STL.64 [R1+0xe28], R146 ;  /* 0x000e289201007387 */ /* 0x000fe20000100a00 */
[----:B----4-:R-:W-:Y:S01]  /*b560*/  IMAD.WIDE R40, R30, 0x4, R22 ;  /* 0x000000041e287825 */ /* 0x010fe200078e0216 */
[----:B------:R-:W-:Y:S02]  /*b570*/  SEL R0, RZ, 0x4, !P3 ;  /* 0x00000004ff007807 */ /* 0x000fe40005800000 */
[----:B------:R2:W-:Y:S01]  /*b580*/  LDGSTS.E [R33+0x1d800], [R146.64], !P6 ;  /* 0x1d80000092217fae */ /* 0x0005e2000f121848 */
[----:B------:R-:W-:-:S03]  /*b590*/  ISETP.GE.U32.AND P3, PT, R10, 0x7fffff74, PT ;  /* 0x7fffff740a00780c */ /* 0x000fc60003f66070 */
[----:B------:R-:W-:Y:S01]  /*b5a0*/  STL.64 [R1+0xfe0], R60 ;  /* 0x000fe03c01007387 */ /* 0x000fe20000100a00 */
[----:B-1----:R-:W-:-:S03]  /*b5b0*/  IMAD.WIDE R36, R30, 0x4, R24 ;  /* 0x000000041e247825 */ /* 0x002fc600078e0218 */
[----:B------:R1:W-:Y:S01]  /*b5c0*/  LDGSTS.E [R33+0x1d900], [R60.64], !P6 ;  /* 0x1d9000003c217fae */ /* 0x0003e2000f121848 */
[----:B------:R-:W-:-:S03]  /*b5d0*/  IMAD.WIDE R30, R30, 0x4, R26 ;  /* 0x000000041e1e7825 */ /* 0x000fc600078e021a */
[----:B------:R-:W-:Y:S04]  /*b5e0*/  STL.64 [R1+0xfd8], R48 ;  /* 0x000fd83001007387 */ /* 0x000fe80000100a00 */
[----:B------:R4:W-:Y:S04]  /*b5f0*/  LDGSTS.E [R33+0x1da00], [R48.64], !P6 ;  /* 0x1da0000030217fae */ /* 0x0009e8000f121848 */
        /* <DEDUP_REMOVED lines=9> */
[----:B------:R1:W-:Y:S01]  /*b690*/  LDGSTS.E [R33+0x1df00], [R30.64], !P6 ;  /* 0x1df000001e217fae */ /* 0x0003e2000f121848 */
[----:B------:R-:W-:-:S04]  /*b6a0*/  ISETP.GE.AND P6, PT, R11, c[0x0][0x180], PT ;  /* 0x000060000b007a0c */ /* 0x000fc80003fc6270 */
[----:B------:R-:W-:Y:S01]  /*b6b0*/  SEL R0, R0, RZ, !P6 ;  /* 0x000000ff00007207 */ /* 0x000fe20007000000 */
[----:B-1----:R-:W-:Y:S01]  /*b6c0*/  IMAD R31, R252, 0x3f, RZ ;  /* 0x0000003ffc1f7824 */ /* 0x002fe200078e02ff */
[----:B------:R-:W-:Y:S02]  /*b6d0*/  LOP3.LUT R34, R39, 0x50, RZ, 0x3c, !PT ;  /* 0x0000005027227812 */ /* 0x000fe400078e3cff */
[----:B------:R-:W-:Y:S01]  /*b6e0*/  IADD3 R30, R45, -0x51, RZ ;  /* 0xffffffaf2d1e7810 */ /* 0x000fe20007ffe0ff */
[----:B--2---:R-:W-:-:S04]  /*b6f0*/  IMAD.WIDE R146, R31, 0x4, R28 ;  /* 0x000000041f927825 */ /* 0x004fc800078e021c */
[C---:B------:R-:W-:Y:S01]  /*b700*/  IMAD.WIDE R10, R31.reuse, 0x4, R14 ;  /* 0x000000041f0a7825 */ /* 0x040fe200078e020e */
[----:B------:R1:W-:Y:S03]  /*b710*/  STL.64 [R1+0xe20], R146 ;  /* 0x000e209201007387 */ /* 0x0003e60000100a00 */
[C---:B------:R-:W-:Y:S01]  /*b720*/  IMAD.WIDE R60, R31.reuse, 0x4, R16 ;  /* 0x000000041f3c7825 */ /* 0x040fe200078e0210 */
[----:B------:R2:W-:Y:S03]  /*b730*/  STL.64 [R1+0xf28], R10 ;  /* 0x000f280a01007387 */ /* 0x0005e60000100a00 */
[C---:B----4-:R-:W-:Y:S01]  /*b740*/  IMAD.WIDE R48, R31.reuse, 0x4, R18 ;  /* 0x000000041f307825 */ /* 0x050fe200078e0212 */
[----:B------:R4:W-:Y:S03]  /*b750*/  STL.64 [R1+0xf20], R60 ;  /* 0x000f203c01007387 */ /* 0x0009e60000100a00 */
[C---:B------:R-:W-:Y:S01]  /*b760*/  IMAD.WIDE R46, R31.reuse, 0x4, R20 ;  /* 0x000000041f2e7825 */ /* 0x040fe200078e0214 */
[----:B------:R1:W-:Y:S03]  /*b770*/  STL.64 [R1+0xf18], R48 ;  /* 0x000f183001007387 */ /* 0x0003e60000100a00 */
[----:B------:R-:W-:Y:S01]  /*b780*/  IMAD.WIDE R42, R31, 0x4, R22 ;  /* 0x000000041f2a7825 */ /* 0x000fe200078e0216 */
[----:B------:R1:W-:Y:S01]  /*b790*/  STL.64 [R1+0xf10], R46 ;  /* 0x000f102e01007387 */ /* 0x0003e20000100a00 */
[----:B------:R-:W-:-:S02]  /*b7a0*/  ISETP.NE.U32.AND P6, PT, R0, RZ, PT ;  /* 0x000000ff0000720c */ /* 0x000fc40003fc5070 */
[C---:B------:R-:W-:Y:S01]  /*b7b0*/  IMAD.WIDE R40, R31.reuse, 0x4, R24 ;  /* 0x000000041f287825 */ /* 0x040fe200078e0218 */
[----:B------:R1:W-:Y:S03]  /*b7c0*/  LDGSTS.E [R33+0x1f800], [R146.64], !P0 ;  /* 0x1f80000092217fae */ /* 0x0003e6000c121848 */
[----:B------:R-:W-:Y:S01]  /*b7d0*/  IMAD.WIDE R36, R31, 0x4, R26 ;  /* 0x000000041f247825 */ /* 0x000fe200078e021a */
[----:B------:R2:W-:Y:S04]  /*b7e0*/  LDGSTS.E [R33+0x1f900], [R10.64], !P0 ;  /* 0x1f9000000a217fae */ /* 0x0005e8000c121848 */
[----:B------:R4:W-:Y:S04]  /*b7f0*/  LDGSTS.E [R33+0x1fa00], [R60.64], !P0 ;  /* 0x1fa000003c217fae */ /* 0x0009e8000c121848 */
[----:B-1----:R-:W3:Y:S04]  /*b800*/  LDL.LU.64 R146, [R1+0x21b0] ;  /* 0x0021b00001927983 */ /* 0x002ee80000300a00 */
[----:B------:R1:W-:Y:S04]  /*b810*/  STL.64 [R1+0xf08], R42 ;  /* 0x000f082a01007387 */ /* 0x0003e80000100a00 */
[----:B--2---:R-:W2:Y:S01]  /*b820*/  LDL.LU.64 R10, [R1+0x21a8] ;  /* 0x0021a800010a7983 */ /* 0x004ea20000300a00 */
[----:B------:R-:W-:Y:S01]  /*b830*/  SEL R0, RZ, 0x4, P1 ;  /* 0x00000004ff007807 */ /* 0x000fe20000800000 */
[----:B------:R-:W-:Y:S01]  /*b840*/  IMAD.SHL.U32 R252, R252, 0x40, RZ ;  /* 0x00000040fcfc7824 */ /* 0x000fe200078e00ff */
[----:B------:R-:W-:Y:S01]  /*b850*/  ISETP.GT.AND P1, PT, R32, 0x7f, PT ;  /* 0x0000007f2000780c */ /* 0x000fe20003f24270 */
[----:B------:R1:W-:Y:S01]  /*b860*/  LDGSTS.E [R33+0x1fb00], [R48.64], !P0 ;  /* 0x1fb0000030217fae */ /* 0x0003e2000c121848 */
[----:B------:R-:W-:-:S02]  /*b870*/  LOP3.LUT R32, R39, 0x70, RZ, 0x3c, !PT ;  /* 0x0000007027207812 */ /* 0x000fc400078e3cff */
[----:B------:R-:W-:Y:S01]  /*b880*/  IADD3 R31, R45, -0x55, RZ ;  /* 0xffffffab2d1f7810 */ /* 0x000fe20007ffe0ff */
[----:B------:R1:W-:Y:S04]  /*b890*/  LDGSTS.E [R33+0x1fc00], [R46.64], !P0 ;  /* 0x1fc000002e217fae */ /* 0x0003e8000c121848 */
[----:B------:R-:W-:Y:S01]  /*b8a0*/  STL.64 [R1+0xf00], R40 ;  /* 0x000f002801007387 */ /* 0x000fe20000100a00 */
[----:B----4-:R-:W-:Y:S01]  /*b8b0*/  IMAD.WIDE R60, R252, 0x4, R14 ;  /* 0x00000004fc3c7825 */ /* 0x010fe200078e020e */
[----:B------:R-:W-:Y:S02]  /*b8c0*/  SEL R0, R0, RZ, P1 ;  /* 0x000000ff00007207 */ /* 0x000fe40000800000 */
[----:B------:R4:W-:Y:S04]  /*b8d0*/  LDGSTS.E [R33+0x1fd00], [R42.64], !P0 ;  /* 0x1fd000002a217fae */ /* 0x0009e8000c121848 */
[----:B------:R2:W-:Y:S04]  /*b8e0*/  LDGSTS.E [R33+0x1fe00], [R40.64], !P0 ;  /* 0x1fe0000028217fae */ /* 0x0005e8000c121848 */
[----:B------:R4:W-:Y:S01]  /*b8f0*/  LDGSTS.E [R33+0x1ff00], [R36.64], !P0 ;  /* 0x1ff0000024217fae */ /* 0x0009e2000c121848 */
[----:B-1----:R-:W-:Y:S01]  /*b900*/  IMAD.WIDE R48, R252, 0x4, R28 ;  /* 0x00000004fc307825 */ /* 0x002fe200078e021c */
[----:B------:R-:W-:-:S02]  /*b910*/  ISETP.GE.U32.AND P0, PT, R30, 0x7fffff70, PT ;  /* 0x7fffff701e00780c */ /* 0x000fc40003f06070 */
[----:B------:R-:W0:Y:S01]  /*b920*/  LDGDEPBAR ;  /* 0x00000000000079af */ /* 0x000e220000000000 */
[----:B------:R-:W-:-:S03]  /*b930*/  IADD3 R30, R45, -0x59, RZ ;  /* 0xffffffa72d1e7810 */ /* 0x000fc60007ffe0ff */
[----:B------:R1:W-:Y:S01]  /*b940*/  STL.64 [R1+0xef8], R36 ;  /* 0x000ef82401007387 */ /* 0x0003e20000100a00 */
[----:B------:R-:W-:Y:S01]  /*b950*/  IMAD.WIDE R46, R252, 0x4, R16 ;  /* 0x00000004fc2e7825 */ /* 0x000fe200078e0210 */
[----:B------:R-:W-:Y:S02]  /*b960*/  ISETP.GE.U32.AND P1, PT, R30, 0x7fffff68, PT ;  /* 0x7fffff681e00780c */ /* 0x000fe40003f26070 */
[----:B----4-:R-:W4:Y:S01]  /*b970*/  LDL.LU.64 R42, [R1+0x5d0] ;  /* 0x0005d000012a7983 */ /* 0x010f220000300a00 */
[C---:B-1----:R-:W-:Y:S02]  /*b980*/  LOP3.LUT R37, R39.reuse, 0x10, RZ, 0x3c, !PT ;  /* 0x0000001027257812 */ /* 0x042fe400078e3cff */
[----:B------:R-:W-:Y:S01]  /*b990*/  LOP3.LUT R36, R39, 0x30, RZ, 0x3c, !PT ;  /* 0x0000003027247812 */ /* 0x000fe200078e3cff */
[----:B------:R-:W-:-:S04]  /*b9a0*/  IMAD.WIDE R22, R252, 0x4, R22 ;  /* 0x00000004fc167825 */ /* 0x000fc800078e0216 */
[----:B------:R-:W-:-:S04]  /*b9b0*/  IMAD.WIDE R24, R252, 0x4, R24 ;  /* 0x00000004fc187825 */ /* 0x000fc800078e0218 */
[----:B------:R-:W-:Y:S01]  /*b9c0*/  IMAD.WIDE R26, R252, 0x4, R26 ;  /* 0x00000004fc1a7825 */ /* 0x000fe200078e021a */
[----:B--2---:R1:W-:Y:S04]  /*b9d0*/  LDGSTS.E [R39+0x40000], [R10.64], P6 ;  /* 0x400000000a277fae */ /* 0x0043e8000b121848 */
[----:B------:R1:W-:Y:S04]  /*b9e0*/  LDGSTS.E [R39+0x40800], [R176.64], P6 ;  /* 0x40800000b0277fae */ /* 0x0003e8000b121848 */
[----:B------:R1:W-:Y:S04]  /*b9f0*/  LDGSTS.E [R39+0x41000], [R192.64], P6 ;  /* 0x41000000c0277fae */ /* 0x0003e8000b121848 */
[----:B------:R1:W-:Y:S04]  /*ba00*/  LDGSTS.E [R39+0x41800], [R86.64], P6 ;  /* 0x4180000056277fae */ /* 0x0003e8000b121848 */
[----:B------:R1:W-:Y:S04]  /*ba10*/  LDGSTS.E [R39+0x42000], [R100.64], P6 ;  /* 0x4200000064277fae */ /* 0x0003e8000b121848 */
[----:B------:R1:W-:Y:S04]  /*ba20*/  LDGSTS.E [R39+0x42800], [R118.64], P6 ;  /* 0x4280000076277fae */ /* 0x0003e8000b121848 */
[----:B------:R1:W-:Y:S04]  /*ba30*/  LDGSTS.E [R39+0x43000], [R152.64], P6 ;  /* 0x4300000098277fae */ /* 0x0003e8000b121848 */
[----:B------:R1:W-:Y:S04]  /*ba40*/  LDGSTS.E [R39+0x43800], [R160.64], P6 ;  /* 0x43800000a0277fae */ /* 0x0003e8000b121848 */
[----:B---3--:R2:W-:Y:S04]  /*ba50*/  LDGSTS.E [R37+0x40100], [R146.64], P6 ;  /* 0x4010000092257fae */ /* 0x0085e8000b121848 */
[----:B------:R2:W-:Y:S04]  /*ba60*/  LDGSTS.E [R37+0x40900], [R162.64], P6 ;  /* 0x40900000a2257fae */ /* 0x0005e8000b121848 */
        /* <DEDUP_REMOVED lines=40> */
[----:B------:R2:W-:Y:S01]  /*bcf0*/  LDGSTS.E [R33+0x41600], [R126.64], P6 ;  /* 0x416000007e217fae */ /* 0x0005e2000b121848 */
[----:B-1----:R-:W-:-:S03]  /*bd00*/  IADD3 R34, R45, -0x5d, RZ ;  /* 0xffffffa32d227810 */ /* 0x002fc60007ffe0ff */
        /* <DEDUP_REMOVED lines=13> */
[----:B------:R-:W-:-:S03]  /*bde0*/  ISETP.GE.U32.AND P6, PT, R31, 0x7fffff6c, PT ;  /* 0x7fffff6c1f00780c */ /* 0x000fc60003fc6070 */
[----:B------:R-:W1:Y:S04]  /*bdf0*/  S2R R31, SR_TID.X ;  /* 0x00000000001f7919 */ /* 0x000e680000002100 */
[----:B------:R-:W0:Y:S01]  /*be00*/  LDGDEPBAR ;  /* 0x00000000000079af */ /* 0x000e220000000000 */
[----:B---3--:R-:W-:-:S03]  /*be10*/  IMAD.WIDE R44, R252, 0x4, R18 ;  /* 0x00000004fc2c7825 */ /* 0x008fc600078e0212 */
[----:B--2---:R-:W2:Y:S04]  /*be20*/  LDL.LU.64 R36, [R1+0x5c8] ;  /* 0x0005c80001247983 */ /* 0x004ea80000300a00 */
[----:B------:R-:W3:Y:S01]  /*be30*/  LDL.LU.64 R40, [R1+0x5c0] ;  /* 0x0005c00001287983 */ /* 0x000ee20000300a00 */
[----:B------:R-:W-:-:S03]  /*be40*/  IMAD.WIDE R38, R252, 0x4, R20 ;  /* 0x00000004fc267825 */ /* 0x000fc600078e0214 */
[----:B------:R4:W-:Y:S04]  /*be50*/  STL.64 [R1+0x1020], R48 ;  /* 0x0010203001007387 */ /* 0x0009e80000100a00 */
[----:B------:R-:W-:Y:S01]  /*be60*/  STL.64 [R1+0x1028], R60 ;  /* 0x0010283c01007387 */ /* 0x000fe20000100a00 */
[----:B-1----:R-:W-:-:S03]  /*be70*/  LOP3.LUT R29, R31, 0x3f, RZ, 0xc0, !PT ;  /* 0x0000003f1f1d7812 */ /* 0x002fc600078ec0ff */
[----:B------:R-:W3:Y:S04]  /*be80*/  LDL.LU.64 R32, [R1+0x5b8] ;  /* 0x0005b80001207983 */ /* 0x000ee80000300a00 */
[----:B------:R-:W-:Y:S01]  /*be90*/  STL.64 [R1+0x1030], R46 ;  /* 0x0010302e01007387 */ /* 0x000fe20000100a00 */
[----:B------:R-:W-:-:S03]  /*bea0*/  IMAD.SHL.U32 R15, R29, 0x4, RZ ;  /* 0x000000041d0f7824 */ /* 0x000fc600078e00ff */
[----:B------:R-:W-:Y:S06]  /*beb0*/  BAR.SYNC.DEFER_BLOCKING 0x0 ;  /* 0x0000000000007b1d */ /* 0x000fec0000010000 */
[----:B------:R-:W3:Y:S04]  /*bec0*/  LDL.LU.64 R30, [R1+0x5b0] ;  /* 0x0005b000011e7983 */ /* 0x000ee80000300a00 */
[----:B------:R-:W-:Y:S04]  /*bed0*/  STL.64 [R1+0x1038], R44 ;  /* 0x0010382c01007387 */ /* 0x000fe80000100a00 */
[----:B------:R-:W3:Y:S04]  /*bee0*/  LDL.LU.64 R18, [R1+0x5a8] ;  /* 0x0005a80001127983 */ /* 0x000ee80000300a00 */
[----:B------:R-:W3:Y:S04]  /*bef0*/  LDL.LU.64 R20, [R1+0x5a0] ;  /* 0x0005a00001147983 */ /* 0x000ee80000300a00 */
[----:B------:R1:W-:Y:S04]  /*bf00*/  STL.64 [R1+0x1040], R38 ;  /* 0x0010402601007387 */ /* 0x0003e80000100a00 */
[----:B------:R-:W-:Y:S04]  /*bf10*/  STL.64 [R1+0x1048], R22 ;  /* 0x0010481601007387 */ /* 0x000fe80000100a00 */
[----:B------:R1:W-:Y:S04]  /*bf20*/  STL.64 [R1+0x1050], R24 ;  /* 0x0010501801007387 */ /* 0x0003e80000100a00 */
[----:B------:R-:W-:Y:S01]  /*bf30*/  @!PT LDS RZ, [RZ] ;  /* 0x00000000fffff984 */ /* 0x000fe20000000800 */
[----:B------:R-:W-:Y:S01]  /*bf40*/  @!PT LDS RZ, [RZ] ;  /* 0x00000000fffff984 */ /* 0x000fe20000000800 */
[----:B------:R-:W-:Y:S01]  /*bf50*/  @!PT LDS RZ, [RZ] ;  /* 0x00000000fffff984 */ /* 0x000fe20000000800 */
[----:B------:R4:W-:Y:S04]  /*bf60*/  LDGSTS.E [R15+0x20000], [R48.64], !P5 ;  /* 0x20000000300f7fae */ /* 0x0009e8000e921848 */
[----:B------:R1:W-:Y:S04]  /*bf70*/  LDGSTS.E [R15+0x20100], [R60.64], !P5 ;  /* 0x201000003c0f7fae */ /* 0x0003e8000e921848 */
[----:B------:R2:W-:Y:S04]  /*bf80*/  LDGSTS.E [R15+0x20200], [R46.64], !P5 ;  /* 0x202000002e0f7fae */ /* 0x0005e8000e921848 */
[----:B----4-:R-:W4:Y:S04]  /*bf90*/  LDL.LU.64 R48, [R1+0x21a0] ;  /* 0x0021a00001307983 */ /* 0x010f280000300a00 */
[----:B------:R1:W-:Y:S04]  /*bfa0*/  STL.64 [R1+0x10d8], R26 ;  /* 0x0010d81a01007387 */ /* 0x0003e80000100a00 */
[----:B------:R-:W4:Y:S04]  /*bfb0*/  LDL.LU.64 R16, [R1+0x598] ;  /* 0x0005980001107983 */ /* 0x000f280000300a00 */
[----:B------:R1:W-:Y:S04]  /*bfc0*/  LDGSTS.E [R15+0x20300], [R44.64], !P5 ;  /* 0x203000002c0f7fae */ /* 0x0003e8000e921848 */
[----:B------:R1:W-:Y:S04]  /*bfd0*/  LDGSTS.E [R15+0x20400], [R38.64], !P5 ;  /* 0x20400000260f7fae */ /* 0x0003e8000e921848 */
[----:B------:R2:W-:Y:S04]  /*bfe0*/  LDGSTS.E [R15+0x20500], [R22.64], !P5 ;  /* 0x20500000160f7fae */ /* 0x0005e8000e921848 */
[----:B------:R2:W-:Y:S04]  /*bff0*/  LDGSTS.E [R15+0x20600], [R24.64], !P5 ;  /* 0x20600000180f7fae */ /* 0x0005e8000e921848 */
[----:B-1----:R-:W4:Y:S04]  /*c000*/  LDL.LU.64 R38, [R1+0x550] ;  /* 0x0005500001267983 */ /* 0x002f280000300a00 */
[----:B------:R1:W-:Y:S01]  /*c010*/  LDGSTS.E [R15+0x20700], [R26.64], !P5 ;  /* 0x207000001a0f7fae */ /* 0x0003e2000e921848 */
[----:B------:R-:W-:-:S03]  /*c020*/  ISETP.GE.U32.AND P5, PT, R34, 0x7fffff64, PT ;  /* 0x7fffff642200780c */ /* 0x000fc60003fa6070 */
[----:B------:R-:W4:Y:S04]  /*c030*/  LDL.LU.64 R44, [R1+0x548] ;  /* 0x00054800012c7983 */ /* 0x000f280000300a00 */
[----:B------:R-:W4:Y:S01]  /*c040*/  LDL.LU.64 R34, [R1+0x540] ;  /* 0x0005400001227983 */ /* 0x000f220000300a00 */
[----:B------:R-:W-:-:S05]  /*c050*/  IMAD.WIDE R60, R252, 0x4, R42 ;  /* 0x00000004fc3c7825 */ /* 0x000fca00078e022a */
[----:B------:R1:W-:Y:S01]  /*c060*/  LDGSTS.E [R15+0x22000], [R60.64], !P4 ;  /* 0x220000003c0f7fae */ /* 0x0003e2000e121848 */
[----:B--2---:R-:W-:-:S03]  /*c070*/  IMAD.WIDE R46, R252, 0x4, R36 ;  /* 0x00000004fc2e7825 */ /* 0x004fc600078e0224 */
[----:B------:R-:W2:Y:S01]  /*c080*/  LDL.LU.64 R36, [R1+0x538] ;  /* 0x0005380001247983 */ /* 0x000ea20000300a00 */
[----:B---3--:R-:W-:-:S03]  /*c090*/  IMAD.WIDE R42, R252, 0x4, R40 ;  /* 0x00000004fc2a7825 */ /* 0x008fc600078e0228 */
[----:B------:R-:W-:Y:S04]  /*c0a0*/  STL.64 [R1+0xc60], R60 ;  /* 0x000c603c01007387 */ /* 0x000fe80000100a00 */
[----:B------:R-:W-:Y:S04]  /*c0b0*/  STL.64 [R1+0xc68], R46 ;  /* 0x000c682e01007387 */ /* 0x000fe80000100a00 */
[----:B------:R3:W-:Y:S01]  /*c0c0*/  LDGSTS.E [R15+0x22100], [R46.64], !P4 ;  /* 0x221000002e0f7fae */ /* 0x0007e2000e121848 */
[----:B------:R-:W-:-:S03]  /*c0d0*/  IMAD.WIDE R40, R252, 0x4, R32 ;  /* 0x00000004fc287825 */ /* 0x000fc600078e0220 */
[----:B------:R1:W-:Y:S04]  /*c0e0*/  LDGSTS.E [R15+0x22200], [R42.64], !P4 ;  /* 0x222000002a0f7fae */ /* 0x0003e8000e121848 */
[----:B------:R-:W2:Y:S04]  /*c0f0*/  LDL.LU.64 R32, [R1+0x530] ;  /* 0x0005300001207983 */ /* 0x000ea80000300a00 */
[----:B------:R-:W-:Y:S01]  /*c100*/  STL.64 [R1+0xc70], R42 ;  /* 0x000c702a01007387 */ /* 0x000fe20000100a00 */
[----:B------:R-:W-:-:S03]  /*c110*/  IMAD.WIDE R30, R252, 0x4, R30 ;  /* 0x00000004fc1e7825 */ /* 0x000fc600078e021e */
[----:B------:R-:W-:Y:S04]  /*c120*/  STL.64 [R1+0xc78], R40 ;  /* 0x000c782801007387 */ /* 0x000fe80000100a00 */
[----:B------:R-:W2:Y:S01]  /*c130*/  LDL.LU.64 R24, [R1+0x528] ;  /* 0x0005280001187983 */ /* 0x000ea20000300a00 */
[----:B-1----:R-:W-:-:S03]  /*c140*/  IMAD.WIDE R26, R252, 0x4, R18 ;  /* 0x00000004fc1a7825 */ /* 0x002fc600078e0212 */
[----:B------:R1:W-:Y:S01]  /*c150*/  STL.64 [R1+0xc88], R30 ;  /* 0x000c881e01007387 */ /* 0x0003e20000100a00 */
[----:B------:R-:W-:-:S03]  /*c160*/  IMAD.WIDE R22, R252, 0x4, R20 ;  /* 0x00000004fc167825 */ /* 0x000fc600078e0214 */
[----:B------:R-:W2:Y:S04]  /*c170*/  LDL.LU.64 R18, [R1+0x520] ;  /* 0x0005200001127983 */ /* 0x000ea80000300a00 */
[----:B------:R-:W-:Y:S04]  /*c180*/  STL.64 [R1+0xc98], R26 ;  /* 0x000c981a01007387 */ /* 0x000fe80000100a00 */
[----:B------:R1:W-:Y:S04]  /*c190*/  LDGSTS.E [R15+0x22300], [R40.64], !P4 ;  /* 0x22300000280f7fae */ /* 0x0003e8000e121848 */
[----:B------:R1:W-:Y:S04]  /*c1a0*/  LDGSTS.E [R15+0x22400], [R30.64], !P4 ;  /* 0x224000001e0f7fae */ /* 0x0003e8000e121848 */
[----:B------:R1:W-:Y:S04]  /*c1b0*/  LDGSTS.E [R15+0x22500], [R26.64], !P4 ;  /* 0x225000001a0f7fae */ /* 0x0003e8000e121848 */
[----:B------:R1:W-:Y:S01]  /*c1c0*/  LDGSTS.E [R15+0x22600], [R22.64], !P4 ;  /* 0x22600000160f7fae */ /* 0x0003e2000e121848 */
[----:B----4-:R-:W-:-:S03]  /*c1d0*/  IMAD.WIDE R20, R252, 0x4, R16 ;  /* 0x00000004fc147825 */ /* 0x010fc600078e0210 */
[----:B------:R-:W4:Y:S04]  /*c1e0*/  LDL.LU.64 R16, [R1+0x518] ;  /* 0x0005180001107983 */ /* 0x000f280000300a00 */
[----:B------:R3:W-:Y:S04]  /*c1f0*/  STL.64 [R1+0xca8], R22 ;  /* 0x000ca81601007387 */ /* 0x0007e80000100a00 */
[----:B------:R3:W-:Y:S04]  /*c200*/  STL.64 [R1+0xcb8], R20 ;  /* 0x000cb81401007387 */ /* 0x0007e80000100a00 */
[----:B-1----:R-:W4:Y:S04]  /*c210*/  LDL.LU.64 R30, [R1+0x4d0] ;  /* 0x0004d000011e7983 */ /* 0x002f280000300a00 */
[----:B---3--:R-:W2:Y:S01]  /*c220*/  LDL.LU.64 R46, [R1+0x4c8] ;  /* 0x0004c800012e7983 */ /* 0x008ea20000300a00 */
[----:B------:R-:W-:-:S03]  /*c230*/  IMAD.WIDE R60, R252, 0x4, R38 ;  /* 0x00000004fc3c7825 */ /* 0x000fc600078e0226 */
[----:B------:R-:W2:Y:S04]  /*c240*/  LDL.LU.64 R40, [R1+0x4c0] ;  /* 0x0004c00001287983 */ /* 0x000ea80000300a00 */
[----:B------:R-:W2:Y:S01]  /*c250*/  LDL.LU.64 R38, [R1+0x4b8] ;  /* 0x0004b80001267983 */ /* 0x000ea20000300a00 */
[----:B------:R-:W-:-:S03]  /*c260*/  IMAD.WIDE R44, R252, 0x4, R44 ;  /* 0x00000004fc2c7825 */ /* 0x000fc600078e022c */
[----:B------:R-:W-:Y:S01]  /*c270*/  STL.64 [R1+0xcc8], R60 ;  /* 0x000cc83c01007387 */ /* 0x000fe20000100a00 */
[----:B------:R-:W-:-:S03]  /*c280*/  IMAD.WIDE R42, R252, 0x4, R34 ;  /* 0x00000004fc2a7825 */ /* 0x000fc600078e0222 */
[----:B------:R-:W2:Y:S04]  /*c290*/  LDL.LU.64 R34, [R1+0x4b0] ;  /* 0x0004b00001227983 */ /* 0x000ea80000300a00 */
[----:B------:R-:W-:Y:S04]  /*c2a0*/  STL.64 [R1+0xcd8], R44 ;  /* 0x000cd82c01007387 */ /* 0x000fe80000100a00 */
[----:B------:R-:W2:Y:S04]  /*c2b0*/  LDL.LU.64 R22, [R1+0x4a8] ;  /* 0x0004a80001167983 */ /* 0x000ea80000300a00 */
[----:B------:R1:W-:Y:S04]  /*c2c0*/  LDGSTS.E [R15+0x22700], [R20.64], !P4 ;  /* 0x22700000140f7fae */ /* 0x0003e8000e121848 */
[----:B------:R2:W-:Y:S04]  /*c2d0*/  STL.64 [R1+0xce8], R42 ;  /* 0x000ce82a01007387 */ /* 0x0005e80000100a00 */
[----:B------:R2:W-:Y:S04]  /*c2e0*/  LDGSTS.E [R15+0x24000], [R60.64], !P2 ;  /* 0x240000003c0f7fae */ /* 0x0005e8000d121848 */
[----:B-1----:R-:W2:Y:S04]  /*c2f0*/  LDL.LU.64 R20, [R1+0x4a0] ;  /* 0x0004a00001147983 */ /* 0x002ea80000300a00 */
[----:B------:R1:W-:Y:S04]  /*c300*/  LDGSTS.E [R15+0x24100], [R44.64], !P2 ;  /* 0x241000002c0f7fae */ /* 0x0003e8000d121848 */
[----:B------:R1:W-:Y:S01]  /*c310*/  LDGSTS.E [R15+0x24200], [R42.64], !P2 ;  /* 0x242000002a0f7fae */ /* 0x0003e2000d121848 */
[----:B--2---:R-:W-:-:S05]  /*c320*/  IMAD.WIDE R36, R252, 0x4, R36 ;  /* 0x00000004fc247825 */ /* 0x004fca00078e0224 */
[----:B------:R-:W-:Y:S04]  /*c330*/  STL.64 [R1+0xcf8], R36 ;  /* 0x000cf82401007387 */ /* 0x000fe80000100a00 */
[----:B------:R2:W-:Y:S01]  /*c340*/  LDGSTS.E [R15+0x24300], [R36.64], !P2 ;  /* 0x24300000240f7fae */ /* 0x0005e2000d121848 */
[----:B------:R-:W-:-:S05]  /*c350*/  IMAD.WIDE R32, R252, 0x4, R32 ;  /* 0x00000004fc207825 */ /* 0x000fca00078e0220 */
[----:B------:R1:W-:Y:S01]  /*c360*/  LDGSTS.E [R15+0x24400], [R32.64], !P2 ;  /* 0x24400000200f7fae */ /* 0x0003e2000d121848 */
[----:B------:R-:W-:-:S05]  /*c370*/  IMAD.WIDE R26, R252, 0x4, R24 ;  /* 0x00000004fc1a7825 */ /* 0x000fca00078e0218 */
[----:B------:R1:W-:Y:S01]  /*c380*/  LDGSTS.E [R15+0x24500], [R26.64], !P2 ;  /* 0x245000001a0f7fae */ /* 0x0003e2000d121848 */
[----:B------:R-:W-:-:S03]  /*c390*/  IMAD.WIDE R24, R252, 0x4, R18 ;  /* 0x00000004fc187825 */ /* 0x000fc600078e0212 */
[----:B------:R-:W3:Y:S04]  /*c3a0*/  LDL.LU.64 R18, [R1+0x498] ;  /* 0x0004980001127983 */ /* 0x000ee80000300a00 */
[----:B------:R1:W-:Y:S04]  /*c3b0*/  STL.64 [R1+0xd08], R32 ;  /* 0x000d082001007387 */ /* 0x0003e80000100a00 */
[----:B------:R-:W-:Y:S04]  /*c3c0*/  STL.64 [R1+0xd18], R26 ;  /* 0x000d181a01007387 */ /* 0x000fe80000100a00 */
[----:B------:R-:W-:Y:S04]  /*c3d0*/  STL.64 [R1+0xd28], R24 ;  /* 0x000d281801007387 */ /* 0x000fe80000100a00 */
[----:B------:R1:W-:Y:S01]  /*c3e0*/  LDGSTS.E [R15+0x24600], [R24.64], !P2 ;  /* 0x24600000180f7fae */ /* 0x0003e2000d121848 */
[----:B----4-:R-:W-:-:S05]  /*c3f0*/  IMAD.WIDE R16, R252, 0x4, R16 ;  /* 0x00000004fc107825 */ /* 0x010fca00078e0210 */
[----:B------:R4:W-:Y:S04]  /*c400*/  STL.64 [R1+0xd50], R16 ;  /* 0x000d501001007387 */ /* 0x0009e80000100a00 */
[----:B-1----:R-:W3:Y:S04]  /*c410*/  LDL.LU.64 R42, [R1+0x450] ;  /* 0x00045000012a7983 */ /* 0x002ee80000300a00 */
[----:B------:R-:W3:Y:S01]  /*c420*/  LDL.LU.64 R32, [R1+0x448] ;  /* 0x0004480001207983 */ /* 0x000ee20000300a00 */
[----:B------:R-:W-:-:S03]  /*c430*/  IMAD.WIDE R60, R252, 0x4, R30 ;  /* 0x00000004fc3c7825 */ /* 0x000fc600078e021e */
[----:B------:R-:W3:Y:S04]  /*c440*/  LDL.LU.64 R44, [R1+0x440] ;  /* 0x00044000012c7983 */ /* 0x000ee80000300a00 */
[----:B--2---:R-:W2:Y:S04]  /*c450*/  LDL.LU.64 R36, [R1+0x438] ;  /* 0x0004380001247983 */ /* 0x004ea80000300a00 */
[----:B------:R-:W2:Y:S01]  /*c460*/  LDL.LU.64 R30, [R1+0x430] ;  /* 0x00043000011e7983 */ /* 0x000ea20000300a00 */
[----:B------:R-:W-:-:S03]  /*c470*/  IMAD.WIDE R46, R252, 0x4, R46 ;  /* 0x00000004fc2e7825 */ /* 0x000fc600078e022e */
[----:B------:R4:W-:Y:S01]  /*c480*/  LDGSTS.E [R15+0x24700], [R16.64], !P2 ;  /* 0x24700000100f7fae */ /* 0x0009e2000d121848 */
[----:B------:R-:W-:-:S03]  /*c490*/  IMAD.WIDE R40, R252, 0x4, R40 ;  /* 0x00000004fc287825 */ /* 0x000fc600078e0228 */
[----:B------:R-:W-:Y:S01]  /*c4a0*/  STL.64 [R1+0xd58], R60 ;  /* 0x000d583c01007387 */ /* 0x000fe20000100a00 */
[----:B------:R-:W-:-:S03]  /*c4b0*/  IMAD.WIDE R38, R252, 0x4, R38 ;  /* 0x00000004fc267825 */ /* 0x000fc600078e0226 */
[----:B------:R1:W-:Y:S04]  /*c4c0*/  LDGSTS.E [R15+0x26000], [R60.64], !P3 ;  /* 0x260000003c0f7fae */ /* 0x0003e8000d921848 */
[----:B----4-:R-:W4:Y:S04]  /*c4d0*/  LDL.LU.64 R16, [R1+0x428] ;  /* 0x0004280001107983 */ /* 0x010f280000300a00 */
[----:B------:R-:W-:Y:S04]  /*c4e0*/  STL.64 [R1+0xd60], R46 ;  /* 0x000d602e01007387 */ /* 0x000fe80000100a00 */
[----:B------:R1:W-:Y:S04]  /*c4f0*/  STL.64 [R1+0xd68], R40 ;  /* 0x000d682801007387 */ /* 0x0003e80000100a00 */
[----:B------:R1:W-:Y:S01]  /*c500*/  STL.64 [R1+0xd70], R38 ;  /* 0x000d702601007387 */ /* 0x0003e20000100a00 */
[----:B------:R-:W-:-:S03]  /*c510*/  IMAD.WIDE R24, R252, 0x4, R20 ;  /* 0x00000004fc187825 */ /* 0x000fc600078e0214 */
[----:B------:R1:W-:Y:S04]  /*c520*/  LDGSTS.E [R15+0x26100], [R46.64], !P3 ;  /* 0x261000002e0f7fae */ /* 0x0003e8000d921848 */
[----:B------:R-:W4:Y:S01]  /*c530*/  LDL.LU.64 R20, [R1+0x420] ;  /* 0x0004200001147983 */ /* 0x000f220000300a00 */
[----:B------:R-:W-:-:S03]  /*c540*/  IMAD.WIDE R34, R252, 0x4, R34 ;  /* 0x00000004fc227825 */ /* 0x000fc600078e0222 */
[----:B------:R1:W-:Y:S01]  /*c550*/  LDGSTS.E [R15+0x26200], [R40.64], !P3 ;  /* 0x26200000280f7fae */ /* 0x0003e2000d921848 */
[----:B------:R-:W-:-:S03]  /*c560*/  IMAD.WIDE R26, R252, 0x4, R22 ;  /* 0x00000004fc1a7825 */ /* 0x000fc600078e0216 */
[----:B------:R1:W-:Y:S04]  /*c570*/  STL.64 [R1+0xd78], R34 ;  /* 0x000d782201007387 */ /* 0x0003e80000100a00 */
[----:B------:R4:W-:Y:S04]  /*c580*/  STL.64 [R1+0xd80], R26 ;  /* 0x000d801a01007387 */ /* 0x0009e80000100a00 */
[----:B------:R1:W-:Y:S04]  /*c590*/  LDGSTS.E [R15+0x26300], [R38.64], !P3 ;  /* 0x26300000260f7fae */ /* 0x0003e8000d921848 */
[----:B------:R1:W-:Y:S04]  /*c5a0*/  LDGSTS.E [R15+0x26400], [R34.64], !P3 ;  /* 0x26400000220f7fae */ /* 0x0003e8000d921848 */
[----:B------:R4:W-:Y:S04]  /*c5b0*/  LDGSTS.E [R15+0x26500], [R26.64], !P3 ;  /* 0x265000001a0f7fae */ /* 0x0009e8000d921848 */
[----:B------:R1:W-:Y:S01]  /*c5c0*/  LDGSTS.E [R15+0x26600], [R24.64], !P3 ;  /* 0x26600000180f7fae */ /* 0x0003e2000d921848 */
[----:B---3--:R-:W-:-:S03]  /*c5d0*/  IMAD.WIDE R22, R252, 0x4, R18 ;  /* 0x00000004fc167825 */ /* 0x008fc600078e0212 */
[----:B------:R-:W3:Y:S04]  /*c5e0*/  LDL.LU.64 R18, [R1+0x418] ;  /* 0x0004180001127983 */ /* 0x000ee80000300a00 */
[----:B------:R2:W-:Y:S04]  /*c5f0*/  STL.64 [R1+0xd88], R24 ;  /* 0x000d881801007387 */ /* 0x0005e80000100a00 */
[----:B------:R2:W-:Y:S04]  /*c600*/  STL.64 [R1+0xd90], R22 ;  /* 0x000d901601007387 */ /* 0x0005e80000100a00 */
[----:B-1----:R-:W3:Y:S04]  /*c610*/  LDL.LU.64 R40, [R1+0x3d0] ;  /* 0x0003d00001287983 */ /* 0x002ee80000300a00 */
[----:B------:R-:W3:Y:S04]  /*c620*/  LDL.LU.64 R38, [R1+0x3c8] ;  /* 0x0003c80001267983 */ /* 0x000ee80000300a00 */
[----:B------:R-:W3:Y:S04]  /*c630*/  LDL.LU.64 R34, [R1+0x3c0] ;  /* 0x0003c00001227983 */ /* 0x000ee80000300a00 */
[----:B------:R1:W-:Y:S01]  /*c640*/  LDGSTS.E [R15+0x26700], [R22.64], !P3 ;  /* 0x26700000160f7fae */ /* 0x0003e2000d921848 */
[----:B------:R-:W-:-:S04]  /*c650*/  IMAD.WIDE R60, R252, 0x4, R42 ;  /* 0x00000004fc3c7825 */ /* 0x000fc800078e022a */
[C---:B------:R-:W-:Y:S01]  /*c660*/  IMAD.WIDE R46, R252.reuse, 0x4, R32 ;  /* 0x00000004fc2e7825 */ /* 0x040fe200078e0220 */
[----:B------:R1:W-:Y:S03]  /*c670*/  LDGSTS.E [R15+0x28000], [R60.64], !P0 ;  /* 0x280000003c0f7fae */ /* 0x0003e6000c121848 */
[C---:B------:R-:W-:Y:S01]  /*c680*/  IMAD.WIDE R44, R252.reuse, 0x4, R44 ;  /* 0x00000004fc2c7825 */ /* 0x040fe200078e022c */
[----:B------:R-:W3:Y:S03]  /*c690*/  LDL.LU.64 R32, [R1+0x3b8] ;  /* 0x0003b80001207983 */ /* 0x000ee60000300a00 */
[C---:B--2---:R-:W-:Y:S01]  /*c6a0*/  IMAD.WIDE R42, R252.reuse, 0x4, R36 ;  /* 0x00000004fc2a7825 */ /* 0x044fe200078e0224 */
[----:B------:R-:W-:Y:S03]  /*c6b0*/  STL.64 [R1+0xe58], R60 ;  /* 0x000e583c01007387 */ /* 0x000fe60000100a00 */
[C---:B------:R-:W-:Y:S01]  /*c6c0*/  IMAD.WIDE R36, R252.reuse, 0x4, R30 ;  /* 0x00000004fc247825 */ /* 0x040fe200078e021e */
[----:B------:R-:W-:Y:S04]  /*c6d0*/  STL.64 [R1+0xe60], R46 ;  /* 0x000e602e01007387 */ /* 0x000fe80000100a00 */
[----:B------:R-:W2:Y:S04]  /*c6e0*/  LDL.LU.64 R30, [R1+0x3b0] ;  /* 0x0003b000011e7983 */ /* 0x000ea80000300a00 */
[----:B------:R-:W-:Y:S04]  /*c6f0*/  STL.64 [R1+0xe68], R44 ;  /* 0x000e682c01007387 */ /* 0x000fe80000100a00 */
[----:B------:R-:W-:Y:S01]  /*c700*/  STL.64 [R1+0xe70], R42 ;  /* 0x000e702a01007387 */ /* 0x000fe20000100a00 */
[----:B----4-:R-:W-:-:S03]  /*c710*/  IMAD.WIDE R26, R252, 0x4, R16 ;  /* 0x00000004fc1a7825 */ /* 0x010fc600078e0210 */
[----:B------:R-:W2:Y:S04]  /*c720*/  LDL.LU.64 R24, [R1+0x3a8] ;  /* 0x0003a80001187983 */ /* 0x000ea80000300a00 */
[----:B------:R1:W-:Y:S04]  /*c730*/  STL.64 [R1+0xe78], R36 ;  /* 0x000e782401007387 */ /* 0x0003e80000100a00 */
[----:B------:R-:W2:Y:S04]  /*c740*/  LDL.LU.64 R16, [R1+0x3a0] ;  /* 0x0003a00001107983 */ /* 0x000ea80000300a00 */
[----:B------:R-:W-:Y:S04]  /*c750*/  STL.64 [R1+0xe80], R26 ;  /* 0x000e801a01007387 */ /* 0x000fe80000100a00 */
[----:B------:R3:W-:Y:S01]  /*c760*/  LDGSTS.E [R15+0x28100], [R46.64], !P0 ;  /* 0x281000002e0f7fae */ /* 0x0007e2000c121848 */
[----:B-1----:R-:W-:-:S03]  /*c770*/  IMAD.WIDE R22, R252, 0x4, R20 ;  /* 0x00000004fc167825 */ /* 0x002fc600078e0214 */
[----:B------:R1:W-:Y:S04]  /*c780*/  LDGSTS.E [R15+0x28200], [R44.64], !P0 ;  /* 0x282000002c0f7fae */ /* 0x0003e8000c121848 */
[----:B------:R-:W2:Y:S04]  /*c790*/  LDL.LU.64 R20, [R1+0x398] ;  /* 0x0003980001147983 */ /* 0x000ea80000300a00 */
[----:B------:R1:W-:Y:S04]  /*c7a0*/  STL.64 [R1+0xe88], R22 ;  /* 0x000e881601007387 */ /* 0x0003e80000100a00 */
[----:B------:R1:W-:Y:S04]  /*c7b0*/  LDGSTS.E [R15+0x28300], [R42.64], !P0 ;  /* 0x283000002a0f7fae */ /* 0x0003e8000c121848 */
[----:B------:R1:W-:Y:S04]  /*c7c0*/  LDGSTS.E [R15+0x28400], [R36.64], !P0 ;  /* 0x28400000240f7fae */ /* 0x0003e8000c121848 */
[----:B------:R2:W-:Y:S04]  /*c7d0*/  LDGSTS.E [R15+0x28500], [R26.64], !P0 ;  /* 0x285000001a0f7fae */ /* 0x0005e8000c121848 */
[----:B------:R1:W-:Y:S01]  /*c7e0*/  LDGSTS.E [R15+0x28600], [R22.64], !P0 ;  /* 0x28600000160f7fae */ /* 0x0003e2000c121848 */
[----:B---3--:R-:W-:-:S05]  /*c7f0*/  IMAD.WIDE R18, R252, 0x4, R18 ;  /* 0x00000004fc127825 */ /* 0x008fca00078e0212 */
[----:B------:R3:W-:Y:S04]  /*c800*/  STL.64 [R1+0xe90], R18 ;  /* 0x000e901201007387 */ /* 0x0007e80000100a00 */
[----:B-1----:R-:W4:Y:S01]  /*c810*/  LDL.LU.64 R36, [R1+0x350] ;  /* 0x0003500001247983 */ /* 0x002f220000300a00 */
[----:B------:R-:W-:-:S03]  /*c820*/  IMAD.WIDE R60, R252, 0x4, R40 ;  /* 0x00000004fc3c7825 */ /* 0x000fc600078e0228 */
[----:B------:R-:W4:Y:S01]  /*c830*/  LDL.LU.64 R44, [R1+0x348] ;  /* 0x00034800012c7983 */ /* 0x000f220000300a00 */
[----:B------:R-:W-:-:S03]  /*c840*/  IMAD.WIDE R46, R252, 0x4, R38 ;  /* 0x00000004fc2e7825 */ /* 0x000fc600078e0226 */
[----:B------:R-:W4:Y:S01]  /*c850*/  LDL.LU.64 R42, [R1+0x340] ;  /* 0x00034000012a7983 */ /* 0x000f220000300a00 */
[----:B------:R-:W-:-:S03]  /*c860*/  IMAD.WIDE R38, R252, 0x4, R34 ;  /* 0x00000004fc267825 */ /* 0x000fc600078e0222 */
[----:B------:R-:W-:Y:S04]  /*c870*/  STL.64 [R1+0xf58], R60 ;  /* 0x000f583c01007387 */ /* 0x000fe80000100a00 */
[----:B------:R-:W4:Y:S04]  /*c880*/  LDL.LU.64 R40, [R1+0x338] ;  /* 0x0003380001287983 */ /* 0x000f280000300a00 */
[----:B------:R-:W4:Y:S04]  /*c890*/  LDL.LU.64 R34, [R1+0x330] ;  /* 0x0003300001227983 */ /* 0x000f280000300a00 */
[----:B------:R-:W-:Y:S04]  /*c8a0*/  STL.64 [R1+0xf60], R46 ;  /* 0x000f602e01007387 */ /* 0x000fe80000100a00 */
[----:B------:R1:W-:Y:S04]  /*c8b0*/  STL.64 [R1+0xf68], R38 ;  /* 0x000f682601007387 */ /* 0x0003e80000100a00 */
[----:B------:R-:W4:Y:S04]  /*c8c0*/  LDL.LU.64 R22, [R1+0x328] ;  /* 0x0003280001167983 */ /* 0x000f280000300a00 */
[----:B------:R3:W-:Y:S04]  /*c8d0*/  LDGSTS.E [R15+0x28700], [R18.64], !P0 ;  /* 0x28700000120f7fae */ /* 0x0007e8000c121848 */
[----:B------:R1:W-:Y:S01]  /*c8e0*/  LDGSTS.E [R15+0x2a000], [R60.64], !P6 ;  /* 0x2a0000003c0f7fae */ /* 0x0003e2000f121848 */
[----:B------:R-:W-:-:S03]  /*c8f0*/  IMAD.WIDE R32, R252, 0x4, R32 ;  /* 0x00000004fc207825 */ /* 0x000fc600078e0220 */
[----:B------:R4:W-:Y:S04]  /*c900*/  LDGSTS.E [R15+0x2a100], [R46.64], !P6 ;  /* 0x2a1000002e0f7fae */ /* 0x0009e8000f121848 */
[----:B---3--:R-:W3:Y:S04]  /*c910*/  LDL.LU.64 R18, [R1+0x320] ;  /* 0x0003200001127983 */ /* 0x008ee80000300a00 */
[----:B------:R-:W-:Y:S01]  /*c920*/  STL.64 [R1+0xf70], R32 ;  /* 0x000f702001007387 */ /* 0x000fe20000100a00 */
[----:B--2---:R-:W-:-:S03]  /*c930*/  IMAD.WIDE R30, R252, 0x4, R30 ;  /* 0x00000004fc1e7825 */ /* 0x004fc600078e021e */
[----:B------:R1:W-:Y:S04]  /*c940*/  LDGSTS.E [R15+0x2a200], [R38.64], !P6 ;  /* 0x2a200000260f7fae */ /* 0x0003e8000f121848 */
[----:B------:R2:W-:Y:S04]  /*c950*/  LDGSTS.E [R15+0x2a300], [R32.64], !P6 ;  /* 0x2a300000200f7fae */ /* 0x0005e8000f121848 */
[----:B------:R1:W-:Y:S01]  /*c960*/  LDGSTS.E [R15+0x2a400], [R30.64], !P6 ;  /* 0x2a4000001e0f7fae */ /* 0x0003e2000f121848 */
[----:B------:R-:W-:-:S05]  /*c970*/  IMAD.WIDE R26, R252, 0x4, R24 ;  /* 0x00000004fc1a7825 */ /* 0x000fca00078e0218 */
[----:B------:R1:W-:Y:S01]  /*c980*/  LDGSTS.E [R15+0x2a500], [R26.64], !P6 ;  /* 0x2a5000001a0f7fae */ /* 0x0003e2000f121848 */
[----:B------:R-:W-:-:S03]  /*c990*/  IMAD.WIDE R24, R252, 0x4, R16 ;  /* 0x00000004fc187825 */ /* 0x000fc600078e0210 */
[----:B------:R-:W3:Y:S04]  /*c9a0*/  LDL.LU.64 R16, [R1+0x318] ;  /* 0x0003180001107983 */ /* 0x000ee80000300a00 */
[----:B------:R1:W-:Y:S04]  /*c9b0*/  STL.64 [R1+0xf78], R30 ;  /* 0x000f781e01007387 */ /* 0x0003e80000100a00 */
[----:B------:R-:W-:Y:S01]  /*c9c0*/  STL.64 [R1+0xf80], R26 ;  /* 0x000f801a01007387 */ /* 0x000fe20000100a00 */
[----:B------:R-:W-:-:S03]  /*c9d0*/  IMAD.WIDE R20, R252, 0x4, R20 ;  /* 0x00000004fc147825 */ /* 0x000fc600078e0214 */
[----:B------:R-:W-:Y:S04]  /*c9e0*/  STL.64 [R1+0xf88], R24 ;  /* 0x000f881801007387 */ /* 0x000fe80000100a00 */
[----:B------:R2:W-:Y:S04]  /*c9f0*/  STL.64 [R1+0xf90], R20 ;  /* 0x000f901401007387 */ /* 0x0005e80000100a00 */
[----:B-1----:R-:W3:Y:S04]  /*ca00*/  LDL.LU.64 R38, [R1+0x2d0] ;  /* 0x0002d00001267983 */ /* 0x002ee80000300a00 */
[----:B------:R-:W3:Y:S04]  /*ca10*/  LDL.LU.64 R30, [R1+0x2c8] ;  /* 0x0002c800011e7983 */ /* 0x000ee80000300a00 */
[----:B--2---:R-:W2:Y:S04]  /*ca20*/  LDL.LU.64 R32, [R1+0x2c0] ;  /* 0x0002c00001207983 */ /* 0x004ea80000300a00 */
[----:B------:R3:W-:Y:S04]  /*ca30*/  LDGSTS.E [R15+0x2a600], [R24.64], !P6 ;  /* 0x2a600000180f7fae */ /* 0x0007e8000f121848 */
[----:B------:R1:W-:Y:S01]  /*ca40*/  LDGSTS.E [R15+0x2a700], [R20.64], !P6 ;  /* 0x2a700000140f7fae */ /* 0x0003e2000f121848 */
[----:B----4-:R-:W-:-:S03]  /*ca50*/  IMAD.WIDE R46, R252, 0x4, R36 ;  /* 0x00000004fc2e7825 */ /* 0x010fc600078e0224 */
[----:B------:R-:W4:Y:S01]  /*ca60*/  LDL.LU.64 R36, [R1+0x2b8] ;  /* 0x0002b80001247983 */ /* 0x000f220000300a00 */
[----:B------:R-:W-:-:S03]  /*ca70*/  IMAD.WIDE R44, R252, 0x4, R44 ;  /* 0x00000004fc2c7825 */ /* 0x000fc600078e022c */
[----:B-1----:R-:W4:Y:S01]  /*ca80*/  LDL.LU.64 R20, [R1+0x2b0] ;  /* 0x0002b00001147983 */ /* 0x002f220000300a00 */
[----:B------:R-:W-:-:S03]  /*ca90*/  IMAD.WIDE R42, R252, 0x4, R42 ;  /* 0x00000004fc2a7825 */ /* 0x000fc600078e022a */
[----:B------:R-:W-:Y:S04]  /*caa0*/  STL.64 [R1+0x1058], R46 ;  /* 0x0010582e01007387 */ /* 0x000fe80000100a00 */
[----:B------:R-:W-:Y:S01]  /*cab0*/  STL.64 [R1+0x1060], R44 ;  /* 0x0010602c01007387 */ /* 0x000fe20000100a00 */
[----:B------:R-:W-:-:S03]  /*cac0*/  IMAD.WIDE R40, R252, 0x4, R40 ;  /* 0x00000004fc287825 */ /* 0x000fc600078e0228 */
[----:B------:R-:W4:Y:S01]  /*cad0*/  LDL.LU.64 R60, [R1+0x2a8] ;  /* 0x0002a800013c7983 */ /* 0x000f220000300a00 */
[----:B------:R-:W-:-:S03]  /*cae0*/  IMAD.WIDE R34, R252, 0x4, R34 ;  /* 0x00000004fc227825 */ /* 0x000fc600078e0222 */
[----:B------:R-:W-:Y:S04]  /*caf0*/  STL.64 [R1+0x1068], R42 ;  /* 0x0010682a01007387 */ /* 0x000fe80000100a00 */
[----:B------:R-:W-:Y:S04]  /*cb00*/  STL.64 [R1+0x1070], R40 ;  /* 0x0010702801007387 */ /* 0x000fe80000100a00 */
[----:B------:R1:W-:Y:S01]  /*cb10*/  LDGSTS.E [R15+0x2c000], [R46.64], !P1 ;  /* 0x2c0000002e0f7fae */ /* 0x0003e2000c921848 */
[----:B------:R-:W-:-:S03]  /*cb20*/  IMAD.WIDE R26, R252, 0x4, R22 ;  /* 0x00000004fc1a7825 */ /* 0x000fc600078e0216 */
[----:B------:R1:W-:Y:S04]  /*cb30*/  LDGSTS.E [R15+0x2c100], [R44.64], !P1 ;  /* 0x2c1000002c0f7fae */ /* 0x0003e8000c921848 */
[----:B------:R1:W-:Y:S04]  /*cb40*/  LDGSTS.E [R15+0x2c200], [R42.64], !P1 ;  /* 0x2c2000002a0f7fae */ /* 0x0003e8000c921848 */
[----:B------:R1:W-:Y:S04]  /*cb50*/  LDGSTS.E [R15+0x2c300], [R40.64], !P1 ;  /* 0x2c300000280f7fae */ /* 0x0003e8000c921848 */
[----:B------:R1:W-:Y:S01]  /*cb60*/  LDGSTS.E [R15+0x2c400], [R34.64], !P1 ;  /* 0x2c400000220f7fae */ /* 0x0003e2000c921848 */
[----:B---3--:R-:W-:-:S03]  /*cb70*/  IMAD.WIDE R24, R252, 0x4, R18 ;  /* 0x00000004fc187825 */ /* 0x008fc600078e0212 */
[----:B------:R-:W2:Y:S04]  /*cb80*/  LDL.LU.64 R18, [R1+0x2a0] ;  /* 0x0002a00001127983 */ /* 0x000ea80000300a00 */
[----:B------:R1:W-:Y:S04]  /*cb90*/  STL.64 [R1+0x1078], R34 ;  /* 0x0010782201007387 */ /* 0x0003e80000100a00 */
[----:B------:R-:W-:Y:S04]  /*cba0*/  STL.64 [R1+0x1080], R26 ;  /* 0x0010801a01007387 */ /* 0x000fe80000100a00 */
[----:B------:R1:W-:Y:S04]  /*cbb0*/  LDGSTS.E [R15+0x2c500], [R26.64], !P1 ;  /* 0x2c5000001a0f7fae */ /* 0x0003e8000c921848 */
[----:B------:R1:W-:Y:S01]  /*cbc0*/  LDGSTS.E [R15+0x2c600], [R24.64], !P1 ;  /* 0x2c600000180f7fae */ /* 0x0003e2000c921848 */
[----:B------:R-:W-:-:S03]  /*cbd0*/  IMAD.WIDE R22, R252, 0x4, R16 ;  /* 0x00000004fc167825 */ /* 0x000fc600078e0210 */
[----:B------:R-:W2:Y:S04]  /*cbe0*/  LDL.LU.64 R16, [R1+0x298] ;  /* 0x0002980001107983 */ /* 0x000ea80000300a00 */
[----:B------:R-:W-:Y:S04]  /*cbf0*/  STL.64 [R1+0x1088], R24 ;  /* 0x0010881801007387 */ /* 0x000fe80000100a00 */
[----:B------:R2:W-:Y:S04]  /*cc00*/  STL.64 [R1+0x1090], R22 ;  /* 0x0010901601007387 */ /* 0x0005e80000100a00 */
[----:B-1----:R-:W2:Y:S04]  /*cc10*/  LDL.LU.64 R34, [R1+0x250] ;  /* 0x0002500001227983 */ /* 0x002ea80000300a00 */
[----:B------:R-:W2:Y:S04]  /*cc20*/  LDL.LU.64 R44, [R1+0x248] ;  /* 0x00024800012c7983 */ /* 0x000ea80000300a00 */
[----:B------:R-:W2:Y:S01]  /*cc30*/  LDL.LU.64 R40, [R1+0x240] ;  /* 0x0002400001287983 */ /* 0x000ea20000300a00 */
[----:B------:R-:W-:-:S03]  /*cc40*/  IMAD.WIDE R46, R252, 0x4, R38 ;  /* 0x00000004fc2e7825 */ /* 0x000fc600078e0226 */
[----:B------:R1:W-:Y:S01]  /*cc50*/  LDGSTS.E [R15+0x2c700], [R22.64], !P1 ;  /* 0x2c700000160f7fae */ /* 0x0003e2000c921848 */
[----:B------:R-:W-:-:S03]  /*cc60*/  IMAD.WIDE R42, R252, 0x4, R30 ;  /* 0x00000004fc2a7825 */ /* 0x000fc600078e021e */
[----:B------:R-:W2:Y:S02]  /*cc70*/  LDL.LU.64 R30, [R1+0x238] ;  /* 0x00023800011e7983 */ /* 0x000ea40000300a00 */
[C---:B--2---:R-:W-:Y:S02]  /*cc80*/  IMAD.WIDE R38, R252.reuse, 0x4, R32 ;  /* 0x00000004fc267825 */ /* 0x044fe400078e0220 */
[----:B------:R2:W-:Y:S04]  /*cc90*/  STL.64 [R1+0x1158], R46 ;  /* 0x0011582e01007387 */ /* 0x0005e80000100a00 */
[----:B------:R-:W2:Y:S04]  /*cca0*/  LDL.LU.64 R32, [R1+0x230] ;  /* 0x0002300001207983 */ /* 0x000ea80000300a00 */
[----:B------:R2:W-:Y:S04]  /*ccb0*/  STL.64 [R1+0x1160], R42 ;  /* 0x0011602a01007387 */ /* 0x0005e80000100a00 */
[----:B------:R2:W-:Y:S04]  /*ccc0*/  STL.64 [R1+0x1168], R38 ;  /* 0x0011682601007387 */ /* 0x0005e80000100a00 */
[----:B-1----:R-:W2:Y:S04]  /*ccd0*/  LDL.LU.64 R22, [R1+0x228] ;  /* 0x0002280001167983 */ /* 0x002ea80000300a00 */
[----:B------:R2:W-:Y:S04]  /*cce0*/  LDGSTS.E [R15+0x2e000], [R46.64], !P5 ;  /* 0x2e0000002e0f7fae */ /* 0x0005e8000e921848 */
[----:B------:R1:W-:Y:S04]  /*ccf0*/  LDGSTS.E [R15+0x2e100], [R42.64], !P5 ;  /* 0x2e1000002a0f7fae */ /* 0x0003e8000e921848 */
[----:B------:R1:W-:Y:S01]  /*cd00*/  LDGSTS.E [R15+0x2e200], [R38.64], !P5 ;  /* 0x2e200000260f7fae */ /* 0x0003e2000e921848 */
[----:B----4-:R-:W-:-:S04]  /*cd10*/  IMAD.WIDE R36, R252, 0x4, R36 ;  /* 0x00000004fc247825 */ /* 0x010fc800078e0224 */
[C---:B------:R-:W-:Y:S01]  /*cd20*/  IMAD.WIDE R26, R252.reuse, 0x4, R20 ;  /* 0x00000004fc1a7825 */ /* 0x040fe200078e0214 */
[----:B------:R4:W-:Y:S04]  /*cd30*/  STL.64 [R1+0x1170], R36 ;  /* 0x0011702401007387 */ /* 0x0009e80000100a00 */
[----:B------:R4:W-:Y:S04]  /*cd40*/  LDGSTS.E [R15+0x2e300], [R36.64], !P5 ;  /* 0x2e300000240f7fae */ /* 0x0009e8000e921848 */
[----:B------:R1:W-:Y:S01]  /*cd50*/  LDGSTS.E [R15+0x2e400], [R26.64], !P5 ;  /* 0x2e4000001a0f7fae */ /* 0x0003e2000e921848 */
[----:B------:R-:W-:-:S03]  /*cd60*/  IMAD.WIDE R24, R252, 0x4, R60 ;  /* 0x00000004fc187825 */ /* 0x000fc600078e023c */
[----:B------:R-:W3:Y:S04]  /*cd70*/  LDL.LU.64 R60, [R1+0x220] ;  /* 0x00022000013c7983 */ /* 0x000ee80000300a00 */
[----:B------:R-:W-:Y:S04]  /*cd80*/  STL.64 [R1+0x1178], R26 ;  /* 0x0011781a01007387 */ /* 0x000fe80000100a00 */
[----:B------:R-:W-:Y:S04]  /*cd90*/  STL.64 [R1+0x1180], R24 ;  /* 0x0011801801007387 */ /* 0x000fe80000100a00 */
[----:B------:R1:W-:Y:S01]  /*cda0*/  LDGSTS.E [R15+0x2e500], [R24.64], !P5 ;  /* 0x2e500000180f7fae */ /* 0x0003e2000e921848 */
[----:B--2---:R-:W-:-:S05]  /*cdb0*/  IMAD.WIDE R20, R252, 0x4, R18 ;  /* 0x00000004fc147825 */ /* 0x004fca00078e0212 */
[----:B------:R2:W-:Y:S01]  /*cdc0*/  LDGSTS.E [R15+0x2e600], [R20.64], !P5 ;  /* 0x2e600000140f7fae */ /* 0x0005e2000e921848 */
[----:B------:R-:W-:-:S03]  /*cdd0*/  IMAD.WIDE R18, R252, 0x4, R16 ;  /* 0x00000004fc127825 */ /* 0x000fc600078e0210 */
[----:B------:R-:W3:Y:S04]  /*cde0*/  LDL.LU.64 R16, [R1+0x218] ;  /* 0x0002180001107983 */ /* 0x000ee80000300a00 */
[----:B------:R2:W-:Y:S04]  /*cdf0*/  STL.64 [R1+0x1188], R20 ;  /* 0x0011881401007387 */ /* 0x0005e80000100a00 */
[----:B------:R2:W-:Y:S01]  /*ce00*/  STL.64 [R1+0x1190], R18 ;  /* 0x0011901201007387 */ /* 0x0005e20000100a00 */
[----:B------:R-:W-:-:S03]  /*ce10*/  IMAD.WIDE R46, R252, 0x4, R34 ;  /* 0x00000004fc2e7825 */ /* 0x000fc600078e0222 */
[----:B-1----:R-:W3:Y:S01]  /*ce20*/  LDL.LU.64 R42, [R1+0x1d0] ;  /* 0x0001d000012a7983 */ /* 0x002ee20000300a00 */
[----:B------:R-:W-:-:S03]  /*ce30*/  IMAD.WIDE R44, R252, 0x4, R44 ;  /* 0x00000004fc2c7825 */ /* 0x000fc600078e022c */
[----:B------:R-:W3:Y:S01]  /*ce40*/  LDL.LU.64 R38, [R1+0x1c8] ;  /* 0x0001c80001267983 */ /* 0x000ee20000300a00 */
[----:B------:R-:W-:-:S03]  /*ce50*/  IMAD.WIDE R40, R252, 0x4, R40 ;  /* 0x00000004fc287825 */ /* 0x000fc600078e0228 */
[----:B----4-:R-:W4:Y:S04]  /*ce60*/  LDL.LU.64 R36, [R1+0x1c0] ;  /* 0x0001c00001247983 */ /* 0x010f280000300a00 */
[----:B--2---:R-:W2:Y:S04]  /*ce70*/  LDL.LU.64 R20, [R1+0x1b8] ;  /* 0x0001b80001147983 */ /* 0x004ea80000300a00 */
[----:B------:R-:W2:Y:S04]  /*ce80*/  LDL.LU.64 R34, [R1+0x1b0] ;  /* 0x0001b00001227983 */ /* 0x000ea80000300a00 */
[----:B------:R-:W-:Y:S01]  /*ce90*/  STL.64 [R1+0x1258], R46 ;  /* 0x0012582e01007387 */ /* 0x000fe20000100a00 */
[----:B------:R-:W-:-:S03]  /*cea0*/  IMAD.WIDE R26, R252, 0x4, R32 ;  /* 0x00000004fc1a7825 */ /* 0x000fc600078e0220 */
[----:B------:R1:W-:Y:S04]  /*ceb0*/  LDGSTS.E [R15+0x2e700], [R18.64], !P5 ;  /* 0x2e700000120f7fae */ /* 0x0003e8000e921848 */
[----:B------:R3:W-:Y:S04]  /*cec0*/  STL.64 [R1+0x1260], R44 ;  /* 0x0012602c01007387 */ /* 0x0007e80000100a00 */
[----:B-1----:R-:W2:Y:S04]  /*ced0*/  LDL.LU.64 R18, [R1+0x1a8] ;  /* 0x0001a80001127983 */ /* 0x002ea80000300a00 */
[----:B------:R-:W-:Y:S04]  /*cee0*/  STL.64 [R1+0x1268], R40 ;  /* 0x0012682801007387 */ /* 0x000fe80000100a00 */
[----:B------:R-:W2:Y:S01]  /*cef0*/  LDL.LU.64 R32, [R1+0x1a0] ;  /* 0x0001a00001207983 */ /* 0x000ea20000300a00 */
[----:B------:R-:W-:-:S04]  /*cf00*/  MOV R28, c[0x0][0x180] ;  /* 0x00006000001c7a02 */ /* 0x000fc80000000f00 */
[----:B------:R-:W-:-:S04]  /*cf10*/  IADD3 R14, R28, -0x61, RZ ;  /* 0xffffff9f1c0e7810 */ /* 0x000fc80007ffe0ff */
[----:B------:R-:W-:Y:S01]  /*cf20*/  ISETP.GE.U32.AND P4, PT, R14, 0x7fffff60, PT ;  /* 0x7fffff600e00780c */ /* 0x000fe20003f86070 */
[----:B------:R-:W-:-:S04]  /*cf30*/  IMAD.WIDE R30, R252, 0x4, R30 ;  /* 0x00000004fc1e7825 */ /* 0x000fc800078e021e */
[----:B------:R-:W-:Y:S01]  /*cf40*/  IMAD.WIDE R24, R252, 0x4, R22 ;  /* 0x00000004fc187825 */ /* 0x000fe200078e0216 */
[----:B------:R1:W-:Y:S04]  /*cf50*/  STL.64 [R1+0x1270], R30 ;  /* 0x0012701e01007387 */ /* 0x0003e80000100a00 */
[----:B------:R-:W-:Y:S04]  /*cf60*/  STL.64 [R1+0x1278], R26 ;  /* 0x0012781a01007387 */ /* 0x000fe80000100a00 */
[----:B------:R1:W-:Y:S04]  /*cf70*/  LDGSTS.E [R15+0x30000], [R46.64], !P4 ;  /* 0x300000002e0f7fae */ /* 0x0003e8000e121848 */
[----:B------:R1:W-:Y:S01]  /*cf80*/  LDGSTS.E [R15+0x30100], [R44.64], !P4 ;  /* 0x301000002c0f7fae */ /* 0x0003e2000e121848 */
[----:B------:R-:W-:-:S03]  /*cf90*/  IADD3 R14, R28, -0x65, RZ ;  /* 0xffffff9b1c0e7810 */ /* 0x000fc60007ffe0ff */
[----:B------:R1:W-:Y:S04]  /*cfa0*/  LDGSTS.E [R15+0x30200], [R40.64], !P4 ;  /* 0x30200000280f7fae */ /* 0x0003e8000e121848 */
[----:B------:R1:W-:Y:S04]  /*cfb0*/  LDGSTS.E [R15+0x30300], [R30.64], !P4 ;  /* 0x303000001e0f7fae */ /* 0x0003e8000e121848 */
[----:B------:R2:W-:Y:S04]  /*cfc0*/  LDGSTS.E [R15+0x30400], [R26.64], !P4 ;  /* 0x304000001a0f7fae */ /* 0x0005e8000e121848 */
[----:B------:R1:W-:Y:S01]  /*cfd0*/  LDGSTS.E [R15+0x30500], [R24.64], !P4 ;  /* 0x30500000180f7fae */ /* 0x0003e2000e121848 */
[----:B------:R-:W-:Y:S01]  /*cfe0*/  ISETP.GE.U32.AND P2, PT, R14, 0x7fffff5c, PT ;  /* 0x7fffff5c0e00780c */ /* 0x000fe20003f46070 */
[----:B---3--:R-:W-:-:S02]  /*cff0*/  IMAD.WIDE R22, R252, 0x4, R60 ;  /* 0x00000004fc167825 */ /* 0x008fc400078e023c */
[----:B------:R-:W3:Y:S04]  /*d000*/  LDL.LU.64 R60, [R1+0x198] ;  /* 0x00019800013c7983 */ /* 0x000ee80000300a00 */
[----:B------:R-:W-:Y:S04]  /*d010*/  STL.64 [R1+0x1280], R24 ;  /* 0x0012801801007387 */ /* 0x000fe80000100a00 */
[----:B------:R-:W-:Y:S04]  /*d020*/  STL.64 [R1+0x1288], R22 ;  /* 0x0012881601007387 */ /* 0x000fe80000100a00 */
[----:B------:R1:W-:Y:S01]  /*d030*/  LDGSTS.E [R15+0x30600], [R22.64], !P4 ;  /* 0x30600000160f7fae */ /* 0x0003e2000e121848 */
[----:B------:R-:W-:-:S05]  /*d040*/  IMAD.WIDE R16, R252, 0x4, R16 ;  /* 0x00000004fc107825 */ /* 0x000fca00078e0210 */
[----:B------:R4:W-:Y:S04]  /*d050*/  STL.64 [R1+0x1290], R16 ;  /* 0x0012901001007387 */ /* 0x0009e80000100a00 */
[----:B-1----:R-:W3:Y:S04]  /*d060*/  LDL.LU.64 R44, [R1+0x150] ;  /* 0x00015000012c7983 */ /* 0x002ee80000300a00 */
[----:B------:R4:W-:Y:S04]  /*d070*/  LDGSTS.E [R15+0x30700], [R16.64], !P4 ;  /* 0x30700000100f7fae */ /* 0x0009e8000e121848 */
[----:B------:R-:W3:Y:S01]  /*d080*/  LDL.LU.64 R30, [R1+0x148] ;  /* 0x00014800011e7983 */ /* 0x000ee20000300a00 */
[----:B------:R-:W-:-:S03]  /*d090*/  IMAD.WIDE R46, R252, 0x4, R38 ;  /* 0x00000004fc2e7825 */ /* 0x000fc600078e0226 */
[----:B------:R-:W3:Y:S01]  /*d0a0*/  LDL.LU.64 R40, [R1+0x140] ;  /* 0x0001400001287983 */ /* 0x000ee20000300a00 */
[----:B----4-:R-:W-:-:S03]  /*d0b0*/  IMAD.WIDE R16, R252, 0x4, R42 ;  /* 0x00000004fc107825 */ /* 0x010fc600078e022a */
[----:B------:R-:W4:Y:S01]  /*d0c0*/  LDL.LU.64 R38, [R1+0x138] ;  /* 0x0001380001267983 */ /* 0x000f220000300a00 */
[----:B------:R-:W-:-:S03]  /*d0d0*/  IMAD.WIDE R42, R252, 0x4, R36 ;  /* 0x00000004fc2a7825 */ /* 0x000fc600078e0224 */
[----:B------:R1:W-:Y:S01]  /*d0e0*/  STL.64 [R1+0x1358], R16 ;  /* 0x0013581001007387 */ /* 0x0003e20000100a00 */
[----:B--2---:R-:W-:-:S03]  /*d0f0*/  IMAD.WIDE R26, R252, 0x4, R20 ;  /* 0x00000004fc1a7825 */ /* 0x004fc600078e0214 */
[----:B------:R-:W3:Y:S01]  /*d100*/  LDL.LU.64 R36, [R1+0x130] ;  /* 0x0001300001247983 */ /* 0x000ee20000300a00 */
[----:B------:R-:W-:-:S03]  /*d110*/  IMAD.WIDE R24, R252, 0x4, R34 ;  /* 0x00000004fc187825 */ /* 0x000fc600078e0222 */
[----:B------:R1:W-:Y:S04]  /*d120*/  STL.64 [R1+0x1360], R46 ;  /* 0x0013602e01007387 */ /* 0x0003e80000100a00 */
[----:B------:R-:W-:Y:S04]  /*d130*/  STL.64 [R1+0x1368], R42 ;  /* 0x0013682a01007387 */ /* 0x000fe80000100a00 */
[----:B------:R-:W3:Y:S01]  /*d140*/  LDL.LU.64 R34, [R1+0x128] ;  /* 0x0001280001227983 */ /* 0x000ee20000300a00 */
[----:B------:R-:W-:-:S03]  /*d150*/  IMAD.WIDE R22, R252, 0x4, R18 ;  /* 0x00000004fc167825 */ /* 0x000fc600078e0212 */
[----:B------:R1:W-:Y:S04]  /*d160*/  STL.64 [R1+0x1370], R26 ;  /* 0x0013701a01007387 */ /* 0x0003e80000100a00 */
[----:B------:R4:W-:Y:S01]  /*d170*/  STL.64 [R1+0x1378], R24 ;  /* 0x0013781801007387 */ /* 0x0009e20000100a00 */
[----:B------:R-:W-:-:S03]  /*d180*/  IMAD.WIDE R20, R252, 0x4, R32 ;  /* 0x00000004fc147825 */ /* 0x000fc600078e0220 */
[----:B------:R-:W3:Y:S04]  /*d190*/  LDL.LU.64 R32, [R1+0x120] ;  /* 0x0001200001207983 */ /* 0x000ee80000300a00 */
[----:B------:R3:W-:Y:S04]  /*d1a0*/  STL.64 [R1+0x1380], R22 ;  /* 0x0013801601007387 */ /* 0x0007e80000100a00 */
[----:B------:R1:W-:Y:S04]  /*d1b0*/  LDGSTS.E [R15+0x32000], [R16.64], !P2 ;  /* 0x32000000100f7fae */ /* 0x0003e8000d121848 */
[----:B------:R3:W-:Y:S01]  /*d1c0*/  STL.64 [R1+0x1388], R20 ;  /* 0x0013881401007387 */ /* 0x0007e20000100a00 */
[----:B------:R-:W-:-:S03]  /*d1d0*/  IADD3 R14, R28, -0x69, RZ ;  /* 0xffffff971c0e7810 */ /* 0x000fc60007ffe0ff */
[----:B------:R3:W-:Y:S04]  /*d1e0*/  LDGSTS.E [R15+0x32100], [R46.64], !P2 ;  /* 0x321000002e0f7fae */ /* 0x0007e8000d121848 */
[----:B-1----:R-:W3:Y:S04]  /*d1f0*/  LDL.LU.64 R16, [R1+0x118] ;  /* 0x0001180001107983 */ /* 0x002ee80000300a00 */
[----:B------:R1:W-:Y:S04]  /*d200*/  LDGSTS.E [R15+0x32200], [R42.64], !P2 ;  /* 0x322000002a0f7fae */ /* 0x0003e8000d121848 */
[----:B------:R1:W-:Y:S01]  /*d210*/  LDGSTS.E [R15+0x32300], [R26.64], !P2 ;  /* 0x323000001a0f7fae */ /* 0x0003e2000d121848 */
[----:B------:R-:W-:-:S03]  /*d220*/  ISETP.GE.U32.AND P3, PT, R14, 0x7fffff58, PT ;  /* 0x7fffff580e00780c */ /* 0x000fc60003f66070 */
[----:B------:R4:W-:Y:S04]  /*d230*/  LDGSTS.E [R15+0x32400], [R24.64], !P2 ;  /* 0x32400000180f7fae */ /* 0x0009e8000d121848 */
[----:B------:R3:W-:Y:S04]  /*d240*/  LDGSTS.E [R15+0x32500], [R22.64], !P2 ;  /* 0x32500000160f7fae */ /* 0x0007e8000d121848 */
[----:B------:R1:W-:Y:S01]  /*d250*/  LDGSTS.E [R15+0x32600], [R20.64], !P2 ;  /* 0x32600000140f7fae */ /* 0x0003e2000d121848 */
[----:B---3--:R-:W-:-:S05]  /*d260*/  IMAD.WIDE R18, R252, 0x4, R60 ;  /* 0x00000004fc127825 */ /* 0x008fca00078e023c */
[----:B------:R3:W-:Y:S04]  /*d270*/  STL.64 [R1+0x1390], R18 ;  /* 0x0013901201007387 */ /* 0x0007e80000100a00 */
[----:B------:R-:W2:Y:S04]  /*d280*/  LDL.LU.64 R46, [R1+0xd0] ;  /* 0x0000d000012e7983 */ /* 0x000ea80000300a00 */
[----:B------:R1:W-:Y:S01]  /*d290*/  LDGSTS.E [R15+0x32700], [R18.64], !P2 ;  /* 0x32700000120f7fae */ /* 0x0003e2000d121848 */
[----:B------:R-:W-:-:S05]  /*d2a0*/  IMAD.WIDE R44, R252, 0x4, R44 ;  /* 0x00000004fc2c7825 */ /* 0x000fca00078e022c */
[----:B------:R-:W-:Y:S01]  /*d2b0*/  STL.64 [R1+0x1458], R44 ;  /* 0x0014582c01007387 */ /* 0x000fe20000100a00 */
[----:B------:R-:W-:-:S03]  /*d2c0*/  IMAD.WIDE R30, R252, 0x4, R30 ;  /* 0x00000004fc1e7825 */ /* 0x000fc600078e021e */
[----:B------:R-:W2:Y:S01]  /*d2d0*/  LDL.LU.64 R60, [R1+0xc8] ;  /* 0x0000c800013c7983 */ /* 0x000ea20000300a00 */
[----:B-1----:R-:W-:-:S03]  /*d2e0*/  IMAD.WIDE R26, R252, 0x4, R40 ;  /* 0x00000004fc1a7825 */ /* 0x002fc600078e0228 */
[----:B------:R1:W-:Y:S04]  /*d2f0*/  STL.64 [R1+0x1460], R30 ;  /* 0x0014601e01007387 */ /* 0x0003e80000100a00 */
[----:B------:R-:W2:Y:S01]  /*d300*/  LDL.LU.64 R42, [R1+0xc0] ;  /* 0x0000c000012a7983 */ /* 0x000ea20000300a00 */
[----:B----4-:R-:W-:-:S03]  /*d310*/  IMAD.WIDE R24, R252, 0x4, R38 ;  /* 0x00000004fc187825 */ /* 0x010fc600078e0226 */
[----:B------:R4:W-:Y:S04]  /*d320*/  STL.64 [R1+0x1468], R26 ;  /* 0x0014681a01007387 */ /* 0x0009e80000100a00 */
[----:B------:R-:W2:Y:S01]  /*d330*/  LDL.LU.64 R40, [R1+0xb8] ;  /* 0x0000b80001287983 */ /* 0x000ea20000300a00 */
[----:B---3--:R-:W-:-:S03]  /*d340*/  IMAD.WIDE R22, R252, 0x4, R36 ;  /* 0x00000004fc167825 */ /* 0x008fc600078e0224 */
[----:B------:R-:W3:Y:S04]  /*d350*/  LDL.LU.64 R38, [R1+0xb0] ;  /* 0x0000b00001267983 */ /* 0x000ee80000300a00 */
[----:B------:R-:W3:Y:S04]  /*d360*/  LDL.LU.64 R36, [R1+0xa8] ;  /* 0x0000a80001247983 */ /* 0x000ee80000300a00 */
[----:B------:R1:W-:Y:S01]  /*d370*/  STL.64 [R1+0x1470], R24 ;  /* 0x0014701801007387 */ /* 0x0003e20000100a00 */
[----:B------:R-:W-:-:S03]  /*d380*/  IMAD.WIDE R20, R252, 0x4, R34 ;  /* 0x00000004fc147825 */ /* 0x000fc600078e0222 */
[----:B------:R-:W3:Y:S04]  /*d390*/  LDL.LU.64 R34, [R1+0xa0] ;  /* 0x0000a00001227983 */ /* 0x000ee80000300a00 */
[----:B------:R1:W-:Y:S01]  /*d3a0*/  STL.64 [R1+0x1478], R22 ;  /* 0x0014781601007387 */ /* 0x0003e20000100a00 */
[----:B------:R-:W-:-:S03]  /*d3b0*/  IMAD.WIDE R18, R252, 0x4, R32 ;  /* 0x00000004fc127825 */ /* 0x000fc600078e0220 */
[----:B------:R1:W-:Y:S04]  /*d3c0*/  LDGSTS.E [R15+0x34000], [R44.64], !P3 ;  /* 0x340000002c0f7fae */ /* 0x0003e8000d921848 */
[----:B------:R-:W3:Y:S04]  /*d3d0*/  LDL.LU.64 R32, [R1+0x98] ;  /* 0x0000980001207983 */ /* 0x000ee80000300a00 */
[----:B------:R1:W-:Y:S04]  /*d3e0*/  STL.64 [R1+0x1480], R20 ;  /* 0x0014801401007387 */ /* 0x0003e80000100a00 */
[----:B------:R1:W-:Y:S04]  /*d3f0*/  STL.64 [R1+0x1488], R18 ;  /* 0x0014881201007387 */ /* 0x0003e80000100a00 */
[----:B------:R1:W-:Y:S01]  /*d400*/  LDGSTS.E [R15+0x34100], [R30.64], !P3 ;  /* 0x341000001e0f7fae */ /* 0x0003e2000d921848 */
[----:B------:R-:W-:-:S03]  /*d410*/  IMAD.WIDE R16, R252, 0x4, R16 ;  /* 0x00000004fc107825 */ /* 0x000fc600078e0210 */
[----:B------:R4:W-:Y:S04]  /*d420*/  LDGSTS.E [R15+0x34200], [R26.64], !P3 ;  /* 0x342000001a0f7fae */ /* 0x0009e8000d921848 */
[----:B------:R4:W-:Y:S04]  /*d430*/  STL.64 [R1+0x1490], R16 ;  /* 0x0014901001007387 */ /* 0x0009e80000100a00 */
[----:B-1----:R-:W3:Y:S04]  /*d440*/  LDL.LU.64 R30, [R1+0x50] ;  /* 0x00005000011e7983 */ /* 0x002ee80000300a00 */
[----:B------:R-:W3:Y:S04]  /*d450*/  LDL.LU.64 R44, [R1+0x48] ;  /* 0x00004800012c7983 */ /* 0x000ee80000300a00 */
[----:B------:R1:W-:Y:S04]  /*d460*/  LDGSTS.E [R15+0x34300], [R24.64], !P3 ;  /* 0x34300000180f7fae */ /* 0x0003e8000d921848 */
[----:B----4-:R-:W3:Y:S04]  /*d470*/  LDL.LU.64 R26, [R1+0x40] ;  /* 0x00004000011a7983 */ /* 0x010ee80000300a00 */
[----:B------:R1:W-:Y:S04]  /*d480*/  LDGSTS.E [R15+0x34400], [R22.64], !P3 ;  /* 0x34400000160f7fae */ /* 0x0003e8000d921848 */
[----:B-1----:R-:W3:Y:S04]  /*d490*/  LDL.LU.64 R24, [R1+0x38] ;  /* 0x0000380001187983 */ /* 0x002ee80000300a00 */
[----:B------:R1:W-:Y:S04]  /*d4a0*/  LDGSTS.E [R15+0x34500], [R20.64], !P3 ;  /* 0x34500000140f7fae */ /* 0x0003e8000d921848 */
[----:B------:R-:W3:Y:S01]  /*d4b0*/  LDL.LU.64 R22, [R1+0x30] ;  /* 0x0000300001167983 */ /* 0x000ee20000300a00 */
[----:B------:R-:W-:-:S03]  /*d4c0*/  IADD3 R14, R28, -0x6d, RZ ;  /* 0xffffff931c0e7810 */ /* 0x000fc60007ffe0ff */
[----:B------:R1:W-:Y:S04]  /*d4d0*/  LDGSTS.E [R15+0x34600], [R18.64], !P3 ;  /* 0x34600000120f7fae */ /* 0x0003e8000d921848 */
[----:B-1----:R-:W3:Y:S01]  /*d4e0*/  LDL.LU.64 R20, [R1+0x28] ;  /* 0x0000280001147983 */ /* 0x002ee20000300a00 */
[----:B------:R-:W-:-:S03]  /*d4f0*/  ISETP.GE.U32.AND P0, PT, R14, 0x7fffff54, PT ;  /* 0x7fffff540e00780c */ /* 0x000fc60003f06070 */
[----:B------:R1:W-:Y:S04]  /*d500*/  LDGSTS.E [R15+0x34700], [R16.64], !P3 ;  /* 0x34700000100f7fae */ /* 0x0003e8000d921848 */
[----:B------:R-:W3:Y:S01]  /*d510*/  LDL.LU.64 R18, [R1+0x20] ;  /* 0x0000200001127983 */ /* 0x000ee20000300a00 */
[----:B------:R-:W-:-:S03]  /*d520*/  IADD3 R14, R28, -0x71, RZ ;  /* 0xffffff8f1c0e7810 */ /* 0x000fc60007ffe0ff */
[----:B-1----:R-:W3:Y:S01]  /*d530*/  LDL.LU.64 R16, [R1+0x18] ;  /* 0x0000180001107983 */ /* 0x002ee20000300a00 */
[----:B------:R-:W-:Y:S01]  /*d540*/  ISETP.GE.U32.AND P6, PT, R14, 0x7fffff50, PT ;  /* 0x7fffff500e00780c */ /* 0x000fe20003fc6070 */
[----:B--2---:R-:W-:-:S05]  /*d550*/  IMAD.WIDE R46, R252, 0x4, R46 ;  /* 0x00000004fc2e7825 */ /* 0x004fca00078e022e */
[----:B------:R1:W-:Y:S04]  /*d560*/  STL.64 [R1+0x1558], R46 ;  /* 0x0015582e01007387 */ /* 0x0003e80000100a00 */
[----:B------:R1:W-:Y:S01]  /*d570*/  LDGSTS.E [R15+0x36000], [R46.64], !P0 ;  /* 0x360000002e0f7fae */ /* 0x0003e2000c121848 */
[----:B------:R-:W-:-:S04]  /*d580*/  IMAD.WIDE R60, R252, 0x4, R60 ;  /* 0x00000004fc3c7825 */ /* 0x000fc800078e023c */
[C---:B------:R-:W-:Y:S01]  /*d590*/  IMAD.WIDE R42, R252.reuse, 0x4, R42 ;  /* 0x00000004fc2a7825 */ /* 0x040fe200078e022a */
[----:B------:R2:W-:Y:S03]  /*d5a0*/  STL.64 [R1+0x1560], R60 ;  /* 0x0015603c01007387 */ /* 0x0005e60000100a00 */
[C---:B------:R-:W-:Y:S01]  /*d5b0*/  IMAD.WIDE R40, R252.reuse, 0x4, R40 ;  /* 0x00000004fc287825 */ /* 0x040fe200078e0228 */
[----:B------:R1:W-:Y:S03]  /*d5c0*/  STL.64 [R1+0x1568], R42 ;  /* 0x0015682a01007387 */ /* 0x0003e60000100a00 */
[C---:B---3--:R-:W-:Y:S01]  /*d5d0*/  IMAD.WIDE R38, R252.reuse, 0x4, R38 ;  /* 0x00000004fc267825 */ /* 0x048fe200078e0226 */
[----:B------:R3:W-:Y:S03]  /*d5e0*/  STL.64 [R1+0x1570], R40 ;  /* 0x0015702801007387 */ /* 0x0007e60000100a00 */
[C---:B------:R-:W-:Y:S01]  /*d5f0*/  IMAD.WIDE R36, R252.reuse, 0x4, R36 ;  /* 0x00000004fc247825 */ /* 0x040fe200078e0224 */
[----:B------:R2:W-:Y:S04]  /*d600*/  STL.64 [R1+0x1578], R38 ;  /* 0x0015782601007387 */ /* 0x0005e80000100a00 */
[----:B-1----:R-:W4:Y:S01]  /*d610*/  LDL.LU.64 R46, [R1+0x2198] ;  /* 0x00219800012e7983 */ /* 0x002f220000300a00 */
[----:B------:R-:W-:-:S03]  /*d620*/  IMAD.WIDE R34, R252, 0x4, R34 ;  /* 0x00000004fc227825 */ /* 0x000fc600078e0222 */
[----:B------:R1:W-:Y:S04]  /*d630*/  STL.64 [R1+0x1580], R36 ;  /* 0x0015802401007387 */ /* 0x0003e80000100a00 */
[----:B------:R2:W-:Y:S04]  /*d640*/  LDGSTS.E [R15+0x36100], [R60.64], !P0 ;  /* 0x361000003c0f7fae */ /* 0x0005e8000c121848 */
[----:B------:R1:W-:Y:S01]  /*d650*/  LDGSTS.E [R15+0x36200], [R42.64], !P0 ;  /* 0x362000002a0f7fae */ /* 0x0003e2000c121848 */
[----:B------:R-:W-:-:S03]  /*d660*/  IMAD.WIDE R32, R252, 0x4, R32 ;  /* 0x00000004fc207825 */ /* 0x000fc600078e0220 */
[----:B------:R3:W-:Y:S04]  /*d670*/  LDGSTS.E [R15+0x36300], [R40.64], !P0 ;  /* 0x36300000280f7fae */ /* 0x0007e8000c121848 */
[----:B--2---:R-:W2:Y:S04]  /*d680*/  LDL.LU.64 R60, [R1+0x2190] ;  /* 0x00219000013c7983 */ /* 0x004ea80000300a00 */
[----:B------:R3:W-:Y:S04]  /*d690*/  STL.64 [R1+0x1588], R34 ;  /* 0x0015882201007387 */ /* 0x0007e80000100a00 */
[----:B-1----:R-:W2:Y:S04]  /*d6a0*/  LDL.LU.64 R42, [R1+0x2188] ;  /* 0x00218800012a7983 */ /* 0x002ea80000300a00 */
[----:B------:R1:W-:Y:S04]  /*d6b0*/  STL.64 [R1+0x1590], R32 ;  /* 0x0015902001007387 */ /* 0x0003e80000100a00 */
[----:B---3--:R-:W3:Y:S01]  /*d6c0*/  LDL.LU.64 R40, [R1+0x2180] ;  /* 0x0021800001287983 */ /* 0x008ee20000300a00 */
[----:B------:R-:W-:-:S03]  /*d6d0*/  IMAD.WIDE R30, R252, 0x4, R30 ;  /* 0x00000004fc1e7825 */ /* 0x000fc600078e021e */
[----:B------:R1:W-:Y:S01]  /*d6e0*/  LDGSTS.E [R15+0x36400], [R38.64], !P0 ;  /* 0x36400000260f7fae */ /* 0x0003e2000c121848 */
[----:B------:R-:W-:-:S03]  /*d6f0*/  IMAD.WIDE R44, R252, 0x4, R44 ;  /* 0x00000004fc2c7825 */ /* 0x000fc600078e022c */
[----:B------:R1:W-:Y:S04]  /*d700*/  LDGSTS.E [R15+0x36500], [R36.64], !P0 ;  /* 0x36500000240f7fae */ /* 0x0003e8000c121848 */
[----:B------:R1:W-:Y:S01]  /*d710*/  LDGSTS.E [R15+0x36600], [R34.64], !P0 ;  /* 0x36600000220f7fae */ /* 0x0003e2000c121848 */
[----:B------:R-:W-:-:S03]  /*d720*/  IMAD.WIDE R26, R252, 0x4, R26 ;  /* 0x00000004fc1a7825 */ /* 0x000fc600078e021a */
[----:B-1----:R-:W4:Y:S04]  /*d730*/  LDL.LU.64 R38, [R1+0x2178] ;  /* 0x0021780001267983 */ /* 0x002f280000300a00 */
[----:B------:R-:W4:Y:S01]  /*d740*/  LDL.LU.64 R36, [R1+0x2170] ;  /* 0x0021700001247983 */ /* 0x000f220000300a00 */
[----:B------:R-:W-:-:S03]  /*d750*/  IMAD.WIDE R24, R252, 0x4, R24 ;  /* 0x00000004fc187825 */ /* 0x000fc600078e0218 */
[----:B------:R-:W4:Y:S04]  /*d760*/  LDL.LU.64 R34, [R1+0x2168] ;  /* 0x0021680001227983 */ /* 0x000f280000300a00 */
[----:B------:R1:W-:Y:S01]  /*d770*/  LDGSTS.E [R15+0x36700], [R32.64], !P0 ;  /* 0x36700000200f7fae */ /* 0x0003e2000c121848 */
[----:B------:R-:W-:-:S03]  /*d780*/  IMAD.WIDE R22, R252, 0x4, R22 ;  /* 0x00000004fc167825 */ /* 0x000fc600078e0216 */
[----:B------:R1:W-:Y:S04]  /*d790*/  LDGSTS.E [R15+0x38000], [R30.64], !P6 ;  /* 0x380000001e0f7fae */ /* 0x0003e8000f121848 */
[----:B------:R1:W-:Y:S04]  /*d7a0*/  LDGSTS.E [R15+0x38100], [R44.64], !P6 ;  /* 0x381000002c0f7fae */ /* 0x0003e8000f121848 */
[----:B-1----:R-:W4:Y:S01]  /*d7b0*/  LDL.LU.64 R32, [R1+0x2160] ;  /* 0x0021600001207983 */ /* 0x002f220000300a00 */
[----:B------:R-:W-:-:S03]  /*d7c0*/  IMAD.WIDE R20, R252, 0x4, R20 ;  /* 0x00000004fc147825 */ /* 0x000fc600078e0214 */
[----:B------:R1:W-:Y:S04]  /*d7d0*/  STL.64 [R1+0x1658], R30 ;  /* 0x0016581e01007387 */ /* 0x0003e80000100a00 */
[----:B------:R1:W-:Y:S04]  /*d7e0*/  STL.64 [R1+0x1660], R44 ;  /* 0x0016602c01007387 */ /* 0x0003e80000100a00 */
[----:B------:R-:W-:Y:S04]  /*d7f0*/  STL.64 [R1+0x1668], R26 ;  /* 0x0016681a01007387 */ /* 0x000fe80000100a00 */
[----:B------:R-:W-:Y:S04]  /*d800*/  STL.64 [R1+0x1670], R24 ;  /* 0x0016701801007387 */ /* 0x000fe80000100a00 */
[----:B------:R-:W-:Y:S04]  /*d810*/  STL.64 [R1+0x1678], R22 ;  /* 0x0016781601007387 */ /* 0x000fe80000100a00 */
[----:B-1----:R-:W4:Y:S04]  /*d820*/  LDL.LU.64 R30, [R1+0x2158] ;  /* 0x00215800011e7983 */ /* 0x002f280000300a00 */
[----:B------:R-:W-:Y:S04]  /*d830*/  STL.64 [R1+0x1680], R20 ;  /* 0x0016801401007387 */ /* 0x000fe80000100a00 */
[----:B------:R-:W4:Y:S01]  /*d840*/  LDL.LU.64 R44, [R1+0x2150] ;  /* 0x00215000012c7983 */ /* 0x000f220000300a00 */
[----:B------:R-:W-:Y:S01]  /*d850*/  IADD3 R14, R28, -0x75, RZ ;  /* 0xffffff8b1c0e7810 */ /* 0x000fe20007ffe0ff */
[----:B------:R-:W-:-:S02]  /*d860*/  IMAD.WIDE R18, R252, 0x4, R18 ;  /* 0x00000004fc127825 */ /* 0x000fc400078e0212 */
[----:B------:R1:W-:Y:S01]  /*d870*/  LDGSTS.E [R15+0x38200], [R26.64], !P6 ;  /* 0x382000001a0f7fae */ /* 0x0003e2000f121848 */
[----:B------:R-:W-:Y:S01]  /*d880*/  ISETP.GE.U32.AND P1, PT, R14, 0x7fffff4c, PT ;  /* 0x7fffff4c0e00780c */ /* 0x000fe20003f26070 */
[----:B------:R-:W-:Y:S01]  /*d890*/  IMAD.WIDE R16, R252, 0x4, R16 ;  /* 0x00000004fc107825 */ /* 0x000fe200078e0210 */
[----:B------:R-:W-:Y:S01]  /*d8a0*/  IADD3 R14, R28, -0x79, RZ ;  /* 0xffffff871c0e7810 */ /* 0x000fe20007ffe0ff */
[----:B------:R1:W-:Y:S04]  /*d8b0*/  LDGSTS.E [R15+0x38300], [R24.64], !P6 ;  /* 0x38300000180f7fae */ /* 0x0003e8000f121848 */
[----:B------:R-:W-:Y:S01]  /*d8c0*/  STL.64 [R1+0x1688], R18 ;  /* 0x0016881201007387 */ /* 0x000fe20000100a00 */
[----:B------:R-:W-:-:S03]  /*d8d0*/  ISETP.GE.U32.AND P5, PT, R14, 0x7fffff48, PT ;  /* 0x7fffff480e00780c */ /* 0x000fc60003fa6070 */
[----:B------:R1:W-:Y:S04]  /*d8e0*/  LDGSTS.E [R15+0x38400], [R22.64], !P6 ;  /* 0x38400000160f7fae */ /* 0x0003e8000f121848 */
[----:B------:R2:W-:Y:S04]  /*d8f0*/  STL.64 [R1+0x1690], R16 ;  /* 0x0016901001007387 */ /* 0x0005e80000100a00 */
[----:B------:R4:W-:Y:S04]  /*d900*/  LDGSTS.E [R15+0x38500], [R20.64], !P6 ;  /* 0x38500000140f7fae */ /* 0x0009e8000f121848 */
[----:B------:R3:W-:Y:S04]  /*d910*/  LDGSTS.E [R15+0x38600], [R18.64], !P6 ;  /* 0x38600000120f7fae */ /* 0x0007e8000f121848 */
[----:B------:R2:W-:Y:S02]  /*d920*/  LDGSTS.E [R15+0x38700], [R16.64], !P6 ;  /* 0x38700000100f7fae */ /* 0x0005e4000f121848 */
[----:B--2---:R-:W-:-:S04]  /*d930*/  IMAD.WIDE R16, R252, 0x4, R42 ;  /* 0x00000004fc107825 */ /* 0x004fc800078e022a */
[----:B---3--:R-:W-:-:S04]  /*d940*/  IMAD.WIDE R18, R252, 0x4, R40 ;  /* 0x00000004fc127825 */ /* 0x008fc800078e0228 */
[----:B----4-:R-:W-:-:S04]  /*d950*/  IMAD.WIDE R20, R252, 0x4, R38 ;  /* 0x00000004fc147825 */ /* 0x010fc800078e0226 */
[----:B-1----:R-:W-:-:S04]  /*d960*/  IMAD.WIDE R22, R252, 0x4, R36 ;  /* 0x00000004fc167825 */ /* 0x002fc800078e0224 */
[----:B------:R-:W-:-:S04]  /*d970*/  IMAD.WIDE R24, R252, 0x4, R34 ;  /* 0x00000004fc187825 */ /* 0x000fc800078e0222 */
[----:B------:R-:W-:-:S04]  /*d980*/  IMAD.WIDE R26, R252, 0x4, R32 ;  /* 0x00000004fc1a7825 */ /* 0x000fc800078e0220 */
[----:B------:R-:W-:-:S04]  /*d990*/  IMAD.WIDE R32, R252, 0x4, R60 ;  /* 0x00000004fc207825 */ /* 0x000fc800078e023c */
[----:B------:R-:W-:-:S04]  /*d9a0*/  IMAD.WIDE R30, R252, 0x4, R30 ;  /* 0x00000004fc1e7825 */ /* 0x000fc800078e021e */
[----:B------:R-:W-:-:S05]  /*d9b0*/  IMAD.WIDE R44, R252, 0x4, R44 ;  /* 0x00000004fc2c7825 */ /* 0x000fca00078e022c */
[----:B------:R-:W-:Y:S04]  /*d9c0*/  STL.64 [R1+0x1758], R44 ;  /* 0x0017582c01007387 */ /* 0x000fe80000100a00 */
[----:B------:R1:W-:Y:S04]  /*d9d0*/  STL.64 [R1+0x1760], R30 ;  /* 0x0017601e01007387 */ /* 0x0003e80000100a00 */
[----:B------:R2:W-:Y:S04]  /*d9e0*/  STL.64 [R1+0x1768], R26 ;  /* 0x0017681a01007387 */ /* 0x0005e80000100a00 */
        /* <DEDUP_REMOVED lines=11> */
[----:B----4-:R-:W-:-:S03]  /*daa0*/  IMAD.WIDE R24, R252, 0x4, R50 ;  /* 0x00000004fc187825 */ /* 0x010fc600078e0232 */
[----:B------:R4:W-:Y:S04]  /*dab0*/  STL.64 [R1+0x1790], R16 ;  /* 0x0017901001007387 */ /* 0x0009e80000100a00 */
[----:B------:R2:W-:Y:S01]  /*dac0*/  LDGSTS.E [R15+0x3a500], [R20.64], !P1 ;  /* 0x3a500000140f7fae */ /* 0x0005e2000c921848 */
[----:B-1----:R-:W-:-:S03]  /*dad0*/  IMAD.WIDE R22, R252, 0x4, R52 ;  /* 0x00000004fc167825 */ /* 0x002fc600078e0234 */
[----:B------:R1:W-:Y:S04]  /*dae0*/  LDGSTS.E [R15+0x3a600], [R18.64], !P1 ;  /* 0x3a600000120f7fae */ /* 0x0003e8000c921848 */
[----:B------:R-:W-:Y:S01]  /*daf0*/  STL.64 [R1+0x1858], R32 ;  /* 0x0018582001007387 */ /* 0x000fe20000100a00 */
[----:B--2---:R-:W-:-:S03]  /*db00*/  IMAD.WIDE R20, R252, 0x4, R54 ;  /* 0x00000004fc147825 */ /* 0x004fc600078e0236 */
[----:B------:R4:W-:Y:S01]  /*db10*/  LDGSTS.E [R15+0x3a700], [R16.64], !P1 ;  /* 0x3a700000100f7fae */ /* 0x0009e2000c921848 */
[----:B-1----:R-:W-:-:S03]  /*db20*/  IMAD.WIDE R18, R252, 0x4, R56 ;  /* 0x00000004fc127825 */ /* 0x002fc600078e0238 */
[----:B------:R-:W-:Y:S04]  /*db30*/  STL.64 [R1+0x1860], R30 ;  /* 0x0018601e01007387 */ /* 0x000fe80000100a00 */
[----:B------:R-:W-:Y:S01]  /*db40*/  STL.64 [R1+0x1868], R26 ;  /* 0x0018681a01007387 */ /* 0x000fe20000100a00 */
[----:B----4-:R-:W-:-:S03]  /*db50*/  IMAD.WIDE R16, R252, 0x4, R58 ;  /* 0x00000004fc107825 */ /* 0x010fc600078e023a */
[----:B------:R-:W-:Y:S04]  /*db60*/  STL.64 [R1+0x1870], R24 ;  /* 0x0018701801007387 */ /* 0x000fe80000100a00 */
[----:B------:R1:W-:Y:S04]  /*db70*/  STL.64 [R1+0x1878], R22 ;  /* 0x0018781601007387 */ /* 0x0003e80000100a00 */
[----:B------:R2:W-:Y:S04]  /*db80*/  LDGSTS.E [R15+0x3c000], [R32.64], !P5 ;  /* 0x3c000000200f7fae */ /* 0x0005e8000e921848 */
[----:B------:R-:W-:Y:S04]  /*db90*/  STL.64 [R1+0x1880], R20 ;  /* 0x0018801401007387 */ /* 0x000fe80000100a00 */
[----:B------:R2:W-:Y:S04]  /*dba0*/  LDGSTS.E [R15+0x3c100], [R30.64], !P5 ;  /* 0x3c1000001e0f7fae */ /* 0x0005e8000e921848 */
[----:B------:R-:W-:Y:S04]  /*dbb0*/  STL.64 [R1+0x1888], R18 ;  /* 0x0018881201007387 */ /* 0x000fe80000100a00 */
[----:B------:R1:W-:Y:S04]  /*dbc0*/  LDGSTS.E [R15+0x3c200], [R26.64], !P5 ;  /* 0x3c2000001a0f7fae */ /* 0x0003e8000e921848 */
[----:B------:R1:W-:Y:S04]  /*dbd0*/  STL.64 [R1+0x1890], R16 ;  /* 0x0018901001007387 */ /* 0x0003e80000100a00 */
[----:B------:R1:W-:Y:S04]  /*dbe0*/  LDGSTS.E [R15+0x3c300], [R24.64], !P5 ;  /* 0x3c300000180f7fae */ /* 0x0003e8000e921848 */
[----:B------:R-:W4:Y:S04]  /*dbf0*/  LDL.LU.64 R38, [R1+0x618] ;  /* 0x0006180001267983 */ /* 0x000f280000300a00 */
[----:B------:R1:W-:Y:S04]  /*dc00*/  LDGSTS.E [R15+0x3c400], [R22.64], !P5 ;  /* 0x3c400000160f7fae */ /* 0x0003e8000e921848 */
[----:B------:R-:W4:Y:S04]  /*dc10*/  LDL.LU.64 R34, [R1+0x610] ;  /* 0x0006100001227983 */ /* 0x000f280000300a00 */
[----:B------:R3:W-:Y:S04]  /*dc20*/  LDGSTS.E [R15+0x3c500], [R20.64], !P5 ;  /* 0x3c500000140f7fae */ /* 0x0007e8000e921848 */
[----:B-1----:R-:W4:Y:S04]  /*dc30*/  LDL.LU.64 R22, [R1+0x608] ;  /* 0x0006080001167983 */ /* 0x002f280000300a00 */
[----:B--2---:R-:W2:Y:S04]  /*dc40*/  LDL.LU.64 R32, [R1+0x600] ;  /* 0x0006000001207983 */ /* 0x004ea80000300a00 */
[----:B------:R-:W2:Y:S04]  /*dc50*/  LDL.LU.64 R24, [R1+0x5f8] ;  /* 0x0005f80001187983 */ /* 0x000ea80000300a00 */
[----:B------:R1:W-:Y:S04]  /*dc60*/  LDGSTS.E [R15+0x3c600], [R18.64], !P5 ;  /* 0x3c600000120f7fae */ /* 0x0003e8000e921848 */
[----:B------:R1:W-:Y:S04]  /*dc70*/  LDGSTS.E [R15+0x3c700], [R16.64], !P5 ;  /* 0x3c700000100f7fae */ /* 0x0003e8000e921848 */
[----:B-1----:R-:W2:Y:S01]  /*dc80*/  LDL.LU.64 R16, [R1+0x5f0] ;  /* 0x0005f00001107983 */ /* 0x002ea20000300a00 */
[----:B------:R-:W-:Y:S01]  /*dc90*/  IADD3 R14, R28, -0x7d, RZ ;  /* 0xffffff831c0e7810 */ /* 0x000fe20007ffe0ff */
[----:B------:R-:W-:-:S02]  /*dca0*/  IMAD.WIDE R18, R252, 0x4, R76 ;  /* 0x00000004fc127825 */ /* 0x000fc400078e024c */
[----:B---3--:R-:W3:Y:S01]  /*dcb0*/  LDL.LU.64 R20, [R1+0x5e8] ;  /* 0x0005e80001147983 */ /* 0x008ee20000300a00 */
[----:B------:R-:W-:Y:S01]  /*dcc0*/  ISETP.GE.U32.AND P4, PT, R14, 0x7fffff44, PT ;  /* 0x7fffff440e00780c */ /* 0x000fe20003f86070 */
[----:B------:R-:W-:-:S04]  /*dcd0*/  IMAD.WIDE R48, R252, 0x4, R62 ;  /* 0x00000004fc307825 */ /* 0x000fc800078e023e */
[C---:B------:R-:W-:Y:S01]  /*dce0*/  IMAD.WIDE R46, R252.reuse, 0x4, R64 ;  /* 0x00000004fc2e7825 */ /* 0x040fe200078e0240 */
[----:B------:R1:W-:Y:S03]  /*dcf0*/  STL.64 [R1+0x1958], R18 ;  /* 0x0019581201007387 */ /* 0x0003e60000100a00 */
[C---:B------:R-:W-:Y:S01]  /*dd00*/  IMAD.WIDE R44, R252.reuse, 0x4, R66 ;  /* 0x00000004fc2c7825 */ /* 0x040fe200078e0242 */
[----:B------:R-:W-:Y:S03]  /*dd10*/  STL.64 [R1+0x1960], R48 ;  /* 0x0019603001007387 */ /* 0x000fe60000100a00 */
[C---:B------:R-:W-:Y:S01]  /*dd20*/  IMAD.WIDE R42, R252.reuse, 0x4, R68 ;  /* 0x00000004fc2a7825 */ /* 0x040fe200078e0244 */
[----:B------:R-:W-:Y:S03]  /*dd30*/  STL.64 [R1+0x1968], R46 ;  /* 0x0019682e01007387 */ /* 0x000fe60000100a00 */
[C---:B------:R-:W-:Y:S01]  /*dd40*/  IMAD.WIDE R40, R252.reuse, 0x4, R70 ;  /* 0x00000004fc287825 */ /* 0x040fe200078e0246 */
[----:B------:R-:W-:Y:S03]  /*dd50*/  STL.64 [R1+0x1970], R44 ;  /* 0x0019702c01007387 */ /* 0x000fe60000100a00 */
[C---:B------:R-:W-:Y:S01]  /*dd60*/  IMAD.WIDE R30, R252.reuse, 0x4, R72 ;  /* 0x00000004fc1e7825 */ /* 0x040fe200078e0248 */
[----:B------:R-:W-:Y:S03]  /*dd70*/  STL.64 [R1+0x1978], R42 ;  /* 0x0019782a01007387 */ /* 0x000fe60000100a00 */
[C---:B------:R-:W-:Y:S01]  /*dd80*/  IMAD.WIDE R26, R252.reuse, 0x4, R74 ;  /* 0x00000004fc1a7825 */ /* 0x040fe200078e024a */
[----:B------:R1:W-:Y:S04]  /*dd90*/  LDGSTS.E [R15+0x3e000], [R18.64], !P4 ;  /* 0x3e000000120f7fae */ /* 0x0003e8000e121848 */
[----:B------:R-:W-:Y:S04]  /*dda0*/  STL.64 [R1+0x1c88], R40 ;  /* 0x001c882801007387 */ /* 0x000fe80000100a00 */
[----:B------:R4:W-:Y:S04]  /*ddb0*/  LDGSTS.E [R15+0x3e100], [R48.64], !P4 ;  /* 0x3e100000300f7fae */ /* 0x0009e8000e121848 */
[----:B-1----:R-:W3:Y:S04]  /*ddc0*/  LDL.LU.64 R18, [R1+0x5e0] ;  /* 0x0005e00001127983 */ /* 0x002ee80000300a00 */
[----:B------:R1:W-:Y:S04]  /*ddd0*/  LDGSTS.E [R15+0x3e200], [R46.64], !P4 ;  /* 0x3e2000002e0f7fae */ /* 0x0003e8000e121848 */
[----:B------:R1:W-:Y:S04]  /*dde0*/  LDGSTS.E [R15+0x3e300], [R44.64], !P4 ;  /* 0x3e3000002c0f7fae */ /* 0x0003e8000e121848 */
[----:B------:R2:W-:Y:S04]  /*ddf0*/  LDGSTS.E [R15+0x3e400], [R42.64], !P4 ;  /* 0x3e4000002a0f7fae */ /* 0x0005e8000e121848 */
[----:B------:R1:W-:Y:S04]  /*de00*/  STL.64 [R1+0x1e10], R30 ;  /* 0x001e101e01007387 */ /* 0x0003e80000100a00 */
[----:B------:R1:W-:Y:S04]  /*de10*/  LDGSTS.E [R15+0x3e500], [R40.64], !P4 ;  /* 0x3e500000280f7fae */ /* 0x0003e8000e121848 */
[----:B------:R1:W-:Y:S04]  /*de20*/  STL.64 [R1+0x1e08], R26 ;  /* 0x001e081a01007387 */ /* 0x0003e80000100a00 */
[----:B------:R1:W-:Y:S04]  /*de30*/  LDGSTS.E [R15+0x3e600], [R30.64], !P4 ;  /* 0x3e6000001e0f7fae */ /* 0x0003e8000e121848 */
[----:B------:R1:W-:Y:S04]  /*de40*/  LDGSTS.E [R15+0x3e700], [R26.64], !P4 ;  /* 0x3e7000001a0f7fae */ /* 0x0003e8000e121848 */
[----:B-1----:R-:W3:Y:S04]  /*de50*/  LDL.LU.64 R30, [R1+0x590] ;  /* 0x00059000011e7983 */ /* 0x002ee80000300a00 */
[----:B------:R-:W3:Y:S04]  /*de60*/  LDL.LU.64 R44, [R1+0x588] ;  /* 0x00058800012c7983 */ /* 0x000ee80000300a00 */
[----:B------:R-:W3:Y:S01]  /*de70*/  LDL.LU.64 R26, [R1+0x580] ;  /* 0x00058000011a7983 */ /* 0x000ee20000300a00 */
[----:B----4-:R-:W-:-:S04]  /*de80*/  IMAD.WIDE R50, R252, 0x4, R38 ;  /* 0x00000004fc327825 */ /* 0x010fc800078e0226 */
[----:B------:R-:W-:-:S04]  /*de90*/  IMAD.WIDE R48, R252, 0x4, R34 ;  /* 0x00000004fc307825 */ /* 0x000fc800078e0222 */
[C---:B------:R-:W-:Y:S02]  /*dea0*/  IMAD.WIDE R46, R252.reuse, 0x4, R22 ;  /* 0x00000004fc2e7825 */ /* 0x040fe400078e0216 */
[----:B------:R-:W4:Y:S02]  /*deb0*/  LDL.LU.64 R22, [R1+0x578] ;  /* 0x0005780001167983 */ /* 0x000f240000300a00 */
[C---:B--2---:R-:W-:Y:S02]  /*dec0*/  IMAD.WIDE R42, R252.reuse, 0x4, R32 ;  /* 0x00000004fc2a7825 */ /* 0x044fe400078e0220 */
[----:B------:R-:W-:Y:S02]  /*ded0*/  STL.64 [R1+0x318], R50 ;  /* 0x0003183201007387 */ /* 0x000fe40000100a00 */
[C---:B------:R-:W-:Y:S02]  /*dee0*/  IMAD.WIDE R40, R252.reuse, 0x4, R24 ;  /* 0x00000004fc287825 */ /* 0x040fe400078e0218 */
[----:B------:R-:W-:Y:S04]  /*def0*/  STL.64 [R1+0x320], R48 ;  /* 0x0003203001007387 */ /* 0x000fe80000100a00 */
[----:B------:R-:W-:Y:S04]  /*df00*/  STL.64 [R1+0x328], R46 ;  /* 0x0003282e01007387 */ /* 0x000fe80000100a00 */
[----:B------:R-:W2:Y:S04]  /*df10*/  LDL.LU.64 R34, [R1+0x570] ;  /* 0x0005700001227983 */ /* 0x000ea80000300a00 */
[----:B------:R-:W-:Y:S04]  /*df20*/  STL.64 [R1+0x330], R42 ;  /* 0x0003302a01007387 */ /* 0x000fe80000100a00 */
[----:B------:R-:W-:Y:S01]  /*df30*/  STL.64 [R1+0x338], R40 ;  /* 0x0003382801007387 */ /* 0x000fe20000100a00 */
[----:B------:R-:W-:-:S03]  /*df40*/  IMAD.WIDE R38, R252, 0x4, R16 ;  /* 0x00000004fc267825 */ /* 0x000fc600078e0210 */
[----:B------:R-:W2:Y:S04]  /*df50*/  LDL.LU.64 R32, [R1+0x568] ;  /* 0x0005680001207983 */ /* 0x000ea80000300a00 */
[----:B------:R-:W2:Y:S01]  /*df60*/  LDL.LU.64 R16, [R1+0x560] ;  /* 0x0005600001107983 */ /* 0x000ea20000300a00 */
[----:B------:R-:W-:Y:S01]  /*df70*/  IADD3 R14, R28, -0x42, RZ ;  /* 0xffffffbe1c0e7810 */ /* 0x000fe20007ffe0ff */
[----:B------:R-:W-:-:S03]  /*df80*/  IMAD.SHL.U32 R29, R29, 0x4, RZ ;  /* 0x000000041d1d7824 */ /* 0x000fc600078e00ff */
[----:B------:R-:W-:Y:S02]  /*df90*/  ISETP.GE.U32.AND P2, PT, R14, 0x7fffff7f, PT ;  /* 0x7fffff7f0e00780c */ /* 0x000fe40003f46070 */
[----:B------:R-:W-:Y:S01]  /*dfa0*/  LOP3.LUT R29, R29, 0x20, RZ, 0x3c, !PT ;  /* 0x000000201d1d7812 */ /* 0x000fe200078e3cff */
[C---:B---3--:R-:W-:Y:S01]  /*dfb0*/  IMAD.WIDE R24, R252.reuse, 0x4, R20 ;  /* 0x00000004fc187825 */ /* 0x048fe200078e0214 */
[----:B------:R-:W-:Y:S04]  /*dfc0*/  STL.64 [R1+0x340], R38 ;  /* 0x0003402601007387 */ /* 0x000fe80000100a00 */
[----:B------:R-:W3:Y:S05]  /*dfd0*/  LDL.LU.64 R20, [R1+0x558] ;  /* 0x0005580001147983 */ /* 0x000eea0000300a00 */
[----:B------:R1:W-:Y:S04]  /*dfe0*/  LDGSTS.E [R29+0x20800], [R50.64], !P2 ;  /* 0x20800000321d7fae */ /* 0x0003e8000d121848 */
[----:B------:R1:W-:Y:S04]  /*dff0*/  LDGSTS.E [R29+0x20900], [R48.64], !P2 ;  /* 0x20900000301d7fae */ /* 0x0003e8000d121848 */
[----:B------:R1:W-:Y:S04]  /*e000*/  LDGSTS.E [R29+0x20a00], [R46.64], !P2 ;  /* 0x20a000002e1d7fae */ /* 0x0003e8000d121848 */
[----:B------:R4:W-:Y:S04]  /*e010*/  LDGSTS.E [R29+0x20b00], [R42.64], !P2 ;  /* 0x20b000002a1d7fae */ /* 0x0009e8000d121848 */
[----:B------:R1:W-:Y:S01]  /*e020*/  LDGSTS.E [R29+0x20c00], [R40.64], !P2 ;  /* 0x20c00000281d7fae */ /* 0x0003e2000d121848 */
[----:B------:R-:W-:-:S03]  /*e030*/  IMAD.WIDE R18, R252, 0x4, R18 ;  /* 0x00000004fc127825 */ /* 0x000fc600078e0212 */
        /* <DEDUP_REMOVED lines=8> */
[----:B------:R-:W-:-:S04]  /*e0c0*/  IMAD.WIDE R50, R252, 0x4, R30 ;  /* 0x00000004fc327825 */ /* 0x000fc800078e021e */
[C---:B------:R-:W-:Y:S02]  /*e0d0*/  IMAD.WIDE R48, R252.reuse, 0x4, R44 ;  /* 0x00000004fc307825 */ /* 0x040fe400078e022c */
[----:B------:R-:W3:Y:S02]  /*e0e0*/  LDL.LU.64 R44, [R1+0x4f8] ;  /* 0x0004f800012c7983 */ /* 0x000ee40000300a00 */
[C---:B------:R-:W-:Y:S02]  /*e0f0*/  IMAD.WIDE R46, R252.reuse, 0x4, R26 ;  /* 0x00000004fc2e7825 */ /* 0x040fe400078e021a */
[----:B------:R-:W-:Y:S04]  /*e100*/  STL.64 [R1+0x3b0], R50 ;  /* 0x0003b03201007387 */ /* 0x000fe80000100a00 */
[----:B------:R-:W3:Y:S04]  /*e110*/  LDL.LU.64 R30, [R1+0x4f0] ;  /* 0x0004f000011e7983 */ /* 0x000ee80000300a00 */
[----:B------:R-:W-:Y:S04]  /*e120*/  STL.64 [R1+0x3c8], R48 ;  /* 0x0003c83001007387 */ /* 0x000fe80000100a00 */
[----:B------:R-:W3:Y:S04]  /*e130*/  LDL.LU.64 R26, [R1+0x4e8] ;  /* 0x0004e800011a7983 */ /* 0x000ee80000300a00 */
[----:B------:R-:W-:Y:S01]  /*e140*/  STL.64 [R1+0x418], R46 ;  /* 0x0004182e01007387 */ /* 0x000fe20000100a00 */
[----:B----4-:R-:W-:-:S03]  /*e150*/  IMAD.WIDE R42, R252, 0x4, R22 ;  /* 0x00000004fc2a7825 */ /* 0x010fc600078e0216 */
[----:B------:R-:W4:Y:S04]  /*e160*/  LDL.LU.64 R22, [R1+0x4e0] ;  /* 0x0004e00001167983 */ /* 0x000f280000300a00 */
[----:B------:R-:W-:Y:S01]  /*e170*/  STL.64 [R1+0x420], R42 ;  /* 0x0004202a01007387 */ /* 0x000fe20000100a00 */
[----:B--2---:R-:W-:-:S04]  /*e180*/  IMAD.WIDE R38, R252, 0x4, R34 ;  /* 0x00000004fc267825 */ /* 0x004fc800078e0222 */
[----:B------:R-:W-:-:S04]  /*e190*/  IMAD.WIDE R34, R252, 0x4, R32 ;  /* 0x00000004fc227825 */ /* 0x000fc800078e0220 */
[----:B------:R-:W-:Y:S02]  /*e1a0*/  IMAD.WIDE R32, R252, 0x4, R16 ;  /* 0x00000004fc207825 */ /* 0x000fe400078e0210 */
[----:B------:R-:W2:Y:S01]  /*e1b0*/  LDL.LU.64 R16, [R1+0x4d8] ;  /* 0x0004d80001107983 */ /* 0x000ea20000300a00 */
[----:B------:R-:W-:-:S04]  /*e1c0*/  IADD3 R14, R28, -0x46, RZ ;  /* 0xffffffba1c0e7810 */ /* 0x000fc80007ffe0ff */
[----:B------:R-:W-:Y:S01]  /*e1d0*/  ISETP.GE.U32.AND P3, PT, R14, 0x7fffff7b, PT ;  /* 0x7fffff7b0e00780c */ /* 0x000fe20003f66070 */
[----:B------:R1:W-:Y:S01]  /*e1e0*/  STL.64 [R1+0x428], R38 ;  /* 0x0004282601007387 */ /* 0x0003e20000100a00 */
[----:B---3--:R-:W-:-:S03]  /*e1f0*/  IMAD.WIDE R20, R252, 0x4, R20 ;  /* 0x00000004fc147825 */ /* 0x008fc600078e0214 */
[----:B------:R-:W-:Y:S08]  /*e200*/  STL.64 [R1+0x430], R34 ;  /* 0x0004302201007387 */ /* 0x000ff00000100a00 */
[----:B------:R3:W-:Y:S04]  /*e210*/  LDGSTS.E [R29+0x22800], [R50.64], !P3 ;  /* 0x22800000321d7fae */ /* 0x0007e8000d921848 */
[----:B------:R1:W-:Y:S04]  /*e220*/  LDGSTS.E [R29+0x22900], [R48.64], !P3 ;  /* 0x22900000301d7fae */ /* 0x0003e8000d921848 */
[----:B------:R1:W-:Y:S04]  /*e230*/  LDGSTS.E [R29+0x22a00], [R46.64], !P3 ;  /* 0x22a000002e1d7fae */ /* 0x0003e8000d921848 */
[----:B------:R1:W-:Y:S04]  /*e240*/  LDGSTS.E [R29+0x22b00], [R42.64], !P3 ;  /* 0x22b000002a1d7fae */ /* 0x0003e8000d921848 */
[----:B------:R1:W-:Y:S04]  /*e250*/  LDGSTS.E [R29+0x22c00], [R38.64], !P3 ;  /* 0x22c00000261d7fae */ /* 0x0003e8000d921848 */
[----:B------:R-:W-:Y:S04]  /*e260*/  STL.64 [R1+0x440], R32 ;  /* 0x0004402001007387 */ /* 0x000fe80000100a00 */
[----:B------:R1:W-:Y:S04]  /*e270*/  LDGSTS.E [R29+0x22d00], [R34.64], !P3 ;  /* 0x22d00000221d7fae */ /* 0x0003e8000d921848 */
[----:B------:R1:W-:Y:S04]  /*e280*/  STL.64 [R1+0x498], R20 ;  /* 0x0004981401007387 */ /* 0x0003e80000100a00 */
[----:B------:R3:W-:Y:S04]  /*e290*/  LDGSTS.E [R29+0x22e00], [R32.64], !P3 ;  /* 0x22e00000201d7fae */ /* 0x0007e8000d921848 */
[----:B------:R3:W-:Y:S04]  /*e2a0*/  LDGSTS.E [R29+0x22f00], [R20.64], !P3 ;  /* 0x22f00000141d7fae */ /* 0x0007e8000d921848 */
[----:B-1----:R-:W4:Y:S01]  /*e2b0*/  LDL.LU.64 R38, [R1+0x490] ;  /* 0x0004900001267983 */ /* 0x002f220000300a00 */
[----:B---3--:R-:W-:-:S04]  /*e2c0*/  IMAD.WIDE R50, R252, 0x4, R24 ;  /* 0x00000004fc327825 */ /* 0x008fc800078e0218 */
[C---:B------:R-:W-:Y:S01]  /*e2d0*/  IMAD.WIDE R48, R252.reuse, 0x4, R40 ;  /* 0x00000004fc307825 */ /* 0x040fe200078e0228 */
[----:B------:R-:W3:Y:S03]  /*e2e0*/  LDL.LU.64 R20, [R1+0x488] ;  /* 0x0004880001147983 */ /* 0x000ee60000300a00 */
[C---:B------:R-:W-:Y:S01]  /*e2f0*/  IMAD.WIDE R46, R252.reuse, 0x4, R18 ;  /* 0x00000004fc2e7825 */ /* 0x040fe200078e0212 */
[----:B------:R-:W3:Y:S04]  /*e300*/  LDL.LU.64 R34, [R1+0x480] ;  /* 0x0004800001227983 */ /* 0x000ee80000300a00 */
[----:B------:R-:W3:Y:S04]  /*e310*/  LDL.LU.64 R32, [R1+0x478] ;  /* 0x0004780001207983 */ /* 0x000ee80000300a00 */
[----:B------:R-:W3:Y:S01]  /*e320*/  LDL.LU.64 R24, [R1+0x470] ;  /* 0x0004700001187983 */ /* 0x000ee20000300a00 */
[----:B------:R-:W-:-:S03]  /*e330*/  IMAD.WIDE R44, R252, 0x4, R44 ;  /* 0x00000004fc2c7825 */ /* 0x000fc600078e022c */
[----:B------:R-:W-:Y:S04]  /*e340*/  STL.64 [R1+0x4a0], R50 ;  /* 0x0004a03201007387 */ /* 0x000fe80000100a00 */
[----:B------:R-:W3:Y:S01]  /*e350*/  LDL.LU.64 R18, [R1+0x468] ;  /* 0x0004680001127983 */ /* 0x000ee20000300a00 */
[----:B------:R-:W-:-:S03]  /*e360*/  IMAD.WIDE R42, R252, 0x4, R30 ;  /* 0x00000004fc2a7825 */ /* 0x000fc600078e021e */
[----:B------:R-:W-:Y:S04]  /*e370*/  STL.64 [R1+0x4a8], R48 ;  /* 0x0004a83001007387 */ /* 0x000fe80000100a00 */
[----:B------:R-:W-:Y:S01]  /*e380*/  STL.64 [R1+0x4b0], R46 ;  /* 0x0004b02e01007387 */ /* 0x000fe20000100a00 */
[----:B------:R-:W-:-:S03]  /*e390*/  IMAD.WIDE R40, R252, 0x4, R26 ;  /* 0x00000004fc287825 */ /* 0x000fc600078e021a */
[----:B------:R-:W-:Y:S04]  /*e3a0*/  STL.64 [R1+0x4b8], R44 ;  /* 0x0004b82c01007387 */ /* 0x000fe80000100a00 */
[----:B------:R-:W3:Y:S04]  /*e3b0*/  LDL.LU.64 R30, [R1+0x460] ;  /* 0x00046000011e7983 */ /* 0x000ee80000300a00 */
[----:B------:R-:W-:Y:S04]  /*e3c0*/  STL.64 [R1+0x4d0], R42 ;  /* 0x0004d02a01007387 */ /* 0x000fe80000100a00 */
[----:B------:R-:W-:Y:S01]  /*e3d0*/  STL.64 [R1+0x4e8], R40 ;  /* 0x0004e82801007387 */ /* 0x000fe20000100a00 */
[----:B--2---:R-:W-:-:S03]  /*e3e0*/  IMAD.WIDE R26, R252, 0x4, R16 ;  /* 0x00000004fc1a7825 */ /* 0x004fc600078e0210 */
[----:B------:R-:W2:Y:S01]  /*e3f0*/  LDL.LU.64 R16, [R1+0x458] ;  /* 0x0004580001107983 */ /* 0x000ea20000300a00 */
[----:B------:R-:W-:-:S04]  /*e400*/  IADD3 R14, R28, -0x4a, RZ ;  /* 0xffffffb61c0e7810 */ /* 0x000fc80007ffe0ff */
[----:B------:R-:W-:Y:S01]  /*e410*/  ISETP.GE.U32.AND P0, PT, R14, 0x7fffff77, PT ;  /* 0x7fffff770e00780c */ /* 0x000fe20003f06070 */
[----:B----4-:R-:W-:-:S05]  /*e420*/  IMAD.WIDE R22, R252, 0x4, R22 ;  /* 0x00000004fc167825 */ /* 0x010fca00078e0216 */
[----:B------:R1:W-:Y:S07]  /*e430*/  STL.64 [R1+0x500], R22 ;  /* 0x0005001601007387 */ /* 0x0003ee0000100a00 */
[----:B------:R4:W-:Y:S04]  /*e440*/  LDGSTS.E [R29+0x24800], [R50.64], !P0 ;  /* 0x24800000321d7fae */ /* 0x0009e8000c121848 */
[----:B------:R3:W-:Y:S04]  /*e450*/  LDGSTS.E [R29+0x24900], [R48.64], !P0 ;  /* 0x24900000301d7fae */ /* 0x0007e8000c121848 */
[----:B------:R1:W-:Y:S04]  /*e460*/  LDGSTS.E [R29+0x24a00], [R46.64], !P0 ;  /* 0x24a000002e1d7fae */ /* 0x0003e8000c121848 */
[----:B------:R1:W-:Y:S04]  /*e470*/  LDGSTS.E [R29+0x24b00], [R44.64], !P0 ;  /* 0x24b000002c1d7fae */ /* 0x0003e8000c121848 */
[----:B------:R1:W-:Y:S04]  /*e480*/  LDGSTS.E [R29+0x24c00], [R42.64], !P0 ;  /* 0x24c000002a1d7fae */ /* 0x0003e8000c121848 */
[----:B------:R1:W-:Y:S04]  /*e490*/  LDGSTS.E [R29+0x24d00], [R40.64], !P0 ;  /* 0x24d00000281d7fae */ /* 0x0003e8000c121848 */
[----:B------:R1:W-:Y:S04]  /*e4a0*/  STL.64 [R1+0x518], R26 ;  /* 0x0005181a01007387 */ /* 0x0003e80000100a00 */
[----:B------:R1:W-:Y:S04]  /*e4b0*/  LDGSTS.E [R29+0x24e00], [R22.64], !P0 ;  /* 0x24e00000161d7fae */ /* 0x0003e8000c121848 */
[----:B------:R3:W-:Y:S04]  /*e4c0*/  LDGSTS.E [R29+0x24f00], [R26.64], !P0 ;  /* 0x24f000001a1d7fae */ /* 0x0007e8000c121848 */
[----:B-1----:R-:W2:Y:S01]  /*e4d0*/  LDL.LU.64 R22, [R1+0x410] ;  /* 0x0004100001167983 */ /* 0x002ea20000300a00 */
[----:B----4-:R-:W-:-:S03]  /*e4e0*/  IMAD.WIDE R50, R252, 0x4, R38 ;  /* 0x00000004fc327825 */ /* 0x010fc600078e0226 */
[----:B------:R-:W4:Y:S01]  /*e4f0*/  LDL.LU.64 R44, [R1+0x408] ;  /* 0x00040800012c7983 */ /* 0x000f220000300a00 */
[----:B---3--:R-:W-:-:S03]  /*e500*/  IMAD.WIDE R48, R252, 0x4, R20 ;  /* 0x00000004fc307825 */ /* 0x008fc600078e0214 */
[----:B------:R-:W3:Y:S01]  /*e510*/  LDL.LU.64 R26, [R1+0x400] ;  /* 0x00040000011a7983 */ /* 0x000ee20000300a00 */
[----:B------:R-:W-:-:S03]  /*e520*/  IMAD.WIDE R46, R252, 0x4, R34 ;  /* 0x00000004fc2e7825 */ /* 0x000fc600078e0222 */
[----:B------:R-:W3:Y:S01]  /*e530*/  LDL.LU.64 R20, [R1+0x3f8] ;  /* 0x0003f80001147983 */ /* 0x000ee20000300a00 */
[----:B------:R-:W-:-:S03]  /*e540*/  IMAD.WIDE R42, R252, 0x4, R32 ;  /* 0x00000004fc2a7825 */ /* 0x000fc600078e0220 */
[----:B------:R-:W-:Y:S01]  /*e550*/  STL.64 [R1+0x530], R50 ;  /* 0x0005303201007387 */ /* 0x000fe20000100a00 */
[----:B------:R-:W-:-:S03]  /*e560*/  IMAD.WIDE R40, R252, 0x4, R24 ;  /* 0x00000004fc287825 */ /* 0x000fc600078e0218 */
[----:B------:R-:W-:Y:S04]  /*e570*/  STL.64 [R1+0x548], R48 ;  /* 0x0005483001007387 */ /* 0x000fe80000100a00 */
[----:B------:R-:W3:Y:S01]  /*e580*/  LDL.LU.64 R38, [R1+0x3f0] ;  /* 0x0003f00001267983 */ /* 0x000ee20000300a00 */
[----:B------:R-:W-:-:S03]  /*e590*/  IMAD.WIDE R34, R252, 0x4, R18 ;  /* 0x00000004fc227825 */ /* 0x000fc600078e0212 */
[----:B------:R-:W-:Y:S04]  /*e5a0*/  STL.64 [R1+0x560], R46 ;  /* 0x0005602e01007387 */ /* 0x000fe80000100a00 */
[----:B------:R-:W-:Y:S04]  /*e5b0*/  STL.64 [R1+0x578], R42 ;  /* 0x0005782a01007387 */ /* 0x000fe80000100a00 */
[----:B------:R-:W3:Y:S04]  /*e5c0*/  LDL.LU.64 R24, [R1+0x3e8] ;  /* 0x0003e80001187983 */ /* 0x000ee80000300a00 */
[----:B------:R-:W-:Y:S01]  /*e5d0*/  STL.64 [R1+0xc80], R40 ;  /* 0x000c802801007387 */ /* 0x000fe20000100a00 */
[----:B------:R-:W-:-:S03]  /*e5e0*/  IMAD.WIDE R32, R252, 0x4, R30 ;  /* 0x00000004fc207825 */ /* 0x000fc600078e021e */
[----:B------:R-:W3:Y:S04]  /*e5f0*/  LDL.LU.64 R18, [R1+0x3e0] ;  /* 0x0003e00001127983 */ /* 0x000ee80000300a00 */
[----:B------:R-:W-:Y:S01]  /*e600*/  STL.64 [R1+0xc90], R34 ;  /* 0x000c902201007387 */ /* 0x000fe20000100a00 */
[----:B--2---:R-:W-:-:S03]  /*e610*/  IMAD.WIDE R30, R252, 0x4, R16 ;  /* 0x00000004fc1e7825 */ /* 0x004fc600078e0210 */
[----:B------:R-:W2:Y:S01]  /*e620*/  LDL.LU.64 R16, [R1+0x3d8] ;  /* 0x0003d80001107983 */ /* 0x000ea20000300a00 */
[----:B------:R-:W-:-:S04]  /*e630*/  IADD3 R14, R28, -0x4e, RZ ;  /* 0xffffffb21c0e7810 */ /* 0x000fc80007ffe0ff */
[----:B------:R-:W-:Y:S01]  /*e640*/  ISETP.GE.U32.AND P6, PT, R14, 0x7fffff73, PT ;  /* 0x7fffff730e00780c */ /* 0x000fe20003fc6070 */
[----:B------:R1:W-:Y:S04]  /*e650*/  STL.64 [R1+0xca0], R32 ;  /* 0x000ca02001007387 */ /* 0x0003e80000100a00 */
[----:B------:R1:W-:Y:S08]  /*e660*/  STL.64 [R1+0xcb0], R30 ;  /* 0x000cb01e01007387 */ /* 0x0003f00000100a00 */
[----:B------:R1:W-:Y:S04]  /*e670*/  LDGSTS.E [R29+0x26800], [R50.64], !P6 ;  /* 0x26800000321d7fae */ /* 0x0003e8000f121848 */
[----:B------:R4:W-:Y:S04]  /*e680*/  LDGSTS.E [R29+0x26900], [R48.64], !P6 ;  /* 0x26900000301d7fae */ /* 0x0009e8000f121848 */
[----:B------:R3:W-:Y:S04]  /*e690*/  LDGSTS.E [R29+0x26a00], [R46.64], !P6 ;  /* 0x26a000002e1d7fae */ /* 0x0007e8000f121848 */
[----:B------:R1:W-:Y:S04]  /*e6a0*/  LDGSTS.E [R29+0x26b00], [R42.64], !P6 ;  /* 0x26b000002a1d7fae */ /* 0x0003e8000f121848 */
[----:B------:R1:W-:Y:S04]  /*e6b0*/  LDGSTS.E [R29+0x26c00], [R40.64], !P6 ;  /* 0x26c00000281d7fae */ /* 0x0003e8000f121848 */
[----:B------:R1:W-:Y:S04]  /*e6c0*/  LDGSTS.E [R29+0x26d00], [R34.64], !P6 ;  /* 0x26d00000221d7fae */ /* 0x0003e8000f121848 */
[----:B------:R1:W-:Y:S01]  /*e6d0*/  LDGSTS.E [R29+0x26e00], [R32.64], !P6 ;  /* 0x26e00000201d7fae */ /* 0x0003e2000f121848 */
[----:B------:R-:W-:-:S03]  /*e6e0*/  IADD3 R14, R28, -0x52, RZ ;  /* 0xffffffae1c0e7810 */ /* 0x000fc60007ffe0ff */
[----:B------:R4:W-:Y:S04]  /*e6f0*/  LDGSTS.E [R29+0x26f00], [R30.64], !P6 ;  /* 0x26f000001e1d7fae */ /* 0x0009e8000f121848 */
[----:B-1----:R-:W2:Y:S01]  /*e700*/  LDL.LU.64 R32, [R1+0x390] ;  /* 0x0003900001207983 */ /* 0x002ea20000300a00 */
[----:B------:R-:W-:-:S03]  /*e710*/  IMAD.WIDE R50, R252, 0x4, R22 ;  /* 0x00000004fc327825 */ /* 0x000fc600078e0216 */
[----:B----4-:R-:W4:Y:S01]  /*e720*/  LDL.LU.64 R30, [R1+0x388] ;  /* 0x00038800011e7983 */ /* 0x010f220000300a00 */
[----:B------:R-:W-:-:S03]  /*e730*/  IMAD.WIDE R48, R252, 0x4, R44 ;  /* 0x00000004fc307825 */ /* 0x000fc600078e022c */
[----:B------:R-:W4:Y:S01]  /*e740*/  LDL.LU.64 R22, [R1+0x380] ;  /* 0x0003800001167983 */ /* 0x000f220000300a00 */
[----:B---3--:R-:W-:Y:S01]  /*e750*/  IMAD.WIDE R46, R252, 0x4, R26 ;  /* 0x00000004fc2e7825 */ /* 0x008fe200078e021a */
[----:B------:R-:W-:Y:S02]  /*e760*/  ISETP.GE.U32.AND P1, PT, R14, 0x7fffff6f, PT ;  /* 0x7fffff6f0e00780c */ /* 0x000fe40003f26070 */
[----:B------:R-:W-:Y:S04]  /*e770*/  STL.64 [R1+0xcc0], R50 ;  /* 0x000cc03201007387 */ /* 0x000fe80000100a00 */
[----:B------:R-:W4:Y:S04]  /*e780*/  LDL.LU.64 R44, [R1+0x378] ;  /* 0x00037800012c7983 */ /* 0x000f280000300a00 */
[----:B------:R-:W4:Y:S04]  /*e790*/  LDL.LU.64 R34, [R1+0x370] ;  /* 0x0003700001227983 */ /* 0x000f280000300a00 */
[----:B------:R-:W-:Y:S01]  /*e7a0*/  STL.64 [R1+0xcd0], R48 ;  /* 0x000cd03001007387 */ /* 0x000fe20000100a00 */
[----:B------:R-:W-:-:S03]  /*e7b0*/  IMAD.WIDE R42, R252, 0x4, R20 ;  /* 0x00000004fc2a7825 */ /* 0x000fc600078e0214 */
[----:B------:R-:W-:Y:S04]  /*e7c0*/  STL.64 [R1+0xce0], R46 ;  /* 0x000ce02e01007387 */ /* 0x000fe80000100a00 */
[----:B------:R-:W4:Y:S01]  /*e7d0*/  LDL.LU.64 R26, [R1+0x368] ;  /* 0x00036800011a7983 */ /* 0x000f220000300a00 */
[----:B------:R-:W-:-:S03]  /*e7e0*/  IMAD.WIDE R40, R252, 0x4, R38 ;  /* 0x00000004fc287825 */ /* 0x000fc600078e0226 */
[----:B------:R-:W4:Y:S01]  /*e7f0*/  LDL.LU.64 R20, [R1+0x360] ;  /* 0x0003600001147983 */ /* 0x000f220000300a00 */
[----:B------:R-:W-:-:S03]  /*e800*/  IMAD.WIDE R38, R252, 0x4, R24 ;  /* 0x00000004fc267825 */ /* 0x000fc600078e0218 */
[----:B------:R-:W-:Y:S04]  /*e810*/  STL.64 [R1+0xcf0], R42 ;  /* 0x000cf02a01007387 */ /* 0x000fe80000100a00 */
[----:B------:R1:W-:Y:S01]  /*e820*/  LDGSTS.E [R29+0x28800], [R50.64], !P1 ;  /* 0x28800000321d7fae */ /* 0x0003e2000c921848 */
[----:B------:R-:W-:-:S03]  /*e830*/  IMAD.WIDE R24, R252, 0x4, R18 ;  /* 0x00000004fc187825 */ /* 0x000fc600078e0212 */
[----:B------:R-:W4:Y:S04]  /*e840*/  LDL.LU.64 R18, [R1+0x358] ;  /* 0x0003580001127983 */ /* 0x000f280000300a00 */
[----:B------:R4:W-:Y:S04]  /*e850*/  LDGSTS.E [R29+0x28900], [R48.64], !P1 ;  /* 0x28900000301d7fae */ /* 0x0009e8000c921848 */
[----:B------:R1:W-:Y:S04]  /*e860*/  LDGSTS.E [R29+0x28a00], [R46.64], !P1 ;  /* 0x28a000002e1d7fae */ /* 0x0003e8000c921848 */
[----:B------:R-:W-:Y:S04]  /*e870*/  STL.64 [R1+0xd00], R40 ;  /* 0x000d002801007387 */ /* 0x000fe80000100a00 */
[----:B------:R1:W-:Y:S04]  /*e880*/  LDGSTS.E [R29+0x28b00], [R42.64], !P1 ;  /* 0x28b000002a1d7fae */ /* 0x0003e8000c921848 */
[----:B------:R-:W-:Y:S04]  /*e890*/  STL.64 [R1+0xd10], R38 ;  /* 0x000d102601007387 */ /* 0x000fe80000100a00 */
[----:B------:R1:W-:Y:S04]  /*e8a0*/  LDGSTS.E [R29+0x28c00], [R40.64], !P1 ;  /* 0x28c00000281d7fae */ /* 0x0003e8000c921848 */
[----:B------:R1:W-:Y:S04]  /*e8b0*/  STL.64 [R1+0xd20], R24 ;  /* 0x000d201801007387 */ /* 0x0003e80000100a00 */
[----:B------:R1:W-:Y:S04]  /*e8c0*/  LDGSTS.E [R29+0x28d00], [R38.64], !P1 ;  /* 0x28d00000261d7fae */ /* 0x0003e8000c921848 */
[----:B------:R1:W-:Y:S01]  /*e8d0*/  LDGSTS.E [R29+0x28e00], [R24.64], !P1 ;  /* 0x28e00000181d7fae */ /* 0x0003e2000c921848 */
[----:B--2---:R-:W-:-:S05]  /*e8e0*/  IMAD.WIDE R16, R252, 0x4, R16 ;  /* 0x00000004fc107825 */ /* 0x004fca00078e0210 */
[----:B------:R2:W-:Y:S04]  /*e8f0*/  STL.64 [R1+0xed0], R16 ;  /* 0x000ed01001007387 */ /* 0x0005e80000100a00 */
[----:B-1----:R-:W3:Y:S04]  /*e900*/  LDL.LU.64 R24, [R1+0x310] ;  /* 0x0003100001187983 */ /* 0x002ee80000300a00 */
[----:B------:R2:W-:Y:S04]  /*e910*/  LDGSTS.E [R29+0x28f00], [R16.64], !P1 ;  /* 0x28f00000101d7fae */ /* 0x0005e8000c921848 */
[----:B------:R-:W3:Y:S04]  /*e920*/  LDL.LU.64 R38, [R1+0x308] ;  /* 0x0003080001267983 */ /* 0x000ee80000300a00 */
[----:B--2---:R-:W2:Y:S01]  /*e930*/  LDL.LU.64 R16, [R1+0x300] ;  /* 0x0003000001107983 */ /* 0x004ea20000300a00 */
[----:B------:R-:W-:-:S05]  /*e940*/  IMAD.MOV.U32 R37, RZ, RZ, c[0x0][0x180] ;  /* 0x00006000ff257624 */ /* 0x000fca00078e00ff */
[----:B------:R-:W-:-:S04]  /*e950*/  IADD3 R14, R37, -0x56, RZ ;  /* 0xffffffaa250e7810 */ /* 0x000fc80007ffe0ff */
[----:B------:R-:W-:Y:S01]  /*e960*/  ISETP.GE.U32.AND P5, PT, R14, 0x7fffff6b, PT ;  /* 0x7fffff6b0e00780c */ /* 0x000fe20003fa6070 */
[C---:B------:R-:W-:Y:S02]  /*e970*/  IMAD.WIDE R50, R252.reuse, 0x4, R32 ;  /* 0x00000004fc327825 */ /* 0x040fe400078e0220 */
[----:B------:R-:W2:Y:S02]  /*e980*/  LDL.LU.64 R32, [R1+0x2f8] ;  /* 0x0002f80001207983 */ /* 0x000ea40000300a00 */
[C---:B----4-:R-:W-:Y:S02]  /*e990*/  IMAD.WIDE R48, R252.reuse, 0x4, R30 ;  /* 0x00000004fc307825 */ /* 0x050fe400078e021e */
[----:B------:R-:W4:Y:S02]  /*e9a0*/  LDL.LU.64 R30, [R1+0x2f0] ;  /* 0x0002f000011e7983 */ /* 0x000f240000300a00 */
[C---:B------:R-:W-:Y:S02]  /*e9b0*/  IMAD.WIDE R46, R252.reuse, 0x4, R22 ;  /* 0x00000004fc2e7825 */ /* 0x040fe400078e0216 */
[----:B------:R-:W-:Y:S04]  /*e9c0*/  STL.64 [R1+0xf98], R50 ;  /* 0x000f983201007387 */ /* 0x000fe80000100a00 */
[----:B------:R-:W4:Y:S01]  /*e9d0*/  LDL.LU.64 R22, [R1+0x2e8] ;  /* 0x0002e80001167983 */ /* 0x000f220000300a00 */
[----:B------:R-:W-:-:S03]  /*e9e0*/  IMAD.WIDE R44, R252, 0x4, R44 ;  /* 0x00000004fc2c7825 */ /* 0x000fc600078e022c */
[----:B------:R-:W-:Y:S01]  /*e9f0*/  STL.64 [R1+0xfa0], R48 ;  /* 0x000fa03001007387 */ /* 0x000fe20000100a00 */
[----:B------:R-:W-:-:S03]  /*ea00*/  IMAD.WIDE R42, R252, 0x4, R34 ;  /* 0x00000004fc2a7825 */ /* 0x000fc600078e0222 */
[----:B------:R-:W-:Y:S04]  /*ea10*/  STL.64 [R1+0xfa8], R46 ;  /* 0x000fa82e01007387 */ /* 0x000fe80000100a00 */
[----:B------:R-:W-:Y:S04]  /*ea20*/  STL.64 [R1+0xfb0], R44 ;  /* 0x000fb02c01007387 */ /* 0x000fe80000100a00 */
[----:B------:R3:W-:Y:S01]  /*ea30*/  LDGSTS.E [R29+0x2a800], [R50.64], !P5 ;  /* 0x2a800000321d7fae */ /* 0x0007e2000e921848 */
[----:B------:R-:W-:-:S03]  /*ea40*/  IMAD.WIDE R40, R252, 0x4, R26 ;  /* 0x00000004fc287825 */ /* 0x000fc600078e021a */
[----:B------:R-:W4:Y:S01]  /*ea50*/  LDL.LU.64 R26, [R1+0x2e0] ;  /* 0x0002e000011a7983 */ /* 0x000f220000300a00 */
[----:B------:R-:W-:-:S03]  /*ea60*/  IMAD.WIDE R34, R252, 0x4, R20 ;  /* 0x00000004fc227825 */ /* 0x000fc600078e0214 */
[----:B------:R-:W-:Y:S04]  /*ea70*/  STL.64 [R1+0xfb8], R42 ;  /* 0x000fb82a01007387 */ /* 0x000fe80000100a00 */
[----:B------:R-:W-:Y:S04]  /*ea80*/  STL.64 [R1+0xfc0], R40 ;  /* 0x000fc02801007387 */ /* 0x000fe80000100a00 */
[----:B------:R-:W4:Y:S01]  /*ea90*/  LDL.LU.64 R20, [R1+0x2d8] ;  /* 0x0002d80001147983 */ /* 0x000f220000300a00 */
[----:B------:R-:W-:-:S03]  /*eaa0*/  IMAD.WIDE R18, R252, 0x4, R18 ;  /* 0x00000004fc127825 */ /* 0x000fc600078e0212 */
[----:B------:R1:W-:Y:S04]  /*eab0*/  LDGSTS.E [R29+0x2a900], [R48.64], !P5 ;  /* 0x2a900000301d7fae */ /* 0x0003e8000e921848 */
        /* <DEDUP_REMOVED lines=8> */
[----:B-1----:R-:W4:Y:S04]  /*eb40*/  LDL.LU.64 R34, [R1+0x290] ;  /* 0x0002900001227983 */ /* 0x002f280000300a00 */
[----:B------:R-:W4:Y:S04]  /*eb50*/  LDL.LU.64 R18, [R1+0x288] ;  /* 0x0002880001127983 */ /* 0x000f280000300a00 */
[----:B------:R-:W4:Y:S01]  /*eb60*/  LDL.LU.64 R44, [R1+0x280] ;  /* 0x00028000012c7983 */ /* 0x000f220000300a00 */
[----:B---3--:R-:W-:-:S03]  /*eb70*/  IMAD.WIDE R50, R252, 0x4, R24 ;  /* 0x00000004fc327825 */ /* 0x008fc600078e0218 */
[----:B------:R-:W3:Y:S04]  /*eb80*/  LDL.LU.64 R24, [R1+0x278] ;  /* 0x0002780001187983 */ /* 0x000ee80000300a00 */
[----:B------:R-:W-:Y:S01]  /*eb90*/  STL.64 [R1+0x1098], R50 ;  /* 0x0010983201007387 */ /* 0x000fe20000100a00 */
[----:B--2---:R-:W-:-:S03]  /*eba0*/  IMAD.WIDE R46, R252, 0x4, R16 ;  /* 0x00000004fc2e7825 */ /* 0x004fc600078e0210 */
[----:B------:R-:W2:Y:S01]  /*ebb0*/  LDL.LU.64 R16, [R1+0x270] ;  /* 0x0002700001107983 */ /* 0x000ea20000300a00 */
[----:B------:R-:W-:Y:S01]  /*ebc0*/  IADD3 R14, R37, -0x5a, RZ ;  /* 0xffffffa6250e7810 */ /* 0x000fe20007ffe0ff */
[----:B------:R-:W-:-:S03]  /*ebd0*/  IMAD.WIDE R48, R252, 0x4, R38 ;  /* 0x00000004fc307825 */ /* 0x000fc600078e0226 */
[----:B------:R-:W-:Y:S02]  /*ebe0*/  ISETP.GE.U32.AND P4, PT, R14, 0x7fffff67, PT ;  /* 0x7fffff670e00780c */ /* 0x000fe40003f86070 */
[----:B------:R-:W-:Y:S04]  /*ebf0*/  STL.64 [R1+0x10a0], R48 ;  /* 0x0010a03001007387 */ /* 0x000fe80000100a00 */
[----:B------:R-:W-:Y:S07]  /*ec00*/  STL.64 [R1+0x10a8], R46 ;  /* 0x0010a82e01007387 */ /* 0x000fee0000100a00 */
[----:B------:R1:W-:Y:S04]  /*ec10*/  LDGSTS.E [R29+0x2c800], [R50.64], !P4 ;  /* 0x2c800000321d7fae */ /* 0x0003e8000e121848 */
[----:B------:R1:W-:Y:S04]  /*ec20*/  LDGSTS.E [R29+0x2c900], [R48.64], !P4 ;  /* 0x2c900000301d7fae */ /* 0x0003e8000e121848 */
[----:B------:R1:W-:Y:S01]  /*ec30*/  LDGSTS.E [R29+0x2ca00], [R46.64], !P4 ;  /* 0x2ca000002e1d7fae */ /* 0x0003e2000e121848 */
[----:B------:R-:W-:-:S04]  /*ec40*/  IMAD.WIDE R42, R252, 0x4, R32 ;  /* 0x00000004fc2a7825 */ /* 0x000fc800078e0220 */
[C---:B----4-:R-:W-:Y:S01]  /*ec50*/  IMAD.WIDE R40, R252.reuse, 0x4, R30 ;  /* 0x00000004fc287825 */ /* 0x050fe200078e021e */
[----:B------:R4:W-:Y:S04]  /*ec60*/  LDGSTS.E [R29+0x2cb00], [R42.64], !P4 ;  /* 0x2cb000002a1d7fae */ /* 0x0009e8000e121848 */
[----:B------:R1:W-:Y:S01]  /*ec70*/  LDGSTS.E [R29+0x2cc00], [R40.64], !P4 ;  /* 0x2cc00000281d7fae */ /* 0x0003e2000e121848 */
[----:B------:R-:W-:-:S03]  /*ec80*/  IMAD.WIDE R38, R252, 0x4, R22 ;  /* 0x00000004fc267825 */ /* 0x000fc600078e0216 */
[----:B------:R-:W4:Y:S04]  /*ec90*/  LDL.LU.64 R22, [R1+0x268] ;  /* 0x0002680001167983 */ /* 0x000f280000300a00 */
[----:B------:R-:W-:Y:S04]  /*eca0*/  STL.64 [R1+0x10b0], R42 ;  /* 0x0010b02a01007387 */ /* 0x000fe80000100a00 */
[----:B------:R-:W4:Y:S04]  /*ecb0*/  LDL.LU.64 R32, [R1+0x260] ;  /* 0x0002600001207983 */ /* 0x000f280000300a00 */
[----:B------:R-:W-:Y:S04]  /*ecc0*/  STL.64 [R1+0x10b8], R40 ;  /* 0x0010b82801007387 */ /* 0x000fe80000100a00 */
[----:B------:R-:W-:Y:S04]  /*ecd0*/  STL.64 [R1+0x10c0], R38 ;  /* 0x0010c02601007387 */ /* 0x000fe80000100a00 */
        /* <DEDUP_REMOVED lines=8> */
[----:B-1----:R-:W4:Y:S04]  /*ed60*/  LDL.LU.64 R26, [R1+0x210] ;  /* 0x00021000011a7983 */ /* 0x002f280000300a00 */
[----:B------:R-:W4:Y:S04]  /*ed70*/  LDL.LU.64 R20, [R1+0x208] ;  /* 0x0002080001147983 */ /* 0x000f280000300a00 */
[----:B------:R-:W4:Y:S04]  /*ed80*/  LDL.LU.64 R40, [R1+0x200] ;  /* 0x0002000001287983 */ /* 0x000f280000300a00 */
[----:B------:R-:W4:Y:S01]  /*ed90*/  LDL.LU.64 R38, [R1+0x1f8] ;  /* 0x0001f80001267983 */ /* 0x000f220000300a00 */
[----:B------:R-:W-:-:S04]  /*eda0*/  IMAD.WIDE R50, R252, 0x4, R34 ;  /* 0x00000004fc327825 */ /* 0x000fc800078e0222 */
[C---:B------:R-:W-:Y:S02]  /*edb0*/  IMAD.WIDE R48, R252.reuse, 0x4, R18 ;  /* 0x00000004fc307825 */ /* 0x040fe400078e0212 */
[----:B------:R-:W4:Y:S02]  /*edc0*/  LDL.LU.64 R18, [R1+0x1f0] ;  /* 0x0001f00001127983 */ /* 0x000f240000300a00 */
[C---:B------:R-:W-:Y:S02]  /*edd0*/  IMAD.WIDE R46, R252.reuse, 0x4, R44 ;  /* 0x00000004fc2e7825 */ /* 0x040fe400078e022c */
[----:B------:R-:W-:Y:S04]  /*ede0*/  STL.64 [R1+0x1198], R50 ;  /* 0x0011983201007387 */ /* 0x000fe80000100a00 */
[----:B------:R-:W-:Y:S04]  /*edf0*/  STL.64 [R1+0x11a0], R48 ;  /* 0x0011a03001007387 */ /* 0x000fe80000100a00 */
[----:B------:R-:W4:Y:S04]  /*ee00*/  LDL.LU.64 R34, [R1+0x1e8] ;  /* 0x0001e80001227983 */ /* 0x000f280000300a00 */
[----:B------:R-:W-:Y:S01]  /*ee10*/  STL.64 [R1+0x11a8], R46 ;  /* 0x0011a82e01007387 */ /* 0x000fe20000100a00 */
[----:B---3--:R-:W-:-:S04]  /*ee20*/  IMAD.WIDE R44, R252, 0x4, R24 ;  /* 0x00000004fc2c7825 */ /* 0x008fc800078e0218 */
[----:B--2---:R-:W-:Y:S02]  /*ee30*/  IMAD.WIDE R24, R252, 0x4, R16 ;  /* 0x00000004fc187825 */ /* 0x004fe400078e0210 */
[----:B------:R-:W2:Y:S01]  /*ee40*/  LDL.LU.64 R16, [R1+0x1e0] ;  /* 0x0001e00001107983 */ /* 0x000ea20000300a00 */
[----:B------:R-:W-:-:S04]  /*ee50*/  IADD3 R14, R37, -0x5e, RZ ;  /* 0xffffffa2250e7810 */ /* 0x000fc80007ffe0ff */
[----:B------:R-:W-:Y:S01]  /*ee60*/  ISETP.GE.U32.AND P2, PT, R14, 0x7fffff63, PT ;  /* 0x7fffff630e00780c */ /* 0x000fe20003f46070 */
[----:B------:R-:W-:Y:S04]  /*ee70*/  STL.64 [R1+0x11b0], R44 ;  /* 0x0011b02c01007387 */ /* 0x000fe80000100a00 */
[----:B------:R1:W-:Y:S08]  /*ee80*/  STL.64 [R1+0x11b8], R24 ;  /* 0x0011b81801007387 */ /* 0x0003f00000100a00 */
[----:B------:R3:W-:Y:S04]  /*ee90*/  LDGSTS.E [R29+0x2e800], [R50.64], !P2 ;  /* 0x2e800000321d7fae */ /* 0x0007e8000d121848 */
[----:B------:R1:W-:Y:S04]  /*eea0*/  LDGSTS.E [R29+0x2e900], [R48.64], !P2 ;  /* 0x2e900000301d7fae */ /* 0x0003e8000d121848 */
[----:B------:R1:W-:Y:S04]  /*eeb0*/  LDGSTS.E [R29+0x2ea00], [R46.64], !P2 ;  /* 0x2ea000002e1d7fae */ /* 0x0003e8000d121848 */
[----:B------:R1:W-:Y:S04]  /*eec0*/  LDGSTS.E [R29+0x2eb00], [R44.64], !P2 ;  /* 0x2eb000002c1d7fae */ /* 0x0003e8000d121848 */
[----:B------:R1:W-:Y:S01]  /*eed0*/  LDGSTS.E [R29+0x2ec00], [R24.64], !P2 ;  /* 0x2ec00000181d7fae */ /* 0x0003e2000d121848 */
[----:B----4-:R-:W-:-:S05]  /*eee0*/  IMAD.WIDE R22, R252, 0x4, R22 ;  /* 0x00000004fc167825 */ /* 0x010fca00078e0216 */
[----:B------:R4:W-:Y:S01]  /*eef0*/  LDGSTS.E [R29+0x2ed00], [R22.64], !P2 ;  /* 0x2ed00000161d7fae */ /* 0x0009e2000d121848 */
[----:B------:R-:W-:-:S03]  /*ef00*/  IMAD.WIDE R42, R252, 0x4, R32 ;  /* 0x00000004fc2a7825 */ /* 0x000fc600078e0220 */
[----:B------:R-:W3:Y:S04]  /*ef10*/  LDL.LU.64 R32, [R1+0x1d8] ;  /* 0x0001d80001207983 */ /* 0x000ee80000300a00 */
[----:B------:R4:W-:Y:S01]  /*ef20*/  STL.64 [R1+0x11c0], R22 ;  /* 0x0011c01601007387 */ /* 0x0009e20000100a00 */
[----:B------:R-:W-:-:S03]  /*ef30*/  IMAD.WIDE R30, R252, 0x4, R30 ;  /* 0x00000004fc1e7825 */ /* 0x000fc600078e021e */
[----:B------:R-:W-:Y:S04]  /*ef40*/  STL.64 [R1+0x11c8], R42 ;  /* 0x0011c82a01007387 */ /* 0x000fe80000100a00 */
[----:B------:R4:W-:Y:S04]  /*ef50*/  STL.64 [R1+0x11d0], R30 ;  /* 0x0011d01e01007387 */ /* 0x0009e80000100a00 */
[----:B-1----:R-:W3:Y:S04]  /*ef60*/  LDL.LU.64 R24, [R1+0x190] ;  /* 0x0001900001187983 */ /* 0x002ee80000300a00 */
[----:B----4-:R-:W4:Y:S04]  /*ef70*/  LDL.LU.64 R22, [R1+0x188] ;  /* 0x0001880001167983 */ /* 0x010f280000300a00 */
[----:B------:R1:W-:Y:S04]  /*ef80*/  LDGSTS.E [R29+0x2ee00], [R42.64], !P2 ;  /* 0x2ee000002a1d7fae */ /* 0x0003e8000d121848 */
[----:B------:R1:W-:Y:S04]  /*ef90*/  LDGSTS.E [R29+0x2ef00], [R30.64], !P2 ;  /* 0x2ef000001e1d7fae */ /* 0x0003e8000d121848 */
[----:B------:R-:W4:Y:S01]  /*efa0*/  LDL.LU.64 R44, [R1+0x180] ;  /* 0x00018000012c7983 */ /* 0x000f220000300a00 */
[----:B------:R-:W-:-:S03]  /*efb0*/  IMAD.WIDE R26, R252, 0x4, R26 ;  /* 0x00000004fc1a7825 */ /* 0x000fc600078e021a */
[----:B-1----:R-:W4:Y:S01]  /*efc0*/  LDL.LU.64 R30, [R1+0x178] ;  /* 0x00017800011e7983 */ /* 0x002f220000300a00 */
[----:B------:R-:W-:-:S03]  /*efd0*/  IMAD.WIDE R48, R252, 0x4, R20 ;  /* 0x00000004fc307825 */ /* 0x000fc600078e0214 */
[----:B------:R-:W4:Y:S01]  /*efe0*/  LDL.LU.64 R20, [R1+0x170] ;  /* 0x0001700001147983 */ /* 0x000f220000300a00 */
[----:B------:R-:W-:-:S03]  /*eff0*/  IMAD.WIDE R46, R252, 0x4, R40 ;  /* 0x00000004fc2e7825 */ /* 0x000fc600078e0228 */
[----:B------:R1:W-:Y:S01]  /*f000*/  STL.64 [R1+0x1298], R26 ;  /* 0x0012981a01007387 */ /* 0x0003e20000100a00 */
[----:B------:R-:W-:-:S03]  /*f010*/  IMAD.WIDE R42, R252, 0x4, R38 ;  /* 0x00000004fc2a7825 */ /* 0x000fc600078e0226 */
[----:B------:R1:W-:Y:S01]  /*f020*/  STL.64 [R1+0x12a0], R48 ;  /* 0x0012a03001007387 */ /* 0x0003e20000100a00 */
[----:B------:R-:W-:-:S03]  /*f030*/  IMAD.WIDE R40, R252, 0x4, R18 ;  /* 0x00000004fc287825 */ /* 0x000fc600078e0212 */
[----:B------:R-:W4:Y:S04]  /*f040*/  LDL.LU.64 R18, [R1+0x168] ;  /* 0x0001680001127983 */ /* 0x000f280000300a00 */
[----:B------:R4:W-:Y:S04]  /*f050*/  STL.64 [R1+0x12a8], R46 ;  /* 0x0012a82e01007387 */ /* 0x0009e80000100a00 */
[----:B------:R1:W-:Y:S01]  /*f060*/  STL.64 [R1+0x12b0], R42 ;  /* 0x0012b02a01007387 */ /* 0x0003e20000100a00 */
[----:B------:R-:W-:-:S03]  /*f070*/  IMAD.WIDE R38, R252, 0x4, R34 ;  /* 0x00000004fc267825 */ /* 0x000fc600078e0222 */
        /* <DEDUP_REMOVED lines=10> */
[----:B-1----:R-:W2:Y:S04]  /*f120*/  LDL.LU.64 R26, [R1+0x158] ;  /* 0x00015800011a7983 */ /* 0x002ea80000300a00 */
[----:B------:R1:W-:Y:S04]  /*f130*/  LDGSTS.E [R29+0x30b00], [R42.64], !P3 ;  /* 0x30b000002a1d7fae */ /* 0x0003e8000d921848 */
[----:B------:R1:W-:Y:S04]  /*f140*/  LDGSTS.E [R29+0x30c00], [R40.64], !P3 ;  /* 0x30c00000281d7fae */ /* 0x0003e8000d921848 */
[----:B------:R1:W-:Y:S04]  /*f150*/  LDGSTS.E [R29+0x30d00], [R38.64], !P3 ;  /* 0x30d00000261d7fae */ /* 0x0003e8000d921848 */
[----:B------:R1:W-:Y:S01]  /*f160*/  LDGSTS.E [R29+0x30e00], [R34.64], !P3 ;  /* 0x30e00000221d7fae */ /* 0x0003e2000d921848 */
[----:B---3--:R-:W-:-:S05]  /*f170*/  IMAD.WIDE R32, R252, 0x4, R32 ;  /* 0x00000004fc207825 */ /* 0x008fca00078e0220 */
[----:B------:R3:W-:Y:S04]  /*f180*/  STL.64 [R1+0x12d0], R32 ;  /* 0x0012d02001007387 */ /* 0x0007e80000100a00 */
[----:B------:R3:W-:Y:S01]  /*f190*/  LDGSTS.E [R29+0x30f00], [R32.64], !P3 ;  /* 0x30f00000201d7fae */ /* 0x0007e2000d921848 */
[----:B------:R-:W-:-:S03]  /*f1a0*/  IMAD.WIDE R48, R252, 0x4, R24 ;  /* 0x00000004fc307825 */ /* 0x000fc600078e0218 */
[----:B------:R-:W2:Y:S01]  /*f1b0*/  LDL.LU.64 R24, [R1+0x110] ;  /* 0x0001100001187983 */ /* 0x000ea20000300a00 */
[----:B----4-:R-:W-:-:S03]  /*f1c0*/  IMAD.WIDE R46, R252, 0x4, R22 ;  /* 0x00000004fc2e7825 */ /* 0x010fc600078e0216 */
[----:B------:R-:W4:Y:S04]  /*f1d0*/  LDL.LU.64 R22, [R1+0x108] ;  /* 0x0001080001167983 */ /* 0x000f280000300a00 */
[----:B------:R-:W-:Y:S04]  /*f1e0*/  STL.64 [R1+0x1398], R48 ;  /* 0x0013983001007387 */ /* 0x000fe80000100a00 */
[----:B------:R-:W-:Y:S01]  /*f1f0*/  STL.64 [R1+0x13a0], R46 ;  /* 0x0013a02e01007387 */ /* 0x000fe20000100a00 */
[----:B------:R-:W-:-:S03]  /*f200*/  IMAD.WIDE R44, R252, 0x4, R44 ;  /* 0x00000004fc2c7825 */ /* 0x000fc600078e022c */
[----:B------:R-:W4:Y:S04]  /*f210*/  LDL.LU.64 R60, [R1+0x100] ;  /* 0x00010000013c7983 */ /* 0x000f280000300a00 */
[----:B-1----:R-:W4:Y:S01]  /*f220*/  LDL.LU.64 R42, [R1+0xf8] ;  /* 0x0000f800012a7983 */ /* 0x002f220000300a00 */
[----:B------:R-:W-:-:S03]  /*f230*/  IMAD.WIDE R38, R252, 0x4, R30 ;  /* 0x00000004fc267825 */ /* 0x000fc600078e021e */
[----:B------:R-:W-:Y:S01]  /*f240*/  STL.64 [R1+0x13a8], R44 ;  /* 0x0013a82c01007387 */ /* 0x000fe20000100a00 */
[----:B------:R-:W-:-:S03]  /*f250*/  IMAD.WIDE R34, R252, 0x4, R20 ;  /* 0x00000004fc227825 */ /* 0x000fc600078e0214 */
[----:B------:R1:W-:Y:S04]  /*f260*/  STL.64 [R1+0x13b0], R38 ;  /* 0x0013b02601007387 */ /* 0x0003e80000100a00 */
[----:B------:R-:W4:Y:S04]  /*f270*/  LDL.LU.64 R40, [R1+0xf0] ;  /* 0x0000f00001287983 */ /* 0x000f280000300a00 */
[----:B------:R-:W4:Y:S04]  /*f280*/  LDL.LU.64 R20, [R1+0xe8] ;  /* 0x0000e80001147983 */ /* 0x000f280000300a00 */
[----:B------:R1:W-:Y:S01]  /*f290*/  STL.64 [R1+0x13b8], R34 ;  /* 0x0013b82201007387 */ /* 0x0003e20000100a00 */
[----:B---3--:R-:W-:-:S03]  /*f2a0*/  IMAD.WIDE R32, R252, 0x4, R18 ;  /* 0x00000004fc207825 */ /* 0x008fc600078e0212 */
[----:B------:R-:W3:Y:S01]  /*f2b0*/  LDL.LU.64 R18, [R1+0xe0] ;  /* 0x0000e00001127983 */ /* 0x000ee20000300a00 */
        /* <DEDUP_REMOVED lines=8> */
[----:B------:R1:W-:Y:S01]  /*f340*/  LDGSTS.E [R29+0x32a00], [R44.64], !P0 ;  /* 0x32a000002c1d7fae */ /* 0x0003e2000c121848 */
[----:B------:R-:W-:-:S03]  /*f350*/  IMAD.WIDE R26, R252, 0x4, R26 ;  /* 0x00000004fc1a7825 */ /* 0x000fc600078e021a */
[----:B------:R1:W-:Y:S04]  /*f360*/  LDGSTS.E [R29+0x32b00], [R38.64], !P0 ;  /* 0x32b00000261d7fae */ /* 0x0003e8000c121848 */
[----:B------:R4:W-:Y:S04]  /*f370*/  STL.64 [R1+0x13d0], R26 ;  /* 0x0013d01a01007387 */ /* 0x0009e80000100a00 */
[----:B------:R1:W-:Y:S04]  /*f380*/  LDGSTS.E [R29+0x32c00], [R34.64], !P0 ;  /* 0x32c00000221d7fae */ /* 0x0003e8000c121848 */
[----:B-1----:R-:W2:Y:S04]  /*f390*/  LDL.LU.64 R38, [R1+0x90] ;  /* 0x0000900001267983 */ /* 0x002ea80000300a00 */
[----:B------:R1:W-:Y:S04]  /*f3a0*/  LDGSTS.E [R29+0x32d00], [R32.64], !P0 ;  /* 0x32d00000201d7fae */ /* 0x0003e8000c121848 */
[----:B------:R-:W2:Y:S04]  /*f3b0*/  LDL.LU.64 R34, [R1+0x88] ;  /* 0x0000880001227983 */ /* 0x000ea80000300a00 */
[----:B------:R4:W-:Y:S04]  /*f3c0*/  LDGSTS.E [R29+0x32e00], [R30.64], !P0 ;  /* 0x32e000001e1d7fae */ /* 0x0009e8000c121848 */
[----:B-1----:R-:W2:Y:S04]  /*f3d0*/  LDL.LU.64 R32, [R1+0x80] ;  /* 0x0000800001207983 */ /* 0x002ea80000300a00 */
[----:B------:R1:W-:Y:S04]  /*f3e0*/  LDGSTS.E [R29+0x32f00], [R26.64], !P0 ;  /* 0x32f000001a1d7fae */ /* 0x0003e8000c121848 */
[----:B----4-:R-:W4:Y:S01]  /*f3f0*/  LDL.LU.64 R30, [R1+0x78] ;  /* 0x00007800011e7983 */ /* 0x010f220000300a00 */
[----:B------:R-:W-:-:S03]  /*f400*/  IMAD.WIDE R56, R252, 0x4, R24 ;  /* 0x00000004fc387825 */ /* 0x000fc600078e0218 */
[----:B------:R-:W4:Y:S01]  /*f410*/  LDL.LU.64 R44, [R1+0x70] ;  /* 0x00007000012c7983 */ /* 0x000f220000300a00 */
[----:B------:R-:W-:-:S03]  /*f420*/  IMAD.WIDE R54, R252, 0x4, R22 ;  /* 0x00000004fc367825 */ /* 0x000fc600078e0216 */
[----:B-1----:R-:W4:Y:S04]  /*f430*/  LDL.LU.64 R26, [R1+0x68] ;  /* 0x00006800011a7983 */ /* 0x002f280000300a00 */
[----:B------:R-:W4:Y:S04]  /*f440*/  LDL.LU.64 R24, [R1+0x60] ;  /* 0x0000600001187983 */ /* 0x000f280000300a00 */
[----:B------:R-:W4:Y:S01]  /*f450*/  LDL.LU.64 R22, [R1+0x58] ;  /* 0x0000580001167983 */ /* 0x000f220000300a00 */
[----:B------:R-:W-:-:S03]  /*f460*/  IMAD.WIDE R52, R252, 0x4, R60 ;  /* 0x00000004fc347825 */ /* 0x000fc600078e023c */
[----:B------:R-:W-:Y:S01]  /*f470*/  STL.64 [R1+0x1498], R56 ;  /* 0x0014983801007387 */ /* 0x000fe20000100a00 */
[----:B------:R-:W-:-:S03]  /*f480*/  IMAD.WIDE R50, R252, 0x4, R42 ;  /* 0x00000004fc327825 */ /* 0x000fc600078e022a */
[----:B------:R-:W-:Y:S04]  /*f490*/  STL.64 [R1+0x14a0], R54 ;  /* 0x0014a03601007387 */ /* 0x000fe80000100a00 */
[----:B------:R-:W-:Y:S01]  /*f4a0*/  STL.64 [R1+0x14a8], R52 ;  /* 0x0014a83401007387 */ /* 0x000fe20000100a00 */
[----:B------:R-:W-:-:S03]  /*f4b0*/  IMAD.WIDE R48, R252, 0x4, R40 ;  /* 0x00000004fc307825 */ /* 0x000fc600078e0228 */
[----:B------:R-:W-:Y:S01]  /*f4c0*/  STL.64 [R1+0x14b0], R50 ;  /* 0x0014b03201007387 */ /* 0x000fe20000100a00 */
[----:B------:R-:W-:-:S03]  /*f4d0*/  IMAD.WIDE R46, R252, 0x4, R20 ;  /* 0x00000004fc2e7825 */ /* 0x000fc600078e0214 */
[----:B------:R-:W-:Y:S04]  /*f4e0*/  STL.64 [R1+0x14b8], R48 ;  /* 0x0014b83001007387 */ /* 0x000fe80000100a00 */
[----:B------:R-:W4:Y:S04]  /*f4f0*/  LDL.LU.64 R20, [R1+0x10] ;  /* 0x0000100001147983 */ /* 0x000f280000300a00 */
[----:B------:R-:W-:Y:S01]  /*f500*/  STL.64 [R1+0x14c0], R46 ;  /* 0x0014c02e01007387 */ /* 0x000fe20000100a00 */
[----:B---3--:R-:W-:-:S03]  /*f510*/  IMAD.WIDE R42, R252, 0x4, R18 ;  /* 0x00000004fc2a7825 */ /* 0x008fc600078e0212 */
[----:B------:R-:W3:Y:S04]  /*f520*/  LDL.LU.64 R18, [R1+0x8] ;  /* 0x0000080001127983 */ /* 0x000ee80000300a00 */
[----:B------:R-:W-:Y:S01]  /*f530*/  STL.64 [R1+0x14c8], R42 ;  /* 0x0014c82a01007387 */ /* 0x000fe20000100a00 */
[----:B--2---:R-:W-:-:S03]  /*f540*/  IMAD.WIDE R40, R252, 0x4, R16 ;  /* 0x00000004fc287825 */ /* 0x004fc600078e0210 */
[----:B------:R-:W2:Y:S01]  /*f550*/  LDL.LU.64 R16, [R1] ;  /* 0x0000000001107983 */ /* 0x000ea20000300a00 */
[----:B------:R-:W-:-:S04]  /*f560*/  IADD3 R14, R37, -0x6a, RZ ;  /* 0xffffff96250e7810 */ /* 0x000fc80007ffe0ff */
[----:B------:R-:W-:Y:S02]  /*f570*/  ISETP.GE.U32.AND P6, PT, R14, 0x7fffff57, PT ;  /* 0x7fffff570e00780c */ /* 0x000fe40003fc6070 */
[----:B------:R-:W-:-:S04]  /*f580*/  IADD3 R14, R37, -0x6e, RZ ;  /* 0xffffff92250e7810 */ /* 0x000fc80007ffe0ff */
[----:B------:R-:W-:-:S07]  /*f590*/  ISETP.GE.U32.AND P1, PT, R14, 0x7fffff53, PT ;  /* 0x7fffff530e00780c */ /* 0x000fce0003f26070 */
[----:B------:R1:W-:Y:S04]  /*f5a0*/  LDGSTS.E [R29+0x34800], [R56.64], !P6 ;  /* 0x34800000381d7fae */ /* 0x0003e8000f121848 */
[----:B------:R1:W-:Y:S04]  /*f5b0*/  LDGSTS.E [R29+0x34900], [R54.64], !P6 ;  /* 0x34900000361d7fae */ /* 0x0003e8000f121848 */
[----:B------:R1:W-:Y:S04]  /*f5c0*/  LDGSTS.E [R29+0x34a00], [R52.64], !P6 ;  /* 0x34a00000341d7fae */ /* 0x0003e8000f121848 */
[----:B------:R1:W-:Y:S01]  /*f5d0*/  LDGSTS.E [R29+0x34b00], [R50.64], !P6 ;  /* 0x34b00000321d7fae */ /* 0x0003e2000f121848 */
[----:B------:R-:W-:-:S03]  /*f5e0*/  IADD3 R14, R37, -0x72, RZ ;  /* 0xffffff8e250e7810 */ /* 0x000fc60007ffe0ff */
[----:B------:R1:W-:Y:S04]  /*f5f0*/  LDGSTS.E [R29+0x34c00], [R48.64], !P6 ;  /* 0x34c00000301d7fae */ /* 0x0003e8000f121848 */
[----:B------:R1:W-:Y:S04]  /*f600*/  LDGSTS.E [R29+0x34d00], [R46.64], !P6 ;  /* 0x34d000002e1d7fae */ /* 0x0003e8000f121848 */
[----:B------:R1:W-:Y:S04]  /*f610*/  LDGSTS.E [R29+0x34e00], [R42.64], !P6 ;  /* 0x34e000002a1d7fae */ /* 0x0003e8000f121848 */
[----:B------:R1:W-:Y:S04]  /*f620*/  STL.64 [R1+0x14d0], R40 ;  /* 0x0014d02801007387 */ /* 0x0003e80000100a00 */
[----:B------:R1:W-:Y:S01]  /*f630*/  LDGSTS.E [R29+0x34f00], [R40.64], !P6 ;  /* 0x34f00000281d7fae */ /* 0x0003e2000f121848 */
[----:B------:R-:W-:-:S02]  /*f640*/  ISETP.GE.U32.AND P5, PT, R14, 0x7fffff4f, PT ;  /* 0x7fffff4f0e00780c */ /* 0x000fc40003fa6070 */
[----:B------:R-:W-:Y:S01]  /*f650*/  IADD3 R14, R37, -0x76, RZ ;  /* 0xffffff8a250e7810 */ /* 0x000fe20007ffe0ff */
[----:B-1----:R-:W-:-:S04]  /*f660*/  IMAD.WIDE R40, R252, 0x4, R38 ;  /* 0x00000004fc287825 */ /* 0x002fc800078e0226 */
[C---:B------:R-:W-:Y:S01]  /*f670*/  IMAD.WIDE R38, R252.reuse, 0x4, R34 ;  /* 0x00000004fc267825 */ /* 0x040fe200078e0222 */
[----:B------:R-:W-:Y:S03]  /*f680*/  STL.64 [R1+0x1598], R40 ;  /* 0x0015982801007387 */ /* 0x000fe60000100a00 */
[C---:B------:R-:W-:Y:S01]  /*f690*/  IMAD.WIDE R34, R252.reuse, 0x4, R32 ;  /* 0x00000004fc227825 */ /* 0x040fe200078e0220 */
[----:B------:R1:W-:Y:S03]  /*f6a0*/  LDGSTS.E [R29+0x36800], [R40.64], !P1 ;  /* 0x36800000281d7fae */ /* 0x0003e6000c921848 */
[C---:B----4-:R-:W-:Y:S01]  /*f6b0*/  IMAD.WIDE R32, R252.reuse, 0x4, R30 ;  /* 0x00000004fc207825 */ /* 0x050fe200078e021e */
[----:B------:R-:W-:Y:S03]  /*f6c0*/  STL.64 [R1+0x15a0], R38 ;  /* 0x0015a02601007387 */ /* 0x000fe60000100a00 */
[C---:B------:R-:W-:Y:S01]  /*f6d0*/  IMAD.WIDE R30, R252.reuse, 0x4, R44 ;  /* 0x00000004fc1e7825 */ /* 0x040fe200078e022c */
[----:B------:R2:W-:Y:S03]  /*f6e0*/  LDGSTS.E [R29+0x36900], [R38.64], !P1 ;  /* 0x36900000261d7fae */ /* 0x0005e6000c921848 */
[C---:B------:R-:W-:Y:S01]  /*f6f0*/  IMAD.WIDE R26, R252.reuse, 0x4, R26 ;  /* 0x00000004fc1a7825 */ /* 0x040fe200078e021a */
[----:B------:R-:W-:Y:S03]  /*f700*/  STL.64 [R1+0x15a8], R34 ;  /* 0x0015a82201007387 */ /* 0x000fe60000100a00 */
[C---:B------:R-:W-:Y:S01]  /*f710*/  IMAD.WIDE R24, R252.reuse, 0x4, R24 ;  /* 0x00000004fc187825 */ /* 0x040fe200078e0218 */
[----:B------:R1:W-:Y:S03]  /*f720*/  LDGSTS.E [R29+0x36a00], [R34.64], !P1 ;  /* 0x36a00000221d7fae */ /* 0x0003e6000c921848 */
[----:B------:R-:W-:Y:S01]  /*f730*/  IMAD.WIDE R22, R252, 0x4, R22 ;  /* 0x00000004fc167825 */ /* 0x000fe200078e0216 */
[----:B------:R1:W-:Y:S01]  /*f740*/  STL.64 [R1+0x15b0], R32 ;  /* 0x0015b02001007387 */ /* 0x0003e20000100a00 */
[----:B------:R-:W-:-:S03]  /*f750*/  ISETP.GE.U32.AND P4, PT, R14, 0x7fffff4b, PT ;  /* 0x7fffff4b0e00780c */ /* 0x000fc60003f86070 */
[----:B------:R1:W-:Y:S04]  /*f760*/  LDGSTS.E [R29+0x36b00], [R32.64], !P1 ;  /* 0x36b00000201d7fae */ /* 0x0003e8000c921848 */
[----:B------:R3:W-:Y:S04]  /*f770*/  STL.64 [R1+0x15b8], R30 ;  /* 0x0015b81e01007387 */ /* 0x0007e80000100a00 */
[----:B------:R3:W-:Y:S01]  /*f780*/  LDGSTS.E [R29+0x36c00], [R30.64], !P1 ;  /* 0x36c000001e1d7fae */ /* 0x0007e2000c921848 */
[----:B-1----:R-:W-:-:S03]  /*f790*/  IMAD.WIDE R32, R252, 0x4, R20 ;  /* 0x00000004fc207825 */ /* 0x002fc600078e0214 */
[----:B------:R-:W-:Y:S04]  /*f7a0*/  STL.64 [R1+0x15c0], R26 ;  /* 0x0015c01a01007387 */ /* 0x000fe80000100a00 */
[----:B------:R2:W-:Y:S01]  /*f7b0*/  LDGSTS.E [R29+0x36d00], [R26.64], !P1 ;  /* 0x36d000001a1d7fae */ /* 0x0005e2000c921848 */
[----:B------:R-:W-:-:S03]  /*f7c0*/  IMAD.WIDE R20, R252, 0x4, R194 ;  /* 0x00000004fc147825 */ /* 0x000fc600078e02c2 */
[----:B------:R1:W-:Y:S04]  /*f7d0*/  STL.64 [R1+0x15c8], R24 ;  /* 0x0015c81801007387 */ /* 0x0003e80000100a00 */
[----:B------:R1:W-:Y:S01]  /*f7e0*/  LDGSTS.E [R29+0x36e00], [R24.64], !P1 ;  /* 0x36e00000181d7fae */ /* 0x0003e2000c921848 */
[----:B---3--:R-:W-:-:S03]  /*f7f0*/  IMAD.WIDE R30, R252, 0x4, R18 ;  /* 0x00000004fc1e7825 */ /* 0x008fc600078e0212 */
[----:B------:R3:W-:Y:S01]  /*f800*/  STL.64 [R1+0x15d0], R22 ;  /* 0x0015d01601007387 */ /* 0x0007e20000100a00 */
[----:B------:R-:W-:-:S03]  /*f810*/  IMAD.WIDE R18, R252, 0x4, R196 ;  /* 0x00000004fc127825 */ /* 0x000fc600078e02c4 */
[----:B------:R3:W-:Y:S01]  /*f820*/  LDGSTS.E [R29+0x36f00], [R22.64], !P1 ;  /* 0x36f00000161d7fae */ /* 0x0007e2000c921848 */
[----:B-1----:R-:W-:-:S03]  /*f830*/  IMAD.WIDE R24, R252, 0x4, R250 ;  /* 0x00000004fc187825 */ /* 0x002fc600078e02fa */
[----:B------:R1:W-:Y:S01]  /*f840*/  STL.64 [R1+0x1698], R32 ;  /* 0x0016982001007387 */ /* 0x0003e20000100a00 */
[----:B------:R-:W-:-:S03]  /*f850*/  IADD3 R14, R37, -0x7a, RZ ;  /* 0xffffff86250e7810 */ /* 0x000fc60007ffe0ff */
[----:B------:R1:W-:Y:S01]  /*f860*/  STL.64 [R1+0x16a0], R30 ;  /* 0x0016a01e01007387 */ /* 0x0003e20000100a00 */
[----:B---3--:R-:W-:-:S03]  /*f870*/  IMAD.WIDE R22, R252, 0x4, R248 ;  /* 0x00000004fc167825 */ /* 0x008fc600078e02f8 */
[----:B------:R1:W-:Y:S04]  /*f880*/  LDGSTS.E [R29+0x38800], [R32.64], !P5 ;  /* 0x38800000201d7fae */ /* 0x0003e8000e921848 */
[----:B------:R3:W-:Y:S01]  /*f890*/  LDGSTS.E [R29+0x38900], [R30.64], !P5 ;  /* 0x389000001e1d7fae */ /* 0x0007e2000e921848 */
[----:B------:R-:W-:Y:S01]  /*f8a0*/  ISETP.GE.U32.AND P2, PT, R14, 0x7fffff47, PT ;  /* 0x7fffff470e00780c */ /* 0x000fe20003f46070 */
[----:B-1----:R-:W-:-:S04]  /*f8b0*/  IMAD.WIDE R32, R252, 0x4, R200 ;  /* 0x00000004fc207825 */ /* 0x002fc800078e02c8 */
[----:B---3--:R-:W-:-:S04]  /*f8c0*/  IMAD.WIDE R30, R252, 0x4, R202 ;  /* 0x00000004fc1e7825 */ /* 0x008fc800078e02ca */
[----:B--2---:R-:W-:-:S04]  /*f8d0*/  IMAD.WIDE R26, R252, 0x4, R16 ;  /* 0x00000004fc1a7825 */ /* 0x004fc800078e0210 */
[C---:B------:R-:W-:Y:S01]  /*f8e0*/  IMAD.WIDE R16, R252.reuse, 0x4, R198 ;  /* 0x00000004fc107825 */ /* 0x040fe200078e02c6 */
[----:B------:R1:W-:Y:S04]  /*f8f0*/  STL.64 [R1+0x16a8], R26 ;  /* 0x0016a81a01007387 */ /* 0x0003e80000100a00 */
[----:B------:R2:W-:Y:S04]  /*f900*/  STL.64 [R1+0x16b0], R24 ;  /* 0x0016b01801007387 */ /* 0x0005e80000100a00 */
        /* <DEDUP_REMOVED lines=11> */
[----:B------:R3:W-:Y:S04]  /*f9c0*/  LDGSTS.E [R29+0x38e00], [R18.64], !P5 ;  /* 0x38e00000121d7fae */ /* 0x0007e8000e921848 */
[----:B------:R2:W-:Y:S01]  /*f9d0*/  STL.64 [R1+0x1798], R32 ;  /* 0x0017982001007387 */ /* 0x0005e20000100a00 */
[----:B-1----:R-:W-:-:S03]  /*f9e0*/  IMAD.WIDE R20, R252, 0x4, R210 ;  /* 0x00000004fc147825 */ /* 0x002fc600078e02d2 */
[----:B------:R2:W-:Y:S04]  /*f9f0*/  LDGSTS.E [R29+0x38f00], [R16.64], !P5 ;  /* 0x38f00000101d7fae */ /* 0x0005e8000e921848 */
[----:B------:R1:W-:Y:S01]  /*fa00*/  STL.64 [R1+0x17a0], R30 ;  /* 0x0017a01e01007387 */ /* 0x0003e20000100a00 */
[----:B---3--:R-:W-:-:S03]  /*fa10*/  IMAD.WIDE R18, R252, 0x4, R212 ;  /* 0x00000004fc127825 */ /* 0x008fc600078e02d4 */
[----:B------:R3:W-:Y:S01]  /*fa20*/  STL.64 [R1+0x17a8], R26 ;  /* 0x0017a81a01007387 */ /* 0x0007e20000100a00 */
[----:B--2---:R-:W-:-:S03]  /*fa30*/  IMAD.WIDE R16, R252, 0x4, R214 ;  /* 0x00000004fc107825 */ /* 0x004fc600078e02d6 */
        /* <DEDUP_REMOVED lines=15> */
[----:B--2---:R-:W-:-:S03]  /*fb30*/  IMAD.WIDE R22, R252, 0x4, R224 ;  /* 0x00000004fc167825 */ /* 0x004fc600078e02e0 */
[----:B------:R3:W-:Y:S04]  /*fb40*/  LDGSTS.E [R29+0x3ae00], [R18.64], !P4 ;  /* 0x3ae00000121d7fae */ /* 0x0007e8000e121848 */
[----:B------:R-:W-:Y:S01]  /*fb50*/  STL.64 [R1+0x1898], R32 ;  /* 0x0018982001007387 */ /* 0x000fe20000100a00 */
[----:B-1----:R-:W-:-:S03]  /*fb60*/  IMAD.WIDE R20, R252, 0x4, R226 ;  /* 0x00000004fc147825 */ /* 0x002fc600078e02e2 */
[----:B------:R1:W-:Y:S04]  /*fb70*/  LDGSTS.E [R29+0x3af00], [R16.64], !P4 ;  /* 0x3af00000101d7fae */ /* 0x0003e8000e121848 */
[----:B------:R-:W-:Y:S01]  /*fb80*/  STL.64 [R1+0x18a0], R30 ;  /* 0x0018a01e01007387 */ /* 0x000fe20000100a00 */
[----:B---3--:R-:W-:-:S03]  /*fb90*/  IMAD.WIDE R18, R252, 0x4, R228 ;  /* 0x00000004fc127825 */ /* 0x008fc600078e02e4 */
[----:B------:R-:W-:Y:S01]  /*fba0*/  STL.64 [R1+0x18a8], R26 ;  /* 0x0018a81a01007387 */ /* 0x000fe20000100a00 */
[----:B-1----:R-:W-:-:S03]  /*fbb0*/  IMAD.WIDE R16, R252, 0x4, R230 ;  /* 0x00000004fc107825 */ /* 0x002fc600078e02e6 */
[----:B------:R1:W-:Y:S04]  /*fbc0*/  STL.64 [R1+0x18b0], R24 ;  /* 0x0018b01801007387 */ /* 0x0003e80000100a00 */
[----:B------:R2:W-:Y:S04]  /*fbd0*/  STL.64 [R1+0x18b8], R22 ;  /* 0x0018b81601007387 */ /* 0x0005e80000100a00 */
[----:B------:R3:W-:Y:S04]  /*fbe0*/  LDGSTS.E [R29+0x3c800], [R32.64], !P2 ;  /* 0x3c800000201d7fae */ /* 0x0007e8000d121848 */
[----:B------:R1:W-:Y:S04]  /*fbf0*/  STL.64 [R1+0x18c0], R20 ;  /* 0x0018c01401007387 */ /* 0x0003e80000100a00 */
[----:B------:R1:W-:Y:S04]  /*fc00*/  LDGSTS.E [R29+0x3c900], [R30.64], !P2 ;  /* 0x3c9000001e1d7fae */ /* 0x0003e8000d121848 */
[----:B------:R1:W-:Y:S04]  /*fc10*/  STL.64 [R1+0x18c8], R18 ;  /* 0x0018c81201007387 */ /* 0x0003e80000100a00 */
[----:B------:R1:W-:Y:S04]  /*fc20*/  LDGSTS.E [R29+0x3ca00], [R26.64], !P2 ;  /* 0x3ca000001a1d7fae */ /* 0x0003e8000d121848 */
[----:B------:R1:W-:Y:S04]  /*fc30*/  STL.64 [R1+0x18d0], R16 ;  /* 0x0018d01001007387 */ /* 0x0003e80000100a00 */
[----:B------:R1:W-:Y:S04]  /*fc40*/  LDGSTS.E [R29+0x3cb00], [R24.64], !P2 ;  /* 0x3cb00000181d7fae */ /* 0x0003e8000d121848 */
[----:B------:R2:W-:Y:S04]  /*fc50*/  LDGSTS.E [R29+0x3cc00], [R22.64], !P2 ;  /* 0x3cc00000161d7fae */ /* 0x0005e8000d121848 */
[----:B------:R3:W-:Y:S04]  /*fc60*/  LDGSTS.E [R29+0x3cd00], [R20.64], !P2 ;  /* 0x3cd00000141d7fae */ /* 0x0007e8000d121848 */
[----:B-1----:R-:W4:Y:S04]  /*fc70*/  LDL.LU.64 R24, [R1+0x5d8] ;  /* 0x0005d80001187983 */ /* 0x002f280000300a00 */
[----:B--2---:R-:W2:Y:S04]  /*fc80*/  LDL.LU.64 R22, [R1+0x620] ;  /* 0x0006200001167983 */ /* 0x004ea80000300a00 */
[----:B------:R-:W2:Y:S04]  /*fc90*/  LDL.LU.64 R44, [R1+0x628] ;  /* 0x00062800012c7983 */ /* 0x000ea80000300a00 */
[----:B---3--:R-:W3:Y:S04]  /*fca0*/  LDL.LU.64 R20, [R1+0x630] ;  /* 0x0006300001147983 */ /* 0x008ee80000300a00 */
[----:B------:R-:W3:Y:S04]  /*fcb0*/  LDL.LU.64 R32, [R1+0x638] ;  /* 0x0006380001207983 */ /* 0x000ee80000300a00 */
[----:B------:R1:W-:Y:S04]  /*fcc0*/  LDGSTS.E [R29+0x3ce00], [R18.64], !P2 ;  /* 0x3ce00000121d7fae */ /* 0x0003e8000d121848 */
[----:B------:R-:W3:Y:S04]  /*fcd0*/  LDL.LU.64 R30, [R1+0x640] ;  /* 0x00064000011e7983 */ /* 0x000ee80000300a00 */
[----:B------:R1:W-:Y:S04]  /*fce0*/  LDGSTS.E [R29+0x3cf00], [R16.64], !P2 ;  /* 0x3cf00000101d7fae */ /* 0x0003e8000d121848 */
[----:B-1----:R-:W3:Y:S04]  /*fcf0*/  LDL.LU.64 R18, [R1+0x648] ;  /* 0x0006480001127983 */ /* 0x002ee80000300a00 */
[----:B------:R-:W3:Y:S01]  /*fd00*/  LDL.LU.64 R16, [R1+0x650] ;  /* 0x0006500001107983 */ /* 0x000ee20000300a00 */
[----:B------:R-:W-:-:S04]  /*fd10*/  IADD3 R14, R37, -0x7e, RZ ;  /* 0xffffff82250e7810 */ /* 0x000fc80007ffe0ff */
[----:B------:R-:W-:Y:S01]  /*fd20*/  ISETP.GE.U32.AND P3, PT, R14, 0x7fffff43, PT ;  /* 0x7fffff430e00780c */ /* 0x000fe20003f66070 */
[----:B------:R-:W-:-:S04]  /*fd30*/  IMAD.WIDE R50, R252, 0x4, R232 ;  /* 0x00000004fc327825 */ /* 0x000fc800078e02e8 */
[C---:B------:R-:W-:Y:S01]  /*fd40*/  IMAD.WIDE R48, R252.reuse, 0x4, R234 ;  /* 0x00000004fc307825 */ /* 0x040fe200078e02ea */
[----:B------:R-:W-:Y:S03]  /*fd50*/  STL.64 [R1+0x1e00], R50 ;  /* 0x001e003201007387 */ /* 0x000fe60000100a00 */
[C---:B------:R-:W-:Y:S01]  /*fd60*/  IMAD.WIDE R46, R252.reuse, 0x4, R236 ;  /* 0x00000004fc2e7825 */ /* 0x040fe200078e02ec */
[----:B------:R-:W-:Y:S03]  /*fd70*/  STL.64 [R1+0x1df8], R48 ;  /* 0x001df83001007387 */ /* 0x000fe60000100a00 */
[C---:B------:R-:W-:Y:S01]  /*fd80*/  IMAD.WIDE R42, R252.reuse, 0x4, R238 ;  /* 0x00000004fc2a7825 */ /* 0x040fe200078e02ee */
[----:B------:R1:W-:Y:S03]  /*fd90*/  LDGSTS.E [R29+0x3e800], [R50.64], !P3 ;  /* 0x3e800000321d7fae */ /* 0x0003e6000d921848 */
[C---:B------:R-:W-:Y:S01]  /*fda0*/  IMAD.WIDE R40, R252.reuse, 0x4, R240 ;  /* 0x00000004fc287825 */ /* 0x040fe200078e02f0 */
[----:B------:R-:W-:Y:S03]  /*fdb0*/  STL.64 [R1+0x1df0], R46 ;  /* 0x001df02e01007387 */ /* 0x000fe60000100a00 */
[C---:B------:R-:W-:Y:S01]  /*fdc0*/  IMAD.WIDE R38, R252.reuse, 0x4, R242 ;  /* 0x00000004fc267825 */ /* 0x040fe200078e02f2 */
[----:B------:R1:W-:Y:S03]  /*fdd0*/  LDGSTS.E [R29+0x3e900], [R48.64], !P3 ;  /* 0x3e900000301d7fae */ /* 0x0003e6000d921848 */
[C---:B------:R-:W-:Y:S01]  /*fde0*/  IMAD.WIDE R34, R252.reuse, 0x4, R244 ;  /* 0x00000004fc227825 */ /* 0x040fe200078e02f4 */
[----:B------:R-:W-:Y:S03]  /*fdf0*/  STL.64 [R1+0x1de8], R42 ;  /* 0x001de82a01007387 */ /* 0x000fe60000100a00 */
[C---:B------:R-:W-:Y:S01]  /*fe00*/  IMAD.WIDE R26, R252.reuse, 0x4, R246 ;  /* 0x00000004fc1a7825 */ /* 0x040fe200078e02f6 */
[----:B------:R1:W-:Y:S04]  /*fe10*/  LDGSTS.E [R29+0x3ea00], [R46.64], !P3 ;  /* 0x3ea000002e1d7fae */ /* 0x0003e8000d921848 */
[----:B------:R-:W-:Y:S04]  /*fe20*/  STL.64 [R1+0x1de0], R40 ;  /* 0x001de02801007387 */ /* 0x000fe80000100a00 */
[----:B------:R1:W-:Y:S04]  /*fe30*/  LDGSTS.E [R29+0x3eb00], [R42.64], !P3 ;  /* 0x3eb000002a1d7fae */ /* 0x0003e8000d921848 */
[----:B------:R1:W-:Y:S04]  /*fe40*/  STL.64 [R1+0x1dd8], R38 ;  /* 0x001dd82601007387 */ /* 0x0003e80000100a00 */
[----:B------:R1:W-:Y:S04]  /*fe50*/  LDGSTS.E [R29+0x3ec00], [R40.64], !P3 ;  /* 0x3ec00000281d7fae */ /* 0x0003e8000d921848 */
[----:B------:R-:W-:Y:S04]  /*fe60*/  STL.64 [R1+0x1dd0], R34 ;  /* 0x001dd02201007387 */ /* 0x000fe80000100a00 */
[----:B------:R1:W-:Y:S04]  /*fe70*/  LDGSTS.E [R29+0x3ed00], [R38.64], !P3 ;  /* 0x3ed00000261d7fae */ /* 0x0003e8000d921848 */
[----:B------:R1:W-:Y:S04]  /*fe80*/  STL.64 [R1+0x1dc8], R26 ;  /* 0x001dc81a01007387 */ /* 0x0003e80000100a00 */
[----:B------:R1:W-:Y:S04]  /*fe90*/  LDGSTS.E [R29+0x3ee00], [R34.64], !P3 ;  /* 0x3ee00000221d7fae */ /* 0x0003e8000d921848 */
[----:B------:R1:W-:Y:S04]  /*fea0*/  LDGSTS.E [R29+0x3ef00], [R26.64], !P3 ;  /* 0x3ef000001a1d7fae */ /* 0x0003e8000d921848 */
[----:B-1----:R-:W3:Y:S04]  /*feb0*/  LDL.LU.64 R38, [R1+0x658] ;  /* 0x0006580001267983 */ /* 0x002ee80000300a00 */
[----:B------:R-:W3:Y:S04]  /*fec0*/  LDL.LU.64 R28, [R1+0x660] ;  /* 0x00066000011c7983 */ /* 0x000ee80000300a00 */
[----:B------:R-:W3:Y:S01]  /*fed0*/  LDL.LU.64 R26, [R1+0x668] ;  /* 0x00066800011a7983 */ /* 0x000ee20000300a00 */
[----:B----4-:R-:W-:-:S03]  /*fee0*/  IMAD.WIDE R50, R252, 0x4, R24 ;  /* 0x00000004fc327825 */ /* 0x010fc600078e0218 */
[----:B------:R-:W4:Y:S01]  /*fef0*/  LDL.LU.64 R24, [R1+0x670] ;  /* 0x0006700001187983 */ /* 0x000f220000300a00 */
[----:B--2---:R-:W-:-:S03]  /*ff00*/  IMAD.WIDE R48, R252, 0x4, R22 ;  /* 0x00000004fc307825 */ /* 0x004fc600078e0216 */
[----:B------:R-:W2:Y:S01]  /*ff10*/  LDL.LU.64 R22, [R1+0x678] ;  /* 0x0006780001167983 */ /* 0x000ea20000300a00 */
[----:B------:R-:W-:-:S03]  /*ff20*/  IMAD.WIDE R46, R252, 0x4, R44 ;  /* 0x00000004fc2e7825 */ /* 0x000fc600078e022c */
[----:B------:R-:W-:Y:S01]  /*ff30*/  STL.64 [R1+0x238], R50 ;  /* 0x0002383201007387 */ /* 0x000fe20000100a00 */
[----:B---3--:R-:W-:-:S03]  /*ff40*/  IMAD.WIDE R44, R252, 0x4, R20 ;  /* 0x00000004fc2c7825 */ /* 0x008fc600078e0214 */
[----:B------:R-:W-:Y:S01]  /*ff50*/  STL.64 [R1+0x230], R48 ;  /* 0x0002303001007387 */ /* 0x000fe20000100a00 */
[----:B------:R-:W-:-:S03]  /*ff60*/  IMAD.WIDE R42, R252, 0x4, R32 ;  /* 0x00000004fc2a7825 */ /* 0x000fc600078e0220 */
[----:B------:R-:W3:Y:S04]  /*ff70*/  LDL.LU.64 R20, [R1+0x680] ;  /* 0x0006800001147983 */ /* 0x000ee80000300a00 */
[----:B------:R-:W-:Y:S01]  /*ff80*/  STL.64 [R1+0xb8], R46 ;  /* 0x0000b82e01007387 */ /* 0x000fe20000100a00 */
[----:B------:R-:W-:-:S03]  /*ff90*/  IMAD.WIDE R40, R252, 0x4, R30 ;  /* 0x00000004fc287825 */ /* 0x000fc600078e021e */
[----:B------:R-:W-:Y:S04]  /*ffa0*/  STL.64 [R1+0xb0], R44 ;  /* 0x0000b02c01007387 */ /* 0x000fe80000100a00 */
[----:B------:R-:W-:Y:S01]  /*ffb0*/  STL.64 [R1+0xa8], R42 ;  /* 0x0000a82a01007387 */ /* 0x000fe20000100a00 */
[----:B------:R-:W-:-:S03]  /*ffc0*/  IMAD.WIDE R32, R252, 0x4, R18 ;  /* 0x00000004fc207825 */ /* 0x000fc600078e0212 */
[----:B------:R-:W3:Y:S04]  /*ffd0*/  LDL.LU.64 R18, [R1+0x688] ;  /* 0x0006880001127983 */ /* 0x000ee80000300a00 */
[----:B------:R-:W-:Y:S01]  /*ffe0*/  STL.64 [R1+0xa0], R40 ;  /* 0x0000a02801007387 */ /* 0x000fe20000100a00 */
[----:B------:R-:W-:-:S03]  /*fff0*/  IMAD.WIDE R30, R252, 0x4, R16 ;  /* 0x00000004fc1e7825 */ /* 0x000fc600078e0210 */
[----:B------:R-:W3:Y:S01]  /*10000*/  LDL.LU.64 R16, [R1+0x690] ;  /* 0x0006900001107983 */ /* 0x000ee20000300a00 */
[----:B------:R-:W-:-:S04]  /*10010*/  IADD3 R14, R37, -0x43, RZ ;  /* 0xffffffbd250e7810 */ /* 0x000fc80007ffe0ff */
[----:B------:R-:W-:Y:S02]  /*10020*/  ISETP.GE.U32.AND P0, PT, R14, 0x7fffff7e, PT ;  /* 0x7fffff7e0e00780c */ /* 0x000fe40003f06070 */
[----:B------:R-:W-:Y:S01]  /*10030*/  LOP3.LUT R35, R15, 0x40, RZ, 0x3c, !PT ;  /* 0x000000400f237812 */ /* 0x000fe200078e3cff */
[----:B------:R1:W-:Y:S04]  /*10040*/  STL.64 [R1+0x98], R32 ;  /* 0x0000982001007387 */ /* 0x0003e80000100a00 */
[----:B------:R1:W-:Y:S06]  /*10050*/  STL.64 [R1+0x90], R30 ;  /* 0x0000901e01007387 */ /* 0x0003ec0000100a00 */
        /* <DEDUP_REMOVED lines=9> */
[----:B-1----:R-:W3:Y:S04]  /*100f0*/  LDL.LU.64 R32, [R1+0xa10] ;  /* 0x000a100001207983 */ /* 0x002ee80000300a00 */
[----:B------:R-:W3:Y:S04]  /*10100*/  LDL.LU.64 R44, [R1+0xa08] ;  /* 0x000a0800012c7983 */ /* 0x000ee80000300a00 */
[----:B------:R-:W3:Y:S01]  /*10110*/  LDL.LU.64 R30, [R1+0xa00] ;  /* 0x000a0000011e7983 */ /* 0x000ee20000300a00 */
[----:B------:R-:W-:Y:S01]  /*10120*/  ISETP.GE.U32.AND P6, PT, R14, 0x7fffff7a, PT ;  /* 0x7fffff7a0e00780c */ /* 0x000fe20003fc6070 */
[----:B------:R-:W-:-:S12]  /*10130*/  IMAD.WIDE R50, R252, 0x4, R38 ;  /* 0x00000004fc327825 */ /* 0x000fd800078e0226 */
[----:B------:R1:W-:Y:S01]  /*10140*/  LDGSTS.E [R35+0x23000], [R50.64], !P6 ;  /* 0x2300000032237fae */ /* 0x0003e2000f121848 */
[----:B------:R-:W-:-:S03]  /*10150*/  IMAD.WIDE R48, R252, 0x4, R28 ;  /* 0x00000004fc307825 */ /* 0x000fc600078e021c */
[----:B------:R-:W3:Y:S01]  /*10160*/  LDL.LU.64 R28, [R1+0x9f8] ;  /* 0x0009f800011c7983 */ /* 0x000ee20000300a00 */
[----:B------:R-:W-:-:S03]  /*10170*/  IMAD.WIDE R46, R252, 0x4, R26 ;  /* 0x00000004fc2e7825 */ /* 0x000fc600078e021a */
[----:B------:R-:W-:Y:S04]  /*10180*/  STL.64 [R1+0x48], R50 ;  /* 0x0000483201007387 */ /* 0x000fe80000100a00 */
[----:B------:R-:W-:Y:S04]  /*10190*/  STL.64 [R1+0x40], R48 ;  /* 0x0000403001007387 */ /* 0x000fe80000100a00 */
[----:B------:R-:W3:Y:S04]  /*101a0*/  LDL.LU.64 R26, [R1+0x9f0] ;  /* 0x0009f000011a7983 */ /* 0x000ee80000300a00 */
[----:B------:R-:W-:Y:S04]  /*101b0*/  STL.64 [R1+0x38], R46 ;  /* 0x0000382e01007387 */ /* 0x000fe80000100a00 */
[----:B------:R1:W-:Y:S04]  /*101c0*/  LDGSTS.E [R35+0x23100], [R48.64], !P6 ;  /* 0x2310000030237fae */ /* 0x0003e8000f121848 */
[----:B------:R1:W-:Y:S01]  /*101d0*/  LDGSTS.E [R35+0x23200], [R46.64], !P6 ;  /* 0x232000002e237fae */ /* 0x0003e2000f121848 */
[----:B----4-:R-:W-:-:S04]  /*101e0*/  IMAD.WIDE R42, R252, 0x4, R24 ;  /* 0x00000004fc2a7825 */ /* 0x010fc800078e0218 */
[C---:B--2---:R-:W-:Y:S01]  /*101f0*/  IMAD.WIDE R40, R252.reuse, 0x4, R22 ;  /* 0x00000004fc287825 */ /* 0x044fe200078e0216 */
[----:B------:R-:W-:Y:S04]  /*10200*/  STL.64 [R1+0x30], R42 ;  /* 0x0000302a01007387 */ /* 0x000fe80000100a00 */
[----:B------:R-:W2:Y:S04]  /*10210*/  LDL.LU.64 R24, [R1+0x9e8] ;  /* 0x0009e80001187983 */ /* 0x000ea80000300a00 */
[----:B------:R-:W-:Y:S01]  /*10220*/  STL.64 [R1+0x28], R40 ;  /* 0x0000282801007387 */ /* 0x000fe20000100a00 */
[----:B---3--:R-:W-:-:S03]  /*10230*/  IMAD.WIDE R38, R252, 0x4, R20 ;  /* 0x00000004fc267825 */ /* 0x008fc600078e0214 */
[----:B------:R3:W-:Y:S04]  /*10240*/  LDGSTS.E [R35+0x23300], [R42.64], !P6 ;  /* 0x233000002a237fae */ /* 0x0007e8000f121848 */
[----:B------:R-:W4:Y:S04]  /*10250*/  LDL.LU.64 R20, [R1+0x9e0] ;  /* 0x0009e00001147983 */ /* 0x000f280000300a00 */
[----:B------:R-:W-:Y:S04]  /*10260*/  STL.64 [R1+0x20], R38 ;  /* 0x0000202601007387 */ /* 0x000fe80000100a00 */
[----:B------:R1:W-:Y:S01]  /*10270*/  LDGSTS.E [R35+0x23400], [R40.64], !P6 ;  /* 0x2340000028237fae */ /* 0x0003e2000f121848 */
[----:B------:R-:W-:-:S03]  /*10280*/  IMAD.WIDE R22, R252, 0x4, R18 ;  /* 0x00000004fc167825 */ /* 0x000fc600078e0212 */
[----:B------:R1:W-:Y:S04]  /*10290*/  LDGSTS.E [R35+0x23500], [R38.64], !P6 ;  /* 0x2350000026237fae */ /* 0x0003e8000f121848 */
[----:B------:R-:W4:Y:S01]  /*102a0*/  LDL.LU.64 R18, [R1+0x9d8] ;  /* 0x0009d80001127983 */ /* 0x000f220000300a00 */
[----:B------:R-:W-:-:S03]  /*102b0*/  IMAD.WIDE R16, R252, 0x4, R16 ;  /* 0x00000004fc107825 */ /* 0x000fc600078e0210 */
[----:B------:R1:W-:Y:S04]  /*102c0*/  STL.64 [R1+0x18], R22 ;  /* 0x0000181601007387 */ /* 0x0003e80000100a00 */
[----:B------:R1:W-:Y:S04]  /*102d0*/  STL.64 [R1+0x10], R16 ;  /* 0x0000101001007387 */ /* 0x0003e80000100a00 */
[----:B------:R1:W-:Y:S04]  /*102e0*/  LDGSTS.E [R35+0x23600], [R22.64], !P6 ;  /* 0x2360000016237fae */ /* 0x0003e8000f121848 */
[----:B------:R1:W-:Y:S04]  /*102f0*/  LDGSTS.E [R35+0x23700], [R16.64], !P6 ;  /* 0x2370000010237fae */ /* 0x0003e8000f121848 */
[----:B-1----:R-:W4:Y:S04]  /*10300*/  LDL.LU.64 R22, [R1+0x9d0] ;  /* 0x0009d00001167983 */ /* 0x002f280000300a00 */
[----:B------:R-:W4:Y:S04]  /*10310*/  LDL.LU.64 R40, [R1+0x9c8] ;  /* 0x0009c80001287983 */ /* 0x000f280000300a00 */
[----:B------:R-:W4:Y:S01]  /*10320*/  LDL.LU.64 R16, [R1+0x9c0] ;  /* 0x0009c00001107983 */ /* 0x000f220000300a00 */
[----:B------:R-:W-:-:S04]  /*10330*/  IADD3 R14, R37, -0x4b, RZ ;  /* 0xffffffb5250e7810 */ /* 0x000fc80007ffe0ff */
[----:B------:R-:W-:Y:S01]  /*10340*/  ISETP.GE.U32.AND P1, PT, R14, 0x7fffff76, PT ;  /* 0x7fffff760e00780c */ /* 0x000fe20003f26070 */
[----:B------:R-:W-:-:S04]  /*10350*/  IMAD.WIDE R50, R252, 0x4, R32 ;  /* 0x00000004fc327825 */ /* 0x000fc800078e0220 */
[----:B------:R-:W-:-:S08]  /*10360*/  IMAD.WIDE R48, R252, 0x4, R44 ;  /* 0x00000004fc307825 */ /* 0x000fd000078e022c */
[----:B------:R1:W-:Y:S01]  /*10370*/  LDGSTS.E [R35+0x25000], [R50.64], !P1 ;  /* 0x2500000032237fae */ /* 0x0003e2000c921848 */
[----:B------:R-:W-:-:S03]  /*10380*/  IMAD.WIDE R46, R252, 0x4, R30 ;  /* 0x00000004fc2e7825 */ /* 0x000fc600078e021e */
[----:B------:R-:W4:Y:S04]  /*10390*/  LDL.LU.64 R44, [R1+0x9b8] ;  /* 0x0009b800012c7983 */ /* 0x000f280000300a00 */
[----:B------:R-:W-:Y:S04]  /*103a0*/  STL.64 [R1+0x2e0], R50 ;  /* 0x0002e03201007387 */ /* 0x000fe80000100a00 */
[----:B------:R-:W4:Y:S04]  /*103b0*/  LDL.LU.64 R32, [R1+0x9b0] ;  /* 0x0009b00001207983 */ /* 0x000f280000300a00 */
[----:B------:R-:W-:Y:S04]  /*103c0*/  STL.64 [R1+0x2e8], R48 ;  /* 0x0002e83001007387 */ /* 0x000fe80000100a00 */
[----:B------:R-:W4:Y:S01]  /*103d0*/  LDL.LU.64 R30, [R1+0x9a8] ;  /* 0x0009a800011e7983 */ /* 0x000f220000300a00 */
[----:B---3--:R-:W-:-:S03]  /*103e0*/  IMAD.WIDE R42, R252, 0x4, R28 ;  /* 0x00000004fc2a7825 */ /* 0x008fc600078e021c */
[----:B------:R-:W-:Y:S04]  /*103f0*/  STL.64 [R1+0x2f0], R46 ;  /* 0x0002f02e01007387 */ /* 0x000fe80000100a00 */
[----:B------:R-:W3:Y:S04]  /*10400*/  LDL.LU.64 R28, [R1+0x9a0] ;  /* 0x0009a000011c7983 */ /* 0x000ee80000300a00 */
[----:B------:R-:W-:Y:S01]  /*10410*/  STL.64 [R1+0x2f8], R42 ;  /* 0x0002f82a01007387 */ /* 0x000fe20000100a00 */
[----:B------:R-:W-:-:S03]  /*10420*/  IMAD.WIDE R38, R252, 0x4, R26 ;  /* 0x00000004fc267825 */ /* 0x000fc600078e021a */
[----:B------:R1:W-:Y:S04]  /*10430*/  LDGSTS.E [R35+0x25100], [R48.64], !P1 ;  /* 0x2510000030237fae */ /* 0x0003e8000c921848 */
[----:B------:R1:W-:Y:S04]  /*10440*/  LDGSTS.E [R35+0x25200], [R46.64], !P1 ;  /* 0x252000002e237fae */ /* 0x0003e8000c921848 */
[----:B------:R1:W-:Y:S04]  /*10450*/  LDGSTS.E [R35+0x25300], [R42.64], !P1 ;  /* 0x253000002a237fae */ /* 0x0003e8000c921848 */
[----:B------:R1:W-:Y:S01]  /*10460*/  LDGSTS.E [R35+0x25400], [R38.64], !P1 ;  /* 0x2540000026237fae */ /* 0x0003e2000c921848 */
[----:B--2---:R-:W-:-:S05]  /*10470*/  IMAD.WIDE R26, R252, 0x4, R24 ;  /* 0x00000004fc1a7825 */ /* 0x004fca00078e0218 */
[----:B------:R2:W-:Y:S01]  /*10480*/  LDGSTS.E [R35+0x25500], [R26.64], !P1 ;  /* 0x255000001a237fae */ /* 0x0005e2000c921848 */
[----:B----4-:R-:W-:-:S03]  /*10490*/  IMAD.WIDE R24, R252, 0x4, R20 ;  /* 0x00000004fc187825 */ /* 0x010fc600078e0214 */
[----:B------:R-:W4:Y:S04]  /*104a0*/  LDL.LU.64 R20, [R1+0x998] ;  /* 0x0009980001147983 */ /* 0x000f280000300a00 */
[----:B------:R1:W-:Y:S04]  /*104b0*/  STL.64 [R1+0x300], R38 ;  /* 0x0003002601007387 */ /* 0x0003e80000100a00 */
[----:B------:R-:W-:Y:S01]  /*104c0*/  STL.64 [R1+0x308], R26 ;  /* 0x0003081a01007387 */ /* 0x000fe20000100a00 */
[----:B------:R-:W-:-:S03]  /*104d0*/  IMAD.WIDE R18, R252, 0x4, R18 ;  /* 0x00000004fc127825 */ /* 0x000fc600078e0212 */
[----:B------:R-:W-:Y:S04]  /*104e0*/  STL.64 [R1+0x310], R24 ;  /* 0x0003101801007387 */ /* 0x000fe80000100a00 */
[----:B------:R1:W-:Y:S04]  /*104f0*/  STL.64 [R1+0x350], R18 ;  /* 0x0003501201007387 */ /* 0x0003e80000100a00 */
[----:B------:R2:W-:Y:S04]  /*10500*/  LDGSTS.E [R35+0x25600], [R24.64], !P1 ;  /* 0x2560000018237fae */ /* 0x0005e8000c921848 */
[----:B------:R2:W-:Y:S04]  /*10510*/  LDGSTS.E [R35+0x25700], [R18.64], !P1 ;  /* 0x2570000012237fae */ /* 0x0005e8000c921848 */
[----:B-1----:R-:W4:Y:S04]  /*10520*/  LDL.LU.64 R38, [R1+0x990] ;  /* 0x0009900001267983 */ /* 0x002f280000300a00 */
[----:B--2---:R-:W2:Y:S01]  /*10530*/  LDL.LU.64 R18, [R1+0x988] ;  /* 0x0009880001127983 */ /* 0x004ea20000300a00 */
[----:B------:R-:W-:-:S03]  /*10540*/  IMAD.WIDE R50, R252, 0x4, R22 ;  /* 0x00000004fc327825 */ /* 0x000fc600078e0216 */
[----:B------:R-:W2:Y:S04]  /*10550*/  LDL.LU.64 R26, [R1+0x980] ;  /* 0x00098000011a7983 */ /* 0x000ea80000300a00 */
[----:B------:R-:W2:Y:S04]  /*10560*/  LDL.LU.64 R24, [R1+0x978] ;  /* 0x0009780001187983 */ /* 0x000ea80000300a00 */
[----:B------:R-:W2:Y:S01]  /*10570*/  LDL.LU.64 R22, [R1+0x970] ;  /* 0x0009700001167983 */ /* 0x000ea20000300a00 */
[----:B------:R-:W-:-:S03]  /*10580*/  IMAD.WIDE R46, R252, 0x4, R16 ;  /* 0x00000004fc2e7825 */ /* 0x000fc600078e0210 */
[----:B------:R-:W-:Y:S04]  /*10590*/  STL.64 [R1+0x3a8], R50 ;  /* 0x0003a83201007387 */ /* 0x000fe80000100a00 */
[----:B------:R-:W2:Y:S01]  /*105a0*/  LDL.LU.64 R16, [R1+0x968] ;  /* 0x0009680001107983 */ /* 0x000ea20000300a00 */
[----:B------:R-:W-:Y:S01]  /*105b0*/  IADD3 R14, R37, -0x4f, RZ ;  /* 0xffffffb1250e7810 */ /* 0x000fe20007ffe0ff */
[----:B------:R-:W-:-:S03]  /*105c0*/  IMAD.WIDE R48, R252, 0x4, R40 ;  /* 0x00000004fc307825 */ /* 0x000fc600078e0228 */
[----:B------:R-:W-:Y:S02]  /*105d0*/  ISETP.GE.U32.AND P5, PT, R14, 0x7fffff72, PT ;  /* 0x7fffff720e00780c */ /* 0x000fe40003fa6070 */
[----:B------:R-:W-:Y:S04]  /*105e0*/  STL.64 [R1+0x3c0], R48 ;  /* 0x0003c03001007387 */ /* 0x000fe80000100a00 */
[----:B------:R-:W-:Y:S07]  /*105f0*/  STL.64 [R1+0x3d8], R46 ;  /* 0x0003d82e01007387 */ /* 0x000fee0000100a00 */
[----:B------:R1:W-:Y:S01]  /*10600*/  LDGSTS.E [R35+0x27000], [R50.64], !P5 ;  /* 0x2700000032237fae */ /* 0x0003e2000e921848 */
[----:B------:R-:W-:-:S03]  /*10610*/  IMAD.WIDE R44, R252, 0x4, R44 ;  /* 0x00000004fc2c7825 */ /* 0x000fc600078e022c */
[----:B------:R2:W-:Y:S04]  /*10620*/  LDGSTS.E [R35+0x27100], [R48.64], !P5 ;  /* 0x2710000030237fae */ /* 0x0005e8000e921848 */
[----:B------:R-:W-:Y:S01]  /*10630*/  STL.64 [R1+0x3e8], R44 ;  /* 0x0003e82c01007387 */ /* 0x000fe20000100a00 */
[----:B------:R-:W-:-:S03]  /*10640*/  IMAD.WIDE R42, R252, 0x4, R32 ;  /* 0x00000004fc2a7825 */ /* 0x000fc600078e0220 */
[----:B------:R1:W-:Y:S04]  /*10650*/  LDGSTS.E [R35+0x27200], [R46.64], !P5 ;  /* 0x272000002e237fae */ /* 0x0003e8000e921848 */
[----:B------:R1:W-:Y:S01]  /*10660*/  LDGSTS.E [R35+0x27300], [R44.64], !P5 ;  /* 0x273000002c237fae */ /* 0x0003e2000e921848 */
[----:B------:R-:W-:-:S03]  /*10670*/  IMAD.WIDE R40, R252, 0x4, R30 ;  /* 0x00000004fc287825 */ /* 0x000fc600078e021e */
[----:B------:R1:W-:Y:S04]  /*10680*/  LDGSTS.E [R35+0x27400], [R42.64], !P5 ;  /* 0x274000002a237fae */ /* 0x0003e8000e921848 */
[----:B------:R1:W-:Y:S01]  /*10690*/  LDGSTS.E [R35+0x27500], [R40.64], !P5 ;  /* 0x2750000028237fae */ /* 0x0003e2000e921848 */
[----:B---3--:R-:W-:-:S03]  /*106a0*/  IMAD.WIDE R32, R252, 0x4, R28 ;  /* 0x00000004fc207825 */ /* 0x008fc600078e021c */
[----:B------:R-:W3:Y:S04]  /*106b0*/  LDL.LU.64 R28, [R1+0x960] ;  /* 0x00096000011c7983 */ /* 0x000ee80000300a00 */
[----:B------:R-:W-:Y:S04]  /*106c0*/  STL.64 [R1+0x3f8], R42 ;  /* 0x0003f82a01007387 */ /* 0x000fe80000100a00 */
[----:B------:R-:W-:Y:S04]  /*106d0*/  STL.64 [R1+0x408], R40 ;  /* 0x0004082801007387 */ /* 0x000fe80000100a00 */
[----:B------:R1:W-:Y:S01]  /*106e0*/  LDGSTS.E [R35+0x27600], [R32.64], !P5 ;  /* 0x2760000020237fae */ /* 0x0003e2000e921848 */
[----:B----4-:R-:W-:-:S03]  /*106f0*/  IMAD.WIDE R30, R252, 0x4, R20 ;  /* 0x00000004fc1e7825 */ /* 0x010fc600078e0214 */
[----:B------:R-:W4:Y:S04]  /*10700*/  LDL.LU.64 R20, [R1+0x958] ;  /* 0x0009580001147983 */ /* 0x000f280000300a00 */
[----:B------:R1:W-:Y:S04]  /*10710*/  STL.64 [R1+0x438], R32 ;  /* 0x0004382001007387 */ /* 0x0003e80000100a00 */
[----:B------:R1:W-:Y:S04]  /*10720*/  STL.64 [R1+0x450], R30 ;  /* 0x0004501e01007387 */ /* 0x0003e80000100a00 */
[----:B------:R1:W-:Y:S04]  /*10730*/  LDGSTS.E [R35+0x27700], [R30.64], !P5 ;  /* 0x277000001e237fae */ /* 0x0003e8000e921848 */
[----:B-1----:R-:W4:Y:S04]  /*10740*/  LDL.LU.64 R32, [R1+0x950] ;  /* 0x0009500001207983 */ /* 0x002f280000300a00 */
[----:B------:R-:W4:Y:S04]  /*10750*/  LDL.LU.64 R44, [R1+0x948] ;  /* 0x00094800012c7983 */ /* 0x000f280000300a00 */
[----:B------:R-:W4:Y:S01]  /*10760*/  LDL.LU.64 R30, [R1+0x940] ;  /* 0x00094000011e7983 */ /* 0x000f220000300a00 */
[----:B------:R-:W-:-:S04]  /*10770*/  IMAD.WIDE R50, R252, 0x4, R38 ;  /* 0x00000004fc327825 */ /* 0x000fc800078e0226 */
[C---:B--2---:R-:W-:Y:S02]  /*10780*/  IMAD.WIDE R48, R252.reuse, 0x4, R18 ;  /* 0x00000004fc307825 */ /* 0x044fe400078e0212 */
[----:B------:R-:W2:Y:S02]  /*10790*/  LDL.LU.64 R18, [R1+0x938] ;  /* 0x0009380001127983 */ /* 0x000ea40000300a00 */
[C---:B------:R-:W-:Y:S02]  /*107a0*/  IMAD.WIDE R46, R252.reuse, 0x4, R26 ;  /* 0x00000004fc2e7825 */ /* 0x040fe400078e021a */
[----:B------:R1:W-:Y:S02]  /*107b0*/  STL.64 [R1+0x460], R50 ;  /* 0x0004603201007387 */ /* 0x0003e40000100a00 */
[C---:B------:R-:W-:Y:S02]  /*107c0*/  IMAD.WIDE R42, R252.reuse, 0x4, R24 ;  /* 0x00000004fc2a7825 */ /* 0x040fe400078e0218 */
[----:B------:R-:W-:Y:S02]  /*107d0*/  STL.64 [R1+0x470], R48 ;  /* 0x0004703001007387 */ /* 0x000fe40000100a00 */
[----:B------:R-:W-:-:S02]  /*107e0*/  IMAD.WIDE R40, R252, 0x4, R22 ;  /* 0x00000004fc287825 */ /* 0x000fc400078e0216 */
[----:B------:R-:W2:Y:S04]  /*107f0*/  LDL.LU.64 R26, [R1+0x930] ;  /* 0x00093000011a7983 */ /* 0x000ea80000300a00 */
[----:B------:R-:W-:Y:S01]  /*10800*/  STL.64 [R1+0x480], R46 ;  /* 0x0004802e01007387 */ /* 0x000fe20000100a00 */
[----:B------:R-:W-:-:S03]  /*10810*/  IMAD.WIDE R38, R252, 0x4, R16 ;  /* 0x00000004fc267825 */ /* 0x000fc600078e0210 */
[----:B------:R-:W-:Y:S04]  /*10820*/  STL.64 [R1+0x490], R42 ;  /* 0x0004902a01007387 */ /* 0x000fe80000100a00 */
[----:B------:R-:W2:Y:S04]  /*10830*/  LDL.LU.64 R24, [R1+0x928] ;  /* 0x0009280001187983 */ /* 0x000ea80000300a00 */
[----:B------:R-:W-:Y:S04]  /*10840*/  STL.64 [R1+0x4c8], R40 ;  /* 0x0004c82801007387 */ /* 0x000fe80000100a00 */
[----:B------:R-:W2:Y:S01]  /*10850*/  LDL.LU.64 R16, [R1+0x920] ;  /* 0x0009200001107983 */ /* 0x000ea20000300a00 */
[----:B------:R-:W-:-:S04]  /*10860*/  IADD3 R14, R37, -0x53, RZ ;  /* 0xffffffad250e7810 */ /* 0x000fc80007ffe0ff */
[----:B------:R-:W-:Y:S01]  /*10870*/  ISETP.GE.U32.AND P4, PT, R14, 0x7fffff6e, PT ;  /* 0x7fffff6e0e00780c */ /* 0x000fe20003f86070 */
[----:B------:R-:W-:Y:S04]  /*10880*/  STL.64 [R1+0x4e0], R38 ;  /* 0x0004e02601007387 */ /* 0x000fe80000100a00 */
[----:B------:R-:W2:Y:S08]  /*10890*/  LDL.LU.64 R22, [R1+0x918] ;  /* 0x0009180001167983 */ /* 0x000eb00000300a00 */
[----:B------:R1:W-:Y:S04]  /*108a0*/  LDGSTS.E [R35+0x29000], [R50.64], !P4 ;  /* 0x2900000032237fae */ /* 0x0003e8000e121848 */
[----:B------:R1:W-:Y:S04]  /*108b0*/  LDGSTS.E [R35+0x29100], [R48.64], !P4 ;  /* 0x2910000030237fae */ /* 0x0003e8000e121848 */
[----:B------:R1:W-:Y:S04]  /*108c0*/  LDGSTS.E [R35+0x29200], [R46.64], !P4 ;  /* 0x292000002e237fae */ /* 0x0003e8000e121848 */
[----:B------:R2:W-:Y:S01]  /*108d0*/  LDGSTS.E [R35+0x29300], [R42.64], !P4 ;  /* 0x293000002a237fae */ /* 0x0005e2000e121848 */
[----:B---3--:R-:W-:-:S03]  /*108e0*/  IMAD.WIDE R28, R252, 0x4, R28 ;  /* 0x00000004fc1c7825 */ /* 0x008fc600078e021c */
[----:B------:R3:W-:Y:S04]  /*108f0*/  LDGSTS.E [R35+0x29400], [R40.64], !P4 ;  /* 0x2940000028237fae */ /* 0x0007e8000e121848 */
[----:B------:R1:W-:Y:S04]  /*10900*/  LDGSTS.E [R35+0x29500], [R38.64], !P4 ;  /* 0x2950000026237fae */ /* 0x0003e8000e121848 */
[----:B------:R-:W-:Y:S04]  /*10910*/  STL.64 [R1+0x4f8], R28 ;  /* 0x0004f81c01007387 */ /* 0x000fe80000100a00 */
[----:B------:R1:W-:Y:S01]  /*10920*/  LDGSTS.E [R35+0x29600], [R28.64], !P4 ;  /* 0x296000001c237fae */ /* 0x0003e2000e121848 */
[----:B----4-:R-:W-:-:S05]  /*10930*/  IMAD.WIDE R20, R252, 0x4, R20 ;  /* 0x00000004fc147825 */ /* 0x010fca00078e0214 */
[----:B------:R4:W-:Y:S04]  /*10940*/  STL.64 [R1+0x510], R20 ;  /* 0x0005101401007387 */ /* 0x0009e80000100a00 */
[----:B------:R4:W-:Y:S01]  /*10950*/  LDGSTS.E [R35+0x29700], [R20.64], !P4 ;  /* 0x2970000014237fae */ /* 0x0009e2000e121848 */
[----:B-1----:R-:W-:-:S03]  /*10960*/  IMAD.WIDE R50, R252, 0x4, R32 ;  /* 0x00000004fc327825 */ /* 0x002fc600078e0220 */
[----:B----4-:R-:W4:Y:S01]  /*10970*/  LDL.LU.64 R20, [R1+0x910] ;  /* 0x0009100001147983 */ /* 0x010f220000300a00 */
[----:B------:R-:W-:-:S03]  /*10980*/  IMAD.WIDE R48, R252, 0x4, R44 ;  /* 0x00000004fc307825 */ /* 0x000fc600078e022c */
[----:B---3--:R-:W3:Y:S01]  /*10990*/  LDL.LU.64 R40, [R1+0x908] ;  /* 0x0009080001287983 */ /* 0x008ee20000300a00 */
[----:B------:R-:W-:-:S03]  /*109a0*/  IMAD.WIDE R46, R252, 0x4, R30 ;  /* 0x00000004fc2e7825 */ /* 0x000fc600078e021e */
[----:B------:R-:W3:Y:S04]  /*109b0*/  LDL.LU.64 R28, [R1+0x900] ;  /* 0x00090000011c7983 */ /* 0x000ee80000300a00 */
[----:B------:R-:W3:Y:S04]  /*109c0*/  LDL.LU.64 R44, [R1+0x8f8] ;  /* 0x0008f800012c7983 */ /* 0x000ee80000300a00 */
[----:B------:R-:W-:Y:S01]  /*109d0*/  STL.64 [R1+0x528], R50 ;  /* 0x0005283201007387 */ /* 0x000fe20000100a00 */
[----:B--2---:R-:W-:-:S03]  /*109e0*/  IMAD.WIDE R42, R252, 0x4, R18 ;  /* 0x00000004fc2a7825 */ /* 0x004fc600078e0212 */
[----:B------:R-:W2:Y:S04]  /*109f0*/  LDL.LU.64 R32, [R1+0x8f0] ;  /* 0x0008f00001207983 */ /* 0x000ea80000300a00 */
[----:B------:R-:W-:Y:S04]  /*10a00*/  STL.64 [R1+0x540], R48 ;  /* 0x0005403001007387 */ /* 0x000fe80000100a00 */
[----:B------:R-:W2:Y:S01]  /*10a10*/  LDL.LU.64 R30, [R1+0x8e8] ;  /* 0x0008e800011e7983 */ /* 0x000ea20000300a00 */
[----:B------:R-:W-:-:S03]  /*10a20*/  IMAD.WIDE R38, R252, 0x4, R26 ;  /* 0x00000004fc267825 */ /* 0x000fc600078e021a */
[----:B------:R-:W-:Y:S04]  /*10a30*/  STL.64 [R1+0x558], R46 ;  /* 0x0005582e01007387 */ /* 0x000fe80000100a00 */
[----:B------:R-:W2:Y:S04]  /*10a40*/  LDL.LU.64 R18, [R1+0x8e0] ;  /* 0x0008e00001127983 */ /* 0x000ea80000300a00 */
[----:B------:R-:W-:Y:S01]  /*10a50*/  STL.64 [R1+0x570], R42 ;  /* 0x0005702a01007387 */ /* 0x000fe20000100a00 */
[----:B------:R-:W-:-:S04]  /*10a60*/  IMAD.WIDE R26, R252, 0x4, R24 ;  /* 0x00000004fc1a7825 */ /* 0x000fc800078e0218 */
[----:B------:R-:W-:Y:S02]  /*10a70*/  IMAD.WIDE R24, R252, 0x4, R16 ;  /* 0x00000004fc187825 */ /* 0x000fe400078e0210 */
[----:B------:R-:W2:Y:S01]  /*10a80*/  LDL.LU.64 R16, [R1+0x8d8] ;  /* 0x0008d80001107983 */ /* 0x000ea20000300a00 */
[----:B------:R-:W-:-:S04]  /*10a90*/  IADD3 R14, R37, -0x57, RZ ;  /* 0xffffffa9250e7810 */ /* 0x000fc80007ffe0ff */
[----:B------:R-:W-:Y:S01]  /*10aa0*/  ISETP.GE.U32.AND P2, PT, R14, 0x7fffff6a, PT ;  /* 0x7fffff6a0e00780c */ /* 0x000fe20003f46070 */
[----:B------:R1:W-:Y:S01]  /*10ab0*/  STL.64 [R1+0x588], R38 ;  /* 0x0005882601007387 */ /* 0x0003e20000100a00 */
[----:B------:R-:W-:-:S03]  /*10ac0*/  IMAD.WIDE R22, R252, 0x4, R22 ;  /* 0x00000004fc167825 */ /* 0x000fc600078e0216 */
        /* <DEDUP_REMOVED lines=11> */
[----:B-1----:R-:W2:Y:S04]  /*10b80*/  LDL.LU.64 R38, [R1+0x8d0] ;  /* 0x0008d00001267983 */ /* 0x002ea80000300a00 */
[----:B------:R-:W2:Y:S04]  /*10b90*/  LDL.LU.64 R22, [R1+0x8c8] ;  /* 0x0008c80001167983 */ /* 0x000ea80000300a00 */
[----:B------:R-:W2:Y:S04]  /*10ba0*/  LDL.LU.64 R26, [R1+0x8c0] ;  /* 0x0008c000011a7983 */ /* 0x000ea80000300a00 */
[----:B------:R-:W2:Y:S01]  /*10bb0*/  LDL.LU.64 R24, [R1+0x8b8] ;  /* 0x0008b80001187983 */ /* 0x000ea20000300a00 */
[----:B----4-:R-:W-:-:S03]  /*10bc0*/  IMAD.WIDE R50, R252, 0x4, R20 ;  /* 0x00000004fc327825 */ /* 0x010fc600078e0214 */
[----:B------:R-:W4:Y:S01]  /*10bd0*/  LDL.LU.64 R20, [R1+0x8b0] ;  /* 0x0008b00001147983 */ /* 0x000f220000300a00 */
[----:B---3--:R-:W-:-:S03]  /*10be0*/  IMAD.WIDE R48, R252, 0x4, R40 ;  /* 0x00000004fc307825 */ /* 0x008fc600078e0228 */
[----:B------:R-:W-:Y:S01]  /*10bf0*/  STL.64 [R1+0x910], R50 ;  /* 0x0009103201007387 */ /* 0x000fe20000100a00 */
[----:B------:R-:W-:-:S03]  /*10c00*/  IMAD.WIDE R46, R252, 0x4, R28 ;  /* 0x00000004fc2e7825 */ /* 0x000fc600078e021c */
[----:B------:R-:W3:Y:S01]  /*10c10*/  LDL.LU.64 R28, [R1+0x8a8] ;  /* 0x0008a800011c7983 */ /* 0x000ee20000300a00 */
[----:B------:R-:W-:-:S03]  /*10c20*/  IMAD.WIDE R44, R252, 0x4, R44 ;  /* 0x00000004fc2c7825 */ /* 0x000fc600078e022c */
[----:B------:R-:W-:Y:S04]  /*10c30*/  STL.64 [R1+0x908], R48 ;  /* 0x0009083001007387 */ /* 0x000fe80000100a00 */
[----:B------:R-:W-:Y:S01]  /*10c40*/  STL.64 [R1+0x928], R46 ;  /* 0x0009282e01007387 */ /* 0x000fe20000100a00 */
[----:B--2---:R-:W-:-:S03]  /*10c50*/  IMAD.WIDE R42, R252, 0x4, R32 ;  /* 0x00000004fc2a7825 */ /* 0x004fc600078e0220 */
[----:B------:R-:W-:Y:S01]  /*10c60*/  STL.64 [R1+0x938], R44 ;  /* 0x0009382c01007387 */ /* 0x000fe20000100a00 */
[----:B------:R-:W-:-:S04]  /*10c70*/  IMAD.WIDE R40, R252, 0x4, R30 ;  /* 0x00000004fc287825 */ /* 0x000fc800078e021e */
[C---:B------:R-:W-:Y:S02]  /*10c80*/  IMAD.WIDE R32, R252.reuse, 0x4, R18 ;  /* 0x00000004fc207825 */ /* 0x040fe400078e0212 */
[----:B------:R-:W2:Y:S04]  /*10c90*/  LDL.LU.64 R18, [R1+0x8a0] ;  /* 0x0008a00001127983 */ /* 0x000ea80000300a00 */
[----:B------:R-:W-:Y:S04]  /*10ca0*/  STL.64 [R1+0x948], R42 ;  /* 0x0009482a01007387 */ /* 0x000fe80000100a00 */
[----:B------:R-:W-:Y:S01]  /*10cb0*/  STL.64 [R1+0x958], R40 ;  /* 0x0009582801007387 */ /* 0x000fe20000100a00 */
[----:B------:R-:W-:-:S03]  /*10cc0*/  IMAD.WIDE R30, R252, 0x4, R16 ;  /* 0x00000004fc1e7825 */ /* 0x000fc600078e0210 */
        /* <DEDUP_REMOVED lines=11> */
[----:B------:R1:W-:Y:S04]  /*10d80*/  LDGSTS.E [R35+0x2d600], [R32.64], !P3 ;  /* 0x2d60000020237fae */ /* 0x0003e8000d921848 */
[----:B------:R1:W-:Y:S04]  /*10d90*/  LDGSTS.E [R35+0x2d700], [R30.64], !P3 ;  /* 0x2d7000001e237fae */ /* 0x0003e8000d921848 */
[----:B-1----:R-:W2:Y:S01]  /*10da0*/  LDL.LU.64 R32, [R1+0x890] ;  /* 0x0008900001207983 */ /* 0x002ea20000300a00 */
[----:B------:R-:W-:-:S03]  /*10db0*/  IMAD.WIDE R50, R252, 0x4, R38 ;  /* 0x00000004fc327825 */ /* 0x000fc600078e0226 */
[----:B------:R-:W2:Y:S04]  /*10dc0*/  LDL.LU.64 R30, [R1+0x888] ;  /* 0x00088800011e7983 */ /* 0x000ea80000300a00 */
[----:B------:R-:W2:Y:S01]  /*10dd0*/  LDL.LU.64 R44, [R1+0x880] ;  /* 0x00088000012c7983 */ /* 0x000ea20000300a00 */
[----:B------:R-:W-:-:S03]  /*10de0*/  IMAD.WIDE R48, R252, 0x4, R22 ;  /* 0x00000004fc307825 */ /* 0x000fc600078e0216 */
[----:B------:R-:W2:Y:S01]  /*10df0*/  LDL.LU.64 R22, [R1+0x878] ;  /* 0x0008780001167983 */ /* 0x000ea20000300a00 */
[----:B------:R-:W-:-:S03]  /*10e00*/  IMAD.WIDE R46, R252, 0x4, R26 ;  /* 0x00000004fc2e7825 */ /* 0x000fc600078e021a */
[----:B------:R-:W-:Y:S01]  /*10e10*/  STL.64 [R1+0x980], R50 ;  /* 0x0009803201007387 */ /* 0x000fe20000100a00 */
[----:B------:R-:W-:-:S03]  /*10e20*/  IMAD.WIDE R42, R252, 0x4, R24 ;  /* 0x00000004fc2a7825 */ /* 0x000fc600078e0218 */
[----:B------:R-:W-:Y:S04]  /*10e30*/  STL.64 [R1+0x988], R48 ;  /* 0x0009883001007387 */ /* 0x000fe80000100a00 */
[----:B------:R-:W2:Y:S04]  /*10e40*/  LDL.LU.64 R26, [R1+0x870] ;  /* 0x00087000011a7983 */ /* 0x000ea80000300a00 */
[----:B------:R-:W-:Y:S04]  /*10e50*/  STL.64 [R1+0x990], R46 ;  /* 0x0009902e01007387 */ /* 0x000fe80000100a00 */
[----:B------:R-:W-:Y:S01]  /*10e60*/  STL.64 [R1+0x998], R42 ;  /* 0x0009982a01007387 */ /* 0x000fe20000100a00 */
[----:B----4-:R-:W-:-:S04]  /*10e70*/  IMAD.WIDE R40, R252, 0x4, R20 ;  /* 0x00000004fc287825 */ /* 0x010fc800078e0214 */
[C---:B---3--:R-:W-:Y:S02]  /*10e80*/  IMAD.WIDE R38, R252.reuse, 0x4, R28 ;  /* 0x00000004fc267825 */ /* 0x048fe400078e021c */
[----:B------:R-:W3:Y:S04]  /*10e90*/  LDL.LU.64 R28, [R1+0x868] ;  /* 0x00086800011c7983 */ /* 0x000ee80000300a00 */
[----:B------:R1:W-:Y:S04]  /*10ea0*/  STL.64 [R1+0x9a0], R40 ;  /* 0x0009a02801007387 */ /* 0x0003e80000100a00 */
[----:B------:R-:W4:Y:S04]  /*10eb0*/  LDL.LU.64 R20, [R1+0x860] ;  /* 0x0008600001147983 */ /* 0x000f280000300a00 */
[----:B------:R-:W-:Y:S01]  /*10ec0*/  STL.64 [R1+0x9a8], R38 ;  /* 0x0009a82601007387 */ /* 0x000fe20000100a00 */
[----:B--2---:R-:W-:-:S04]  /*10ed0*/  IMAD.WIDE R24, R252, 0x4, R18 ;  /* 0x00000004fc187825 */ /* 0x004fc800078e0212 */
[----:B------:R-:W-:Y:S02]  /*10ee0*/  IMAD.WIDE R18, R252, 0x4, R16 ;  /* 0x00000004fc127825 */ /* 0x000fe400078e0210 */
        /* <DEDUP_REMOVED lines=13> */
[----:B-1----:R-:W2:Y:S04]  /*10fc0*/  LDL.LU.64 R40, [R1+0x850] ;  /* 0x0008500001287983 */ /* 0x002ea80000300a00 */
[----:B------:R1:W-:Y:S01]  /*10fd0*/  LDGSTS.E [R35+0x2f700], [R18.64], !P0 ;  /* 0x2f70000012237fae */ /* 0x0003e2000c121848 */
[----:B------:R-:W-:-:S03]  /*10fe0*/  IMAD.WIDE R50, R252, 0x4, R32 ;  /* 0x00000004fc327825 */ /* 0x000fc600078e0220 */
[----:B------:R-:W2:Y:S01]  /*10ff0*/  LDL.LU.64 R24, [R1+0x848] ;  /* 0x0008480001187983 */ /* 0x000ea20000300a00 */
[----:B------:R-:W-:-:S04]  /*11000*/  IMAD.WIDE R48, R252, 0x4, R30 ;  /* 0x00000004fc307825 */ /* 0x000fc800078e021e */
[----:B------:R-:W-:Y:S01]  /*11010*/  IMAD.WIDE R46, R252, 0x4, R44 ;  /* 0x00000004fc2e7825 */ /* 0x000fe200078e022c */
[----:B-1----:R-:W2:Y:S04]  /*11020*/  LDL.LU.64 R18, [R1+0x840] ;  /* 0x0008400001127983 */ /* 0x002ea80000300a00 */
[----:B------:R-:W2:Y:S01]  /*11030*/  LDL.LU.64 R44, [R1+0x838] ;  /* 0x00083800012c7983 */ /* 0x000ea20000300a00 */
[----:B------:R-:W-:-:S03]  /*11040*/  ISETP.GE.U32.AND P6, PT, R14, 0x7fffff5e, PT ;  /* 0x7fffff5e0e00780c */ /* 0x000fc60003fc6070 */
[----:B------:R-:W-:Y:S01]  /*11050*/  STL.64 [R1+0x9c0], R50 ;  /* 0x0009c03201007387 */ /* 0x000fe20000100a00 */
[----:B------:R-:W-:-:S03]  /*11060*/  IMAD.WIDE R42, R252, 0x4, R22 ;  /* 0x00000004fc2a7825 */ /* 0x000fc600078e0216 */
[----:B------:R-:W2:Y:S04]  /*11070*/  LDL.LU.64 R32, [R1+0x830] ;  /* 0x0008300001207983 */ /* 0x000ea80000300a00 */
[----:B------:R-:W-:Y:S04]  /*11080*/  STL.64 [R1+0x9c8], R48 ;  /* 0x0009c83001007387 */ /* 0x000fe80000100a00 */
[----:B------:R-:W-:Y:S01]  /*11090*/  STL.64 [R1+0x9d0], R46 ;  /* 0x0009d02e01007387 */ /* 0x000fe20000100a00 */
[----:B------:R-:W-:-:S03]  /*110a0*/  IMAD.WIDE R38, R252, 0x4, R26 ;  /* 0x00000004fc267825 */ /* 0x000fc600078e021a */
[----:B------:R-:W2:Y:S04]  /*110b0*/  LDL.LU.64 R30, [R1+0x828] ;  /* 0x00082800011e7983 */ /* 0x000ea80000300a00 */
[----:B------:R-:W2:Y:S04]  /*110c0*/  LDL.LU.64 R22, [R1+0x820] ;  /* 0x0008200001167983 */ /* 0x000ea80000300a00 */
[----:B------:R-:W-:Y:S04]  /*110d0*/  STL.64 [R1+0x9d8], R42 ;  /* 0x0009d82a01007387 */ /* 0x000fe80000100a00 */
[----:B------:R1:W-:Y:S04]  /*110e0*/  LDGSTS.E [R35+0x31000], [R50.64], !P6 ;  /* 0x3100000032237fae */ /* 0x0003e8000f121848 */
[----:B------:R1:W-:Y:S04]  /*110f0*/  LDGSTS.E [R35+0x31100], [R48.64], !P6 ;  /* 0x3110000030237fae */ /* 0x0003e8000f121848 */
[----:B------:R1:W-:Y:S04]  /*11100*/  LDGSTS.E [R35+0x31200], [R46.64], !P6 ;  /* 0x312000002e237fae */ /* 0x0003e8000f121848 */
[----:B------:R1:W-:Y:S04]  /*11110*/  LDGSTS.E [R35+0x31300], [R42.64], !P6 ;  /* 0x313000002a237fae */ /* 0x0003e8000f121848 */
[----:B------:R1:W-:Y:S01]  /*11120*/  LDGSTS.E [R35+0x31400], [R38.64], !P6 ;  /* 0x3140000026237fae */ /* 0x0003e2000f121848 */
[----:B---3--:R-:W-:-:S05]  /*11130*/  IMAD.WIDE R28, R252, 0x4, R28 ;  /* 0x00000004fc1c7825 */ /* 0x008fca00078e021c */
[----:B------:R3:W-:Y:S01]  /*11140*/  LDGSTS.E [R35+0x31500], [R28.64], !P6 ;  /* 0x315000001c237fae */ /* 0x0007e2000f121848 */
[----:B----4-:R-:W-:-:S03]  /*11150*/  IMAD.WIDE R26, R252, 0x4, R20 ;  /* 0x00000004fc1a7825 */ /* 0x010fc600078e0214 */
[----:B------:R-:W4:Y:S04]  /*11160*/  LDL.LU.64 R20, [R1+0x818] ;  /* 0x0008180001147983 */ /* 0x000f280000300a00 */
[----:B------:R-:W-:Y:S04]  /*11170*/  STL.64 [R1+0x9e0], R38 ;  /* 0x0009e02601007387 */ /* 0x000fe80000100a00 */
[----:B------:R-:W-:Y:S04]  /*11180*/  STL.64 [R1+0x9e8], R28 ;  /* 0x0009e81c01007387 */ /* 0x000fe80000100a00 */
[----:B------:R-:W-:Y:S04]  /*11190*/  STL.64 [R1+0x9f0], R26 ;  /* 0x0009f01a01007387 */ /* 0x000fe80000100a00 */
[----:B------:R1:W-:Y:S01]  /*111a0*/  LDGSTS.E [R35+0x31600], [R26.64], !P6 ;  /* 0x316000001a237fae */ /* 0x0003e2000f121848 */
[----:B--2---:R-:W-:-:S05]  /*111b0*/  IMAD.WIDE R16, R252, 0x4, R16 ;  /* 0x00000004fc107825 */ /* 0x004fca00078e0210 */
[----:B------:R2:W-:Y:S04]  /*111c0*/  STL.64 [R1+0x9f8], R16 ;  /* 0x0009f81001007387 */ /* 0x0005e80000100a00 */
[----:B------:R2:W-:Y:S04]  /*111d0*/  LDGSTS.E [R35+0x31700], [R16.64], !P6 ;  /* 0x3170000010237fae */ /* 0x0005e8000f121848 */
[----:B--2---:R-:W2:Y:S01]  /*111e0*/  LDL.LU.64 R16, [R1+0x810] ;  /* 0x0008100001107983 */ /* 0x004ea20000300a00 */
[----:B------:R-:W-:-:S03]  /*111f0*/  IADD3 R14, R37, -0x67, RZ ;  /* 0xffffff99250e7810 */ /* 0x000fc60007ffe0ff */
[----:B-1----:R-:W2:Y:S01]  /*11200*/  LDL.LU.64 R38, [R1+0x808] ;  /* 0x0008080001267983 */ /* 0x002ea20000300a00 */
[----:B------:R-:W-:-:S03]  /*11210*/  ISETP.GE.U32.AND P1, PT, R14, 0x7fffff5a, PT ;  /* 0x7fffff5a0e00780c */ /* 0x000fc60003f26070 */
[----:B------:R-:W2:Y:S04]  /*11220*/  LDL.LU.64 R26, [R1+0x800] ;  /* 0x00080000011a7983 */ /* 0x000ea80000300a00 */
[----:B---3--:R-:W3:Y:S01]  /*11230*/  LDL.LU.64 R28, [R1+0x7f8] ;  /* 0x0007f800011c7983 */ /* 0x008ee20000300a00 */
[----:B------:R-:W-:-:S05]  /*11240*/  IMAD.WIDE R50, R252, 0x4, R40 ;  /* 0x00000004fc327825 */ /* 0x000fca00078e0228 */
[----:B------:R2:W-:Y:S01]  /*11250*/  LDGSTS.E [R35+0x33000], [R50.64], !P1 ;  /* 0x3300000032237fae */ /* 0x0005e2000c921848 */
[----:B------:R-:W-:-:S03]  /*11260*/  IMAD.WIDE R48, R252, 0x4, R24 ;  /* 0x00000004fc307825 */ /* 0x000fc600078e0218 */
[----:B------:R-:W3:Y:S04]  /*11270*/  LDL.LU.64 R24, [R1+0x7f0] ;  /* 0x0007f00001187983 */ /* 0x000ee80000300a00 */
[----:B------:R-:W-:Y:S01]  /*11280*/  STL.64 [R1+0x13d8], R50 ;  /* 0x0013d83201007387 */ /* 0x000fe20000100a00 */
[----:B------:R-:W-:-:S03]  /*11290*/  IMAD.WIDE R46, R252, 0x4, R18 ;  /* 0x00000004fc2e7825 */ /* 0x000fc600078e0212 */
[----:B------:R-:W3:Y:S01]  /*112a0*/  LDL.LU.64 R18, [R1+0x7e8] ;  /* 0x0007e80001127983 */ /* 0x000ee20000300a00 */
[----:B------:R-:W-:-:S03]  /*112b0*/  IMAD.WIDE R44, R252, 0x4, R44 ;  /* 0x00000004fc2c7825 */ /* 0x000fc600078e022c */
[----:B------:R-:W-:Y:S04]  /*112c0*/  STL.64 [R1+0x13e0], R48 ;  /* 0x0013e03001007387 */ /* 0x000fe80000100a00 */
[----:B------:R-:W-:Y:S01]  /*112d0*/  STL.64 [R1+0x13e8], R46 ;  /* 0x0013e82e01007387 */ /* 0x000fe20000100a00 */
[----:B------:R-:W-:-:S03]  /*112e0*/  IMAD.WIDE R42, R252, 0x4, R32 ;  /* 0x00000004fc2a7825 */ /* 0x000fc600078e0220 */
[----:B------:R-:W-:Y:S04]  /*112f0*/  STL.64 [R1+0x13f0], R44 ;  /* 0x0013f02c01007387 */ /* 0x000fe80000100a00 */
[----:B------:R1:W-:Y:S04]  /*11300*/  LDGSTS.E [R35+0x33100], [R48.64], !P1 ;  /* 0x3310000030237fae */ /* 0x0003e8000c921848 */
[----:B------:R1:W-:Y:S01]  /*11310*/  LDGSTS.E [R35+0x33200], [R46.64], !P1 ;  /* 0x332000002e237fae */ /* 0x0003e2000c921848 */
[----:B------:R-:W-:-:S03]  /*11320*/  IMAD.WIDE R40, R252, 0x4, R30 ;  /* 0x00000004fc287825 */ /* 0x000fc600078e021e */
[----:B------:R1:W-:Y:S01]  /*11330*/  LDGSTS.E [R35+0x33300], [R44.64], !P1 ;  /* 0x333000002c237fae */ /* 0x0003e2000c921848 */
[----:B------:R-:W-:-:S03]  /*11340*/  IMAD.WIDE R32, R252, 0x4, R22 ;  /* 0x00000004fc207825 */ /* 0x000fc600078e0216 */
[----:B------:R-:W3:Y:S04]  /*11350*/  LDL.LU.64 R22, [R1+0x7e0] ;  /* 0x0007e00001167983 */ /* 0x000ee80000300a00 */
[----:B------:R-:W-:Y:S04]  /*11360*/  STL.64 [R1+0x13f8], R42 ;  /* 0x0013f82a01007387 */ /* 0x000fe80000100a00 */
[----:B------:R-:W-:Y:S04]  /*11370*/  STL.64 [R1+0x1400], R40 ;  /* 0x0014002801007387 */ /* 0x000fe80000100a00 */
[----:B------:R3:W-:Y:S04]  /*11380*/  LDGSTS.E [R35+0x33400], [R42.64], !P1 ;  /* 0x334000002a237fae */ /* 0x0007e8000c921848 */
[----:B------:R1:W-:Y:S04]  /*11390*/  LDGSTS.E [R35+0x33500], [R40.64], !P1 ;  /* 0x3350000028237fae */ /* 0x0003e8000c921848 */
        /* <DEDUP_REMOVED lines=9> */
[----:B--2---:R-:W-:-:S03]  /*11430*/  IMAD.WIDE R50, R252, 0x4, R16 ;  /* 0x00000004fc327825 */ /* 0x004fc600078e0210 */
[----:B------:R-:W2:Y:S01]  /*11440*/  LDL.LU.64 R16, [R1+0x7b8] ;  /* 0x0007b80001107983 */ /* 0x000ea20000300a00 */
[----:B------:R-:W-:Y:S01]  /*11450*/  IADD3 R14, R37, -0x6b, RZ ;  /* 0xffffff95250e7810 */ /* 0x000fe20007ffe0ff */
[----:B------:R-:W-:-:S03]  /*11460*/  IMAD.WIDE R48, R252, 0x4, R38 ;  /* 0x00000004fc307825 */ /* 0x000fc600078e0226 */
[----:B------:R-:W-:Y:S01]  /*11470*/  ISETP.GE.U32.AND P5, PT, R14, 0x7fffff56, PT ;  /* 0x7fffff560e00780c */ /* 0x000fe20003fa6070 */
[C---:B------:R-:W-:Y:S01]  /*11480*/  IMAD.WIDE R46, R252.reuse, 0x4, R26 ;  /* 0x00000004fc2e7825 */ /* 0x040fe200078e021a */
[----:B------:R1:W-:Y:S03]  /*11490*/  STL.64 [R1+0x14d8], R50 ;  /* 0x0014d83201007387 */ /* 0x0003e60000100a00 */
[C---:B---3--:R-:W-:Y:S02]  /*114a0*/  IMAD.WIDE R42, R252.reuse, 0x4, R28 ;  /* 0x00000004fc2a7825 */ /* 0x048fe400078e021c */
[----:B------:R-:W3:Y:S04]  /*114b0*/  LDL.LU.64 R28, [R1+0x7b0] ;  /* 0x0007b000011c7983 */ /* 0x000ee80000300a00 */
[----:B------:R-:W-:Y:S04]  /*114c0*/  STL.64 [R1+0x14e0], R48 ;  /* 0x0014e03001007387 */ /* 0x000fe80000100a00 */
[----:B------:R-:W-:Y:S04]  /*114d0*/  STL.64 [R1+0x14e8], R46 ;  /* 0x0014e82e01007387 */ /* 0x000fe80000100a00 */
[----:B------:R-:W-:Y:S04]  /*114e0*/  STL.64 [R1+0x14f0], R42 ;  /* 0x0014f02a01007387 */ /* 0x000fe80000100a00 */
[----:B------:R-:W3:Y:S04]  /*114f0*/  LDL.LU.64 R26, [R1+0x7a8] ;  /* 0x0007a800011a7983 */ /* 0x000ee80000300a00 */
[----:B------:R1:W-:Y:S01]  /*11500*/  LDGSTS.E [R35+0x35000], [R50.64], !P5 ;  /* 0x3500000032237fae */ /* 0x0003e2000e921848 */
[----:B------:R-:W-:-:S03]  /*11510*/  IMAD.WIDE R40, R252, 0x4, R24 ;  /* 0x00000004fc287825 */ /* 0x000fc600078e0218 */
[----:B------:R1:W-:Y:S04]  /*11520*/  LDGSTS.E [R35+0x35100], [R48.64], !P5 ;  /* 0x3510000030237fae */ /* 0x0003e8000e921848 */
[----:B------:R1:W-:Y:S01]  /*11530*/  LDGSTS.E [R35+0x35200], [R46.64], !P5 ;  /* 0x352000002e237fae */ /* 0x0003e2000e921848 */
[----:B------:R-:W-:-:S03]  /*11540*/  IMAD.WIDE R38, R252, 0x4, R18 ;  /* 0x00000004fc267825 */ /* 0x000fc600078e0212 */
[----:B------:R-:W3:Y:S04]  /*11550*/  LDL.LU.64 R18, [R1+0x7a0] ;  /* 0x0007a00001127983 */ /* 0x000ee80000300a00 */
[----:B------:R-:W-:Y:S04]  /*11560*/  STL.64 [R1+0x14f8], R40 ;  /* 0x0014f82801007387 */ /* 0x000fe80000100a00 */
[----:B------:R-:W-:Y:S04]  /*11570*/  STL.64 [R1+0x1500], R38 ;  /* 0x0015002601007387 */ /* 0x000fe80000100a00 */
[----:B------:R-:W3:Y:S04]  /*11580*/  LDL.LU.64 R24, [R1+0x798] ;  /* 0x0007980001187983 */ /* 0x000ee80000300a00 */
[----:B------:R1:W-:Y:S04]  /*11590*/  LDGSTS.E [R35+0x35300], [R42.64], !P5 ;  /* 0x353000002a237fae */ /* 0x0003e8000e921848 */
[----:B------:R1:W-:Y:S04]  /*115a0*/  LDGSTS.E [R35+0x35400], [R40.64], !P5 ;  /* 0x3540000028237fae */ /* 0x0003e8000e921848 */
[----:B------:R1:W-:Y:S01]  /*115b0*/  LDGSTS.E [R35+0x35500], [R38.64], !P5 ;  /* 0x3550000026237fae */ /* 0x0003e2000e921848 */
[----:B------:R-:W-:-:S05]  /*115c0*/  IMAD.WIDE R22, R252, 0x4, R22 ;  /* 0x00000004fc167825 */ /* 0x000fca00078e0216 */
        /* <DEDUP_REMOVED lines=8> */
[----:B------:R-:W4:Y:S04]  /*11650*/  LDL.LU.64 R42, [R1+0x788] ;  /* 0x00078800012a7983 */ /* 0x000f280000300a00 */
[----:B------:R-:W4:Y:S01]  /*11660*/  LDL.LU.64 R40, [R1+0x780] ;  /* 0x0007800001287983 */ /* 0x000f220000300a00 */
[----:B------:R-:W-:-:S03]  /*11670*/  IMAD.WIDE R46, R252, 0x4, R44 ;  /* 0x00000004fc2e7825 */ /* 0x000fc600078e022c */
[----:B------:R-:W4:Y:S04]  /*11680*/  LDL.LU.64 R22, [R1+0x778] ;  /* 0x0007780001167983 */ /* 0x000f280000300a00 */
[----:B------:R-:W4:Y:S04]  /*11690*/  LDL.LU.64 R38, [R1+0x770] ;  /* 0x0007700001267983 */ /* 0x000f280000300a00 */
[----:B------:R-:W-:Y:S04]  /*116a0*/  STL.64 [R1+0x15d8], R50 ;  /* 0x0015d83201007387 */ /* 0x000fe80000100a00 */
[----:B------:R-:W-:Y:S01]  /*116b0*/  STL.64 [R1+0x15e0], R48 ;  /* 0x0015e03001007387 */ /* 0x000fe20000100a00 */
[----:B--2---:R-:W-:-:S03]  /*116c0*/  IMAD.WIDE R44, R252, 0x4, R16 ;  /* 0x00000004fc2c7825 */ /* 0x004fc600078e0210 */
[----:B------:R-:W2:Y:S01]  /*116d0*/  LDL.LU.64 R16, [R1+0x768] ;  /* 0x0007680001107983 */ /* 0x000ea20000300a00 */
[----:B------:R-:W-:-:S04]  /*116e0*/  IADD3 R14, R37, -0x6f, RZ ;  /* 0xffffff91250e7810 */ /* 0x000fc80007ffe0ff */
[----:B------:R-:W-:Y:S01]  /*116f0*/  ISETP.GE.U32.AND P4, PT, R14, 0x7fffff52, PT ;  /* 0x7fffff520e00780c */ /* 0x000fe20003f86070 */
[----:B------:R-:W-:Y:S01]  /*11700*/  STL.64 [R1+0x15e8], R46 ;  /* 0x0015e82e01007387 */ /* 0x000fe20000100a00 */
[----:B---3--:R-:W-:-:S03]  /*11710*/  IMAD.WIDE R32, R252, 0x4, R28 ;  /* 0x00000004fc207825 */ /* 0x008fc600078e021c */
[----:B------:R-:W3:Y:S04]  /*11720*/  LDL.LU.64 R28, [R1+0x760] ;  /* 0x00076000011c7983 */ /* 0x000ee80000300a00 */
[----:B------:R-:W-:Y:S04]  /*11730*/  STL.64 [R1+0x15f0], R44 ;  /* 0x0015f02c01007387 */ /* 0x000fe80000100a00 */
[----:B------:R1:W-:Y:S04]  /*11740*/  STL.64 [R1+0x15f8], R32 ;  /* 0x0015f82001007387 */ /* 0x0003e80000100a00 */
[----:B------:R1:W-:Y:S01]  /*11750*/  LDGSTS.E [R35+0x37000], [R50.64], !P4 ;  /* 0x3700000032237fae */ /* 0x0003e2000e121848 */
[----:B------:R-:W-:-:S03]  /*11760*/  IMAD.WIDE R30, R252, 0x4, R26 ;  /* 0x00000004fc1e7825 */ /* 0x000fc600078e021a */
[----:B------:R1:W-:Y:S04]  /*11770*/  LDGSTS.E [R35+0x37100], [R48.64], !P4 ;  /* 0x3710000030237fae */ /* 0x0003e8000e121848 */
[----:B------:R1:W-:Y:S04]  /*11780*/  LDGSTS.E [R35+0x37200], [R46.64], !P4 ;  /* 0x372000002e237fae */ /* 0x0003e8000e121848 */
[----:B------:R1:W-:Y:S04]  /*11790*/  LDGSTS.E [R35+0x37300], [R44.64], !P4 ;  /* 0x373000002c237fae */ /* 0x0003e8000e121848 */
[----:B------:R1:W-:Y:S01]  /*117a0*/  LDGSTS.E [R35+0x37400], [R32.64], !P4 ;  /* 0x3740000020237fae */ /* 0x0003e2000e121848 */
[----:B------:R-:W-:-:S03]  /*117b0*/  IMAD.WIDE R26, R252, 0x4, R18 ;  /* 0x00000004fc1a7825 */ /* 0x000fc600078e0212 */
[----:B------:R-:W3:Y:S04]  /*117c0*/  LDL.LU.64 R18, [R1+0x758] ;  /* 0x0007580001127983 */ /* 0x000ee80000300a00 */
[----:B------:R1:W-:Y:S01]  /*117d0*/  STL.64 [R1+0x1600], R30 ;  /* 0x0016001e01007387 */ /* 0x0003e20000100a00 */
[----:B------:R-:W-:-:S03]  /*117e0*/  IMAD.WIDE R24, R252, 0x4, R24 ;  /* 0x00000004fc187825 */ /* 0x000fc600078e0218 */
[----:B------:R1:W-:Y:S04]  /*117f0*/  STL.64 [R1+0x1608], R26 ;  /* 0x0016081a01007387 */ /* 0x0003e80000100a00 */
[----:B------:R1:W-:Y:S04]  /*11800*/  STL.64 [R1+0x1610], R24 ;  /* 0x0016101801007387 */ /* 0x0003e80000100a00 */
[----:B------:R1:W-:Y:S04]  /*11810*/  LDGSTS.E [R35+0x37500], [R30.64], !P4 ;  /* 0x375000001e237fae */ /* 0x0003e8000e121848 */
[----:B-1----:R-:W3:Y:S04]  /*11820*/  LDL.LU.64 R32, [R1+0x750] ;  /* 0x0007500001207983 */ /* 0x002ee80000300a00 */
[----:B------:R1:W-:Y:S04]  /*11830*/  LDGSTS.E [R35+0x37600], [R26.64], !P4 ;  /* 0x376000001a237fae */ /* 0x0003e8000e121848 */
[----:B------:R-:W3:Y:S04]  /*11840*/  LDL.LU.64 R30, [R1+0x748] ;  /* 0x00074800011e7983 */ /* 0x000ee80000300a00 */
[----:B------:R1:W-:Y:S04]  /*11850*/  LDGSTS.E [R35+0x37700], [R24.64], !P4 ;  /* 0x3770000018237fae */ /* 0x0003e8000e121848 */
[----:B-1----:R-:W3:Y:S04]  /*11860*/  LDL.LU.64 R26, [R1+0x740] ;  /* 0x00074000011a7983 */ /* 0x002ee80000300a00 */
[----:B------:R-:W3:Y:S04]  /*11870*/  LDL.LU.64 R44, [R1+0x738] ;  /* 0x00073800012c7983 */ /* 0x000ee80000300a00 */
[----:B------:R-:W3:Y:S01]  /*11880*/  LDL.LU.64 R24, [R1+0x730] ;  /* 0x0007300001187983 */ /* 0x000ee20000300a00 */
[----:B----4-:R-:W-:-:S04]  /*11890*/  IMAD.WIDE R20, R252, 0x4, R20 ;  /* 0x00000004fc147825 */ /* 0x010fc800078e0214 */
[C---:B------:R-:W-:Y:S01]  /*118a0*/  IMAD.WIDE R48, R252.reuse, 0x4, R42 ;  /* 0x00000004fc307825 */ /* 0x040fe200078e022a */
[----:B------:R1:W-:Y:S03]  /*118b0*/  STL.64 [R1+0x16d8], R20 ;  /* 0x0016d81401007387 */ /* 0x0003e60000100a00 */
[----:B------:R-:W-:-:S04]  /*118c0*/  IMAD.WIDE R46, R252, 0x4, R40 ;  /* 0x00000004fc2e7825 */ /* 0x000fc800078e0228 */
[C---:B------:R-:W-:Y:S02]  /*118d0*/  IMAD.WIDE R42, R252.reuse, 0x4, R22 ;  /* 0x00000004fc2a7825 */ /* 0x040fe400078e0216 */
[----:B------:R-:W4:Y:S02]  /*118e0*/  LDL.LU.64 R22, [R1+0x728] ;  /* 0x0007280001167983 */ /* 0x000f240000300a00 */
[C---:B------:R-:W-:Y:S02]  /*118f0*/  IMAD.WIDE R40, R252.reuse, 0x4, R38 ;  /* 0x00000004fc287825 */ /* 0x040fe400078e0226 */
[----:B------:R-:W-:Y:S04]  /*11900*/  STL.64 [R1+0x16e0], R48 ;  /* 0x0016e03001007387 */ /* 0x000fe80000100a00 */
        /* <DEDUP_REMOVED lines=8> */
[----:B------:R-:W-:Y:S04]  /*11990*/  STL.64 [R1+0x1700], R38 ;  /* 0x0017002601007387 */ /* 0x000fe80000100a00 */
[----:B------:R3:W-:Y:S04]  /*119a0*/  STL.64 [R1+0x1708], R28 ;  /* 0x0017081c01007387 */ /* 0x0007e80000100a00 */
[----:B------:R1:W-:Y:S04]  /*119b0*/  LDGSTS.E [R35+0x39000], [R20.64], !P2 ;  /* 0x3900000014237fae */ /* 0x0003e8000d121848 */
[----:B------:R3:W-:Y:S04]  /*119c0*/  LDGSTS.E [R35+0x39100], [R48.64], !P2 ;  /* 0x3910000030237fae */ /* 0x0007e8000d121848 */
[----:B------:R3:W-:Y:S04]  /*119d0*/  LDGSTS.E [R35+0x39200], [R46.64], !P2 ;  /* 0x392000002e237fae */ /* 0x0007e8000d121848 */
[----:B-1----:R-:W2:Y:S04]  /*119e0*/  LDL.LU.64 R20, [R1+0x718] ;  /* 0x0007180001147983 */ /* 0x002ea80000300a00 */
[----:B------:R1:W-:Y:S04]  /*119f0*/  LDGSTS.E [R35+0x39300], [R42.64], !P2 ;  /* 0x393000002a237fae */ /* 0x0003e8000d121848 */
[----:B------:R1:W-:Y:S01]  /*11a00*/  LDGSTS.E [R35+0x39400], [R40.64], !P2 ;  /* 0x3940000028237fae */ /* 0x0003e2000d121848 */
[----:B------:R-:W-:-:S03]  /*11a10*/  IMAD.WIDE R18, R252, 0x4, R18 ;  /* 0x00000004fc127825 */ /* 0x000fc600078e0212 */
[----:B------:R1:W-:Y:S04]  /*11a20*/  LDGSTS.E [R35+0x39500], [R38.64], !P2 ;  /* 0x3950000026237fae */ /* 0x0003e8000d121848 */
[----:B------:R1:W-:Y:S04]  /*11a30*/  STL.64 [R1+0x1710], R18 ;  /* 0x0017101201007387 */ /* 0x0003e80000100a00 */
[----:B------:R3:W-:Y:S04]  /*11a40*/  LDGSTS.E [R35+0x39600], [R28.64], !P2 ;  /* 0x396000001c237fae */ /* 0x0007e8000d121848 */
[----:B------:R1:W-:Y:S04]  /*11a50*/  LDGSTS.E [R35+0x39700], [R18.64], !P2 ;  /* 0x3970000012237fae */ /* 0x0003e8000d121848 */
[----:B---3--:R-:W3:Y:S01]  /*11a60*/  LDL.LU.64 R28, [R1+0x710] ;  /* 0x00071000011c7983 */ /* 0x008ee20000300a00 */
[----:B------:R-:W-:-:S03]  /*11a70*/  IMAD.WIDE R50, R252, 0x4, R32 ;  /* 0x00000004fc327825 */ /* 0x000fc600078e0220 */
[----:B-1----:R-:W3:Y:S01]  /*11a80*/  LDL.LU.64 R18, [R1+0x708] ;  /* 0x0007080001127983 */ /* 0x002ee20000300a00 */
[----:B------:R-:W-:-:S04]  /*11a90*/  IMAD.WIDE R48, R252, 0x4, R30 ;  /* 0x00000004fc307825 */ /* 0x000fc800078e021e */
[C---:B------:R-:W-:Y:S02]  /*11aa0*/  IMAD.WIDE R46, R252.reuse, 0x4, R26 ;  /* 0x00000004fc2e7825 */ /* 0x040fe400078e021a */
[----:B------:R-:W3:Y:S02]  /*11ab0*/  LDL.LU.64 R26, [R1+0x700] ;  /* 0x00070000011a7983 */ /* 0x000ee40000300a00 */
[C---:B------:R-:W-:Y:S02]  /*11ac0*/  IMAD.WIDE R38, R252.reuse, 0x4, R44 ;  /* 0x00000004fc267825 */ /* 0x040fe400078e022c */
[----:B------:R-:W-:Y:S02]  /*11ad0*/  STL.64 [R1+0x17d8], R50 ;  /* 0x0017d83201007387 */ /* 0x000fe40000100a00 */
[C---:B------:R-:W-:Y:S02]  /*11ae0*/  IMAD.WIDE R30, R252.reuse, 0x4, R24 ;  /* 0x00000004fc1e7825 */ /* 0x040fe400078e0218 */
[----:B------:R-:W-:Y:S04]  /*11af0*/  STL.64 [R1+0x17e0], R48 ;  /* 0x0017e03001007387 */ /* 0x000fe80000100a00 */
[----:B------:R-:W-:Y:S04]  /*11b00*/  STL.64 [R1+0x17e8], R46 ;  /* 0x0017e82e01007387 */ /* 0x000fe80000100a00 */
[----:B------:R-:W3:Y:S04]  /*11b10*/  LDL.LU.64 R44, [R1+0x6f8] ;  /* 0x0006f800012c7983 */ /* 0x000ee80000300a00 */
[----:B------:R-:W3:Y:S04]  /*11b20*/  LDL.LU.64 R42, [R1+0x6f0] ;  /* 0x0006f000012a7983 */ /* 0x000ee80000300a00 */
[----:B------:R-:W-:Y:S04]  /*11b30*/  STL.64 [R1+0x17f0], R38 ;  /* 0x0017f02601007387 */ /* 0x000fe80000100a00 */
[----:B------:R-:W-:Y:S04]  /*11b40*/  STL.64 [R1+0x17f8], R30 ;  /* 0x0017f81e01007387 */ /* 0x000fe80000100a00 */
[----:B------:R-:W3:Y:S04]  /*11b50*/  LDL.LU.64 R40, [R1+0x6e8] ;  /* 0x0006e80001287983 */ /* 0x000ee80000300a00 */
[----:B------:R-:W3:Y:S01]  /*11b60*/  LDL.LU.64 R32, [R1+0x6e0] ;  /* 0x0006e00001207983 */ /* 0x000ee20000300a00 */
[----:B----4-:R-:W-:-:S05]  /*11b70*/  IMAD.WIDE R24, R252, 0x4, R22 ;  /* 0x00000004fc187825 */ /* 0x010fca00078e0216 */
[----:B------:R1:W-:Y:S01]  /*11b80*/  STL.64 [R1+0x1800], R24 ;  /* 0x0018001801007387 */ /* 0x0003e20000100a00 */
[----:B--2---:R-:W-:-:S03]  /*11b90*/  IMAD.WIDE R22, R252, 0x4, R16 ;  /* 0x00000004fc167825 */ /* 0x004fc600078e0210 */
[----:B------:R-:W2:Y:S01]  /*11ba0*/  LDL.LU.64 R16, [R1+0x6d8] ;  /* 0x0006d80001107983 */ /* 0x000ea20000300a00 */
[----:B------:R-:W-:-:S04]  /*11bb0*/  IADD3 R14, R37, -0x77, RZ ;  /* 0xffffff89250e7810 */ /* 0x000fc80007ffe0ff */
[----:B------:R-:W-:Y:S01]  /*11bc0*/  ISETP.GE.U32.AND P3, PT, R14, 0x7fffff4a, PT ;  /* 0x7fffff4a0e00780c */ /* 0x000fe20003f66070 */
[----:B------:R4:W-:Y:S01]  /*11bd0*/  STL.64 [R1+0x1808], R22 ;  /* 0x0018081601007387 */ /* 0x0009e20000100a00 */
[----:B------:R-:W-:-:S11]  /*11be0*/  IADD3 R14, R37, -0x7b, RZ ;  /* 0xffffff85250e7810 */ /* 0x000fd60007ffe0ff */
[----:B------:R3:W-:Y:S04]  /*11bf0*/  LDGSTS.E [R35+0x3b000], [R50.64], !P3 ;  /* 0x3b00000032237fae */ /* 0x0007e8000d921848 */
[----:B------:R1:W-:Y:S04]  /*11c00*/  LDGSTS.E [R35+0x3b100], [R48.64], !P3 ;  /* 0x3b10000030237fae */ /* 0x0003e8000d921848 */
[----:B------:R1:W-:Y:S01]  /*11c10*/  LDGSTS.E [R35+0x3b200], [R46.64], !P3 ;  /* 0x3b2000002e237fae */ /* 0x0003e2000d921848 */
[----:B------:R-:W-:-:S03]  /*11c20*/  IMAD.WIDE R20, R252, 0x4, R20 ;  /* 0x00000004fc147825 */ /* 0x000fc600078e0214 */
[----:B------:R1:W-:Y:S04]  /*11c30*/  LDGSTS.E [R35+0x3b300], [R38.64], !P3 ;  /* 0x3b30000026237fae */ /* 0x0003e8000d921848 */
[----:B------:R1:W-:Y:S01]  /*11c40*/  LDGSTS.E [R35+0x3b400], [R30.64], !P3 ;  /* 0x3b4000001e237fae */ /* 0x0003e2000d921848 */
[----:B------:R-:W-:-:S03]  /*11c50*/  ISETP.GE.U32.AND P0, PT, R14, 0x7fffff46, PT ;  /* 0x7fffff460e00780c */ /* 0x000fc60003f06070 */
[----:B------:R1:W-:Y:S04]  /*11c60*/  STL.64 [R1+0x1810], R20 ;  /* 0x0018101401007387 */ /* 0x0003e80000100a00 */
[----:B------:R1:W-:Y:S04]  /*11c70*/  LDGSTS.E [R35+0x3b500], [R24.64], !P3 ;  /* 0x3b50000018237fae */ /* 0x0003e8000d921848 */
[----:B------:R4:W-:Y:S04]  /*11c80*/  LDGSTS.E [R35+0x3b600], [R22.64], !P3 ;  /* 0x3b60000016237fae */ /* 0x0009e8000d921848 */
[----:B------:R3:W-:Y:S04]  /*11c90*/  LDGSTS.E [R35+0x3b700], [R20.64], !P3 ;  /* 0x3b70000014237fae */ /* 0x0007e8000d921848 */
[----:B-1----:R-:W2:Y:S04]  /*11ca0*/  LDL.LU.64 R24, [R1+0x6d0] ;  /* 0x0006d00001187983 */ /* 0x002ea80000300a00 */
[----:B----4-:R-:W4:Y:S01]  /*11cb0*/  LDL.LU.64 R22, [R1+0x6c8] ;  /* 0x0006c80001167983 */ /* 0x010f220000300a00 */
[----:B---3--:R-:W-:-:S03]  /*11cc0*/  IMAD.WIDE R50, R252, 0x4, R28 ;  /* 0x00000004fc327825 */ /* 0x008fc600078e021c */
[----:B------:R-:W4:Y:S01]  /*11cd0*/  LDL.LU.64 R30, [R1+0x6c0] ;  /* 0x0006c000011e7983 */ /* 0x000f220000300a00 */
[----:B------:R-:W-:-:S03]  /*11ce0*/  IMAD.WIDE R48, R252, 0x4, R18 ;  /* 0x00000004fc307825 */ /* 0x000fc600078e0212 */
[----:B------:R-:W4:Y:S04]  /*11cf0*/  LDL.LU.64 R38, [R1+0x6b8] ;  /* 0x0006b80001267983 */ /* 0x000f280000300a00 */
[----:B------:R-:W4:Y:S04]  /*11d00*/  LDL.LU.64 R28, [R1+0x6b0] ;  /* 0x0006b000011c7983 */ /* 0x000f280000300a00 */
[----:B------:R-:W4:Y:S04]  /*11d10*/  LDL.LU.64 R20, [R1+0x6a8] ;  /* 0x0006a80001147983 */ /* 0x000f280000300a00 */
[----:B------:R-:W-:Y:S01]  /*11d20*/  STL.64 [R1+0x18d8], R50 ;  /* 0x0018d83201007387 */ /* 0x000fe20000100a00 */
[----:B------:R-:W-:-:S03]  /*11d30*/  IMAD.WIDE R46, R252, 0x4, R26 ;  /* 0x00000004fc2e7825 */ /* 0x000fc600078e021a */
[----:B------:R-:W4:Y:S04]  /*11d40*/  LDL.LU.64 R18, [R1+0x6a0] ;  /* 0x0006a00001127983 */ /* 0x000f280000300a00 */
[----:B------:R-:W-:Y:S04]  /*11d50*/  STL.64 [R1+0x18e0], R48 ;  /* 0x0018e03001007387 */ /* 0x000fe80000100a00 */
[----:B------:R-:W4:Y:S04]  /*11d60*/  LDL.LU.64 R26, [R1+0x698] ;  /* 0x00069800011a7983 */ /* 0x000f280000300a00 */
[----:B------:R1:W-:Y:S01]  /*11d70*/  LDGSTS.E [R35+0x3d000], [R50.64], !P0 ;  /* 0x3d00000032237fae */ /* 0x0003e2000c121848 */
[----:B------:R-:W-:-:S03]  /*11d80*/  IMAD.WIDE R44, R252, 0x4, R44 ;  /* 0x00000004fc2c7825 */ /* 0x000fc600078e022c */
[----:B------:R-:W-:Y:S01]  /*11d90*/  STL.64 [R1+0x18e8], R46 ;  /* 0x0018e82e01007387 */ /* 0x000fe20000100a00 */
[----:B------:R-:W-:-:S03]  /*11da0*/  IMAD.WIDE R42, R252, 0x4, R42 ;  /* 0x00000004fc2a7825 */ /* 0x000fc600078e022a */
[----:B------:R1:W-:Y:S04]  /*11db0*/  LDGSTS.E [R35+0x3d100], [R48.64], !P0 ;  /* 0x3d10000030237fae */ /* 0x0003e8000c121848 */
[----:B------:R-:W-:Y:S04]  /*11dc0*/  STL.64 [R1+0x18f0], R44 ;  /* 0x0018f02c01007387 */ /* 0x000fe80000100a00 */
[----:B------:R4:W-:Y:S01]  /*11dd0*/  LDGSTS.E [R35+0x3d200], [R46.64], !P0 ;  /* 0x3d2000002e237fae */ /* 0x0009e2000c121848 */
[----:B------:R-:W-:-:S03]  /*11de0*/  IMAD.WIDE R40, R252, 0x4, R40 ;  /* 0x00000004fc287825 */ /* 0x000fc600078e0228 */
[----:B------:R-:W-:Y:S01]  /*11df0*/  STL.64 [R1+0x18f8], R42 ;  /* 0x0018f82a01007387 */ /* 0x000fe20000100a00 */
[----:B------:R-:W-:-:S03]  /*11e00*/  IMAD.WIDE R32, R252, 0x4, R32 ;  /* 0x00000004fc207825 */ /* 0x000fc600078e0220 */
        /* <DEDUP_REMOVED lines=8> */
[----:B------:R2:W-:Y:S04]  /*11e90*/  LDGSTS.E [R35+0x3d700], [R16.64], !P0 ;  /* 0x3d70000010237fae */ /* 0x0005e8000c121848 */
[----:B-1----:R-:W3:Y:S04]  /*11ea0*/  LDL.LU.64 R32, [R1+0xa18] ;  /* 0x000a180001207983 */ /* 0x002ee80000300a00 */
[----:B--2---:R-:W2:Y:S04]  /*11eb0*/  LDL.LU.64 R16, [R1+0xa20] ;  /* 0x000a200001107983 */ /* 0x004ea80000300a00 */
[----:B------:R-:W2:Y:S01]  /*11ec0*/  LDL.LU.64 R44, [R1+0xa28] ;  /* 0x000a2800012c7983 */ /* 0x000ea20000300a00 */
[----:B------:R-:W-:-:S04]  /*11ed0*/  IADD3 R14, R37, -0x7f, RZ ;  /* 0xffffff81250e7810 */ /* 0x000fc80007ffe0ff */
[----:B------:R-:W-:Y:S01]  /*11ee0*/  ISETP.GE.U32.AND P6, PT, R14, 0x7fffff42, PT ;  /* 0x7fffff420e00780c */ /* 0x000fe20003fc6070 */
[----:B------:R-:W-:-:S04]  /*11ef0*/  IMAD.WIDE R24, R252, 0x4, R24 ;  /* 0x00000004fc187825 */ /* 0x000fc800078e0218 */
[C---:B----4-:R-:W-:Y:S01]  /*11f00*/  IMAD.WIDE R22, R252.reuse, 0x4, R22 ;  /* 0x00000004fc167825 */ /* 0x050fe200078e0216 */
[----:B------:R1:W-:Y:S03]  /*11f10*/  STL.64 [R1+0x1dc0], R24 ;  /* 0x001dc01801007387 */ /* 0x0003e60000100a00 */
[----:B------:R-:W-:-:S04]  /*11f20*/  IMAD.WIDE R46, R252, 0x4, R30 ;  /* 0x00000004fc2e7825 */ /* 0x000fc800078e021e */
[----:B------:R1:W-:Y:S01]  /*11f30*/  LDGSTS.E [R35+0x3f000], [R24.64], !P6 ;  /* 0x3f00000018237fae */ /* 0x0003e2000f121848 */
[----:B------:R-:W-:-:S03]  /*11f40*/  IMAD.WIDE R42, R252, 0x4, R38 ;  /* 0x00000004fc2a7825 */ /* 0x000fc600078e0226 */
[----:B------:R-:W4:Y:S01]  /*11f50*/  LDL.LU.64 R30, [R1+0xa30] ;  /* 0x000a3000011e7983 */ /* 0x000f220000300a00 */
[----:B------:R-:W-:-:S03]  /*11f60*/  IMAD.WIDE R28, R252, 0x4, R28 ;  /* 0x00000004fc1c7825 */ /* 0x000fc600078e021c */
[----:B------:R1:W-:Y:S01]  /*11f70*/  STL.64 [R1+0x1db8], R22 ;  /* 0x001db81601007387 */ /* 0x0003e20000100a00 */
[----:B------:R-:W-:-:S03]  /*11f80*/  IMAD.WIDE R20, R252, 0x4, R20 ;  /* 0x00000004fc147825 */ /* 0x000fc600078e0214 */
[----:B------:R-:W-:Y:S04]  /*11f90*/  STL.64 [R1+0x1db0], R46 ;  /* 0x001db02e01007387 */ /* 0x000fe80000100a00 */
[----:B------:R-:W-:Y:S01]  /*11fa0*/  STL.64 [R1+0x1da8], R42 ;  /* 0x001da82a01007387 */ /* 0x000fe20000100a00 */
[----:B------:R-:W-:-:S03]  /*11fb0*/  IMAD.WIDE R18, R252, 0x4, R18 ;  /* 0x00000004fc127825 */ /* 0x000fc600078e0212 */
[----:B------:R-:W-:Y:S04]  /*11fc0*/  STL.64 [R1+0x1da0], R28 ;  /* 0x001da01c01007387 */ /* 0x000fe80000100a00 */
[----:B------:R-:W4:Y:S01]  /*11fd0*/  LDL.LU.64 R38, [R1+0xa38] ;  /* 0x000a380001267983 */ /* 0x000f220000300a00 */
[----:B------:R-:W-:-:S03]  /*11fe0*/  IMAD.WIDE R40, R252, 0x4, R26 ;  /* 0x00000004fc287825 */ /* 0x000fc600078e021a */
[----:B------:R1:W-:Y:S04]  /*11ff0*/  STL.64 [R1+0x1d98], R20 ;  /* 0x001d981401007387 */ /* 0x0003e80000100a00 */
[----:B------:R1:W-:Y:S04]  /*12000*/  STL.64 [R1+0x1d90], R18 ;  /* 0x001d901201007387 */ /* 0x0003e80000100a00 */
[----:B------:R-:W4:Y:S04]  /*12010*/  LDL.LU.64 R26, [R1+0xa40] ;  /* 0x000a4000011a7983 */ /* 0x000f280000300a00 */
[----:B------:R4:W-:Y:S04]  /*12020*/  STL.64 [R1+0x1d88], R40 ;  /* 0x001d882801007387 */ /* 0x0009e80000100a00 */
[----:B------:R1:W-:Y:S04]  /*12030*/  LDGSTS.E [R35+0x3f100], [R22.64], !P6 ;  /* 0x3f10000016237fae */ /* 0x0003e8000f121848 */
[----:B-1----:R-:W4:Y:S04]  /*12040*/  LDL.LU.64 R24, [R1+0xa48] ;  /* 0x000a480001187983 */ /* 0x002f280000300a00 */
[----:B------:R2:W-:Y:S04]  /*12050*/  LDGSTS.E [R35+0x3f200], [R46.64], !P6 ;  /* 0x3f2000002e237fae */ /* 0x0005e8000f121848 */
[----:B------:R-:W4:Y:S04]  /*12060*/  LDL.LU.64 R22, [R1+0xa50] ;  /* 0x000a500001167983 */ /* 0x000f280000300a00 */
[----:B------:R1:W-:Y:S04]  /*12070*/  LDGSTS.E [R35+0x3f300], [R42.64], !P6 ;  /* 0x3f3000002a237fae */ /* 0x0003e8000f121848 */
[----:B------:R1:W-:Y:S04]  /*12080*/  LDGSTS.E [R35+0x3f400], [R28.64], !P6 ;  /* 0x3f4000001c237fae */ /* 0x0003e8000f121848 */
[----:B------:R1:W-:Y:S04]  /*12090*/  LDGSTS.E [R35+0x3f500], [R20.64], !P6 ;  /* 0x3f50000014237fae */ /* 0x0003e8000f121848 */
[----:B------:R1:W-:Y:S01]  /*120a0*/  LDGSTS.E [R35+0x3f600], [R18.64], !P6 ;  /* 0x3f60000012237fae */ /* 0x0003e2000f121848 */
[----:B---3--:R-:W-:-:S03]  /*120b0*/  IMAD.WIDE R48, R252, 0x4, R32 ;  /* 0x00000004fc307825 */ /* 0x008fc600078e0220 */
[----:B-1----:R-:W3:Y:S04]  /*120c0*/  LDL.LU.64 R20, [R1+0xa60] ;  /* 0x000a600001147983 */ /* 0x002ee80000300a00 */
[----:B------:R-:W3:Y:S01]  /*120d0*/  LDL.LU.64 R18, [R1+0xa68] ;  /* 0x000a680001127983 */ /* 0x000ee20000300a00 */
[----:B--2---:R-:W-:-:S03]  /*120e0*/  IMAD.WIDE R46, R252, 0x4, R16 ;  /* 0x00000004fc2e7825 */ /* 0x004fc600078e0210 */
[----:B------:R-:W2:Y:S04]  /*120f0*/  LDL.LU.64 R28, [R1+0xa70] ;  /* 0x000a7000011c7983 */ /* 0x000ea80000300a00 */
[----:B------:R-:W2:Y:S01]  /*12100*/  LDL.LU.64 R16, [R1+0xa78] ;  /* 0x000a780001107983 */ /* 0x000ea20000300a00 */
[----:B------:R-:W-:-:S03]  /*12110*/  IMAD.WIDE R42, R252, 0x4, R44 ;  /* 0x00000004fc2a7825 */ /* 0x000fc600078e022c */
[----:B------:R-:W-:Y:S04]  /*12120*/  STL.64 [R1+0x88], R48 ;  /* 0x0000883001007387 */ /* 0x000fe80000100a00 */
[----:B------:R-:W-:Y:S04]  /*12130*/  STL.64 [R1+0x80], R46 ;  /* 0x0000802e01007387 */ /* 0x000fe80000100a00 */
[----:B------:R-:W2:Y:S04]  /*12140*/  LDL.LU.64 R44, [R1+0xa80] ;  /* 0x000a8000012c7983 */ /* 0x000ea80000300a00 */
[----:B------:R-:W1:Y:S01]  /*12150*/  S2R R15, SR_TID.X ;  /* 0x00000000000f7919 */ /* 0x000e620000002100 */
[----:B------:R-:W-:-:S03]  /*12160*/  IADD3 R14, R37, -0x44, RZ ;  /* 0xffffffbc250e7810 */ /* 0x000fc60007ffe0ff */
[----:B------:R1:W-:Y:S01]  /*12170*/  LDGSTS.E [R35+0x3f700], [R40.64], !P6 ;  /* 0x3f70000028237fae */ /* 0x0003e2000f121848 */
[----:B------:R-:W-:-:S03]  /*12180*/  ISETP.GE.U32.AND P1, PT, R14, 0x7fffff7d, PT ;  /* 0x7fffff7d0e00780c */ /* 0x000fc60003f26070 */
[----:B-1----:R-:W2:Y:S01]  /*12190*/  LDL.LU.64 R34, [R1+0xa88] ;  /* 0x000a880001227983 */ /* 0x002ea20000300a00 */
[----:B------:R-:W-:-:S04]  /*121a0*/  LOP3.LUT R15, R15, 0x3f, RZ, 0xc0, !PT ;  /* 0x0000003f0f0f7812 */ /* 0x000fc800078ec0ff */
[----:B------:R-:W-:Y:S01]  /*121b0*/  SHF.L.U32 R251, R15, 0x2, RZ ;  /* 0x000000020ffb7819 */ /* 0x000fe200000006ff */
[C---:B----4-:R-:W-:Y:S01]  /*121c0*/  IMAD.WIDE R40, R252.reuse, 0x4, R30 ;  /* 0x00000004fc287825 */ /* 0x050fe200078e021e */
[----:B------:R-:W-:Y:S02]  /*121d0*/  STL.64 [R1+0x78], R42 ;  /* 0x0000782a01007387 */ /* 0x000fe40000100a00 */
[----:B------:R-:W-:Y:S02]  /*121e0*/  LOP3.LUT R250, R251, 0x60, RZ, 0x3c, !PT ;  /* 0x00000060fbfa7812 */ /* 0x000fe400078e3cff */
[----:B------:R-:W4:Y:S04]  /*121f0*/  LDL.LU.64 R32, [R1+0xa90] ;  /* 0x000a900001207983 */ /* 0x000f280000300a00 */
[----:B------:R-:W4:Y:S01]  /*12200*/  LDL.LU.64 R30, [R1+0xa98] ;  /* 0x000a9800011e7983 */ /* 0x000f220000300a00 */
[----:B------:R-:W-:-:S03]  /*12210*/  IMAD.WIDE R38, R252, 0x4, R38 ;  /* 0x00000004fc267825 */ /* 0x000fc600078e0226 */
[----:B------:R-:W-:Y:S04]  /*12220*/  STL.64 [R1+0x70], R40 ;  /* 0x0000702801007387 */ /* 0x000fe80000100a00 */
[----:B------:R1:W-:Y:S01]  /*12230*/  LDGSTS.E [R250+0x21800], [R48.64], !P1 ;  /* 0x2180000030fa7fae */ /* 0x0003e2000c921848 */
[----:B------:R-:W-:-:S03]  /*12240*/  IMAD.WIDE R26, R252, 0x4, R26 ;  /* 0x00000004fc1a7825 */ /* 0x000fc600078e021a */
[----:B------:R-:W-:Y:S04]  /*12250*/  STL.64 [R1+0x68], R38 ;  /* 0x0000682601007387 */ /* 0x000fe80000100a00 */
[----:B------:R1:W-:Y:S01]  /*12260*/  LDGSTS.E [R250+0x21900], [R46.64], !P1 ;  /* 0x219000002efa7fae */ /* 0x0003e2000c921848 */
[----:B------:R-:W-:-:S03]  /*12270*/  IMAD.WIDE R24, R252, 0x4, R24 ;  /* 0x00000004fc187825 */ /* 0x000fc600078e0218 */
[----:B------:R1:W-:Y:S04]  /*12280*/  STL.64 [R1+0x60], R26 ;  /* 0x0000601a01007387 */ /* 0x0003e80000100a00 */
[----:B------:R1:W-:Y:S01]  /*12290*/  LDGSTS.E [R250+0x21a00], [R42.64], !P1 ;  /* 0x21a000002afa7fae */ /* 0x0003e2000c921848 */
[----:B------:R-:W-:-:S03]  /*122a0*/  IMAD.WIDE R22, R252, 0x4, R22 ;  /* 0x00000004fc167825 */ /* 0x000fc600078e0216 */
[----:B------:R1:W-:Y:S04]  /*122b0*/  STL.64 [R1+0x58], R24 ;  /* 0x0000581801007387 */ /* 0x0003e80000100a00 */
[----:B------:R1:W-:Y:S04]  /*122c0*/  LDGSTS.E [R250+0x21b00], [R40.64], !P1 ;  /* 0x21b0000028fa7fae */ /* 0x0003e8000c921848 */
[----:B------:R1:W-:Y:S04]  /*122d0*/  STL.64 [R1+0x50], R22 ;  /* 0x0000501601007387 */ /* 0x0003e80000100a00 */
[----:B------:R1:W-:Y:S04]  /*122e0*/  LDGSTS.E [R250+0x21c00], [R38.64], !P1 ;  /* 0x21c0000026fa7fae */ /* 0x0003e8000c921848 */
[----:B------:R1:W-:Y:S04]  /*122f0*/  LDGSTS.E [R250+0x21d00], [R26.64], !P1 ;  /* 0x21d000001afa7fae */ /* 0x0003e8000c921848 */
[----:B------:R1:W-:Y:S04]  /*12300*/  LDGSTS.E [R250+0x21e00], [R24.64], !P1 ;  /* 0x21e0000018fa7fae */ /* 0x0003e8000c921848 */
[----:B------:R1:W-:Y:S01]  /*12310*/  LDGSTS.E [R250+0x21f00], [R22.64], !P1 ;  /* 0x21f0000016fa7fae */ /* 0x0003e2000c921848 */
[----:B---3--:R-:W-:-:S04]  /*12320*/  IMAD.WIDE R76, R252, 0x4, R20 ;  /* 0x00000004fc4c7825 */ /* 0x008fc800078e0214 */
[C---:B--2---:R-:W-:Y:S02]  /*12330*/  IMAD.WIDE R72, R252.reuse, 0x4, R28 ;  /* 0x00000004fc487825 */ /* 0x044fe400078e021c */
[----:B------:R-:W2:Y:S04]  /*12340*/  LDL.LU.64 R28, [R1+0xaa0] ;  /* 0x000aa000011c7983 */ /* 0x000ea80000300a00 */
[----:B-1----:R-:W3:Y:S01]  /*12350*/  LDL.LU.64 R26, [R1+0xaa8] ;  /* 0x000aa800011a7983 */ /* 0x002ee20000300a00 */
[----:B------:R-:W-:-:S03]  /*12360*/  IMAD.WIDE R74, R252, 0x4, R18 ;  /* 0x00000004fc4a7825 */ /* 0x000fc600078e0212 */
[----:B------:R-:W2:Y:S01]  /*12370*/  LDL.LU.64 R24, [R1+0xab0] ;  /* 0x000ab00001187983 */ /* 0x000ea20000300a00 */
[----:B------:R-:W-:-:S03]  /*12380*/  IMAD.WIDE R70, R252, 0x4, R16 ;  /* 0x00000004fc467825 */ /* 0x000fc600078e0210 */
[----:B------:R-:W2:Y:S01]  /*12390*/  LDL.LU.64 R22, [R1+0xab8] ;  /* 0x000ab80001167983 */ /* 0x000ea20000300a00 */
[----:B------:R-:W-:-:S03]  /*123a0*/  IMAD.WIDE R68, R252, 0x4, R44 ;  /* 0x00000004fc447825 */ /* 0x000fc600078e022c */
[----:B------:R-:W2:Y:S04]  /*123b0*/  LDL.LU.64 R20, [R1+0xac0] ;  /* 0x000ac00001147983 */ /* 0x000ea80000300a00 */
[----:B------:R-:W2:Y:S04]  /*123c0*/  LDL.LU.64 R18, [R1+0xac8] ;  /* 0x000ac80001127983 */ /* 0x000ea80000300a00 */
[----:B------:R-:W2:Y:S04]  /*123d0*/  LDL.LU.64 R16, [R1+0xad0] ;  /* 0x000ad00001107983 */ /* 0x000ea80000300a00 */
[----:B------:R-:W2:Y:S01]  /*123e0*/  LDL.LU.64 R44, [R1+0xad8] ;  /* 0x000ad800012c7983 */ /* 0x000ea20000300a00 */
[----:B------:R-:W-:-:S04]  /*123f0*/  IADD3 R14, R37, -0x48, RZ ;  /* 0xffffffb8250e7810 */ /* 0x000fc80007ffe0ff */
[----:B------:R-:W-:Y:S02]  /*12400*/  ISETP.GE.U32.AND P5, PT, R14, 0x7fffff79, PT ;  /* 0x7fffff790e00780c */ /* 0x000fe40003fa6070 */
[----:B------:R-:W-:-:S04]  /*12410*/  IADD3 R14, R37, -0x4c, RZ ;  /* 0xffffffb4250e7810 */ /* 0x000fc80007ffe0ff */
[----:B------:R-:W-:Y:S02]  /*12420*/  ISETP.GE.U32.AND P4, PT, R14, 0x7fffff75, PT ;  /* 0x7fffff750e00780c */ /* 0x000fe40003f86070 */
[----:B------:R-:W-:-:S04]  /*12430*/  IADD3 R14, R37, -0x50, RZ ;  /* 0xffffffb0250e7810 */ /* 0x000fc80007ffe0ff */
[----:B------:R-:W-:Y:S01]  /*12440*/  ISETP.GE.U32.AND P2, PT, R14, 0x7fffff71, PT ;  /* 0x7fffff710e00780c */ /* 0x000fe20003f46070 */
[----:B------:R-:W-:Y:S01]  /*12450*/  IMAD.WIDE R34, R252, 0x4, R34 ;  /* 0x00000004fc227825 */ /* 0x000fe200078e0222 */
[C---:B------:R-:W-:Y:S01]  /*12460*/  IADD3 R14, R37.reuse, -0x54, RZ ;  /* 0xffffffac250e7810 */ /* 0x040fe20007ffe0ff */
[----:B------:R-:W-:Y:S03]  /*12470*/  STL.64 [R1+0x1f20], R76 ;  /* 0x001f204c01007387 */ /* 0x000fe60000100a00 */
[----:B------:R-:W-:Y:S01]  /*12480*/  ISETP.GE.U32.AND P3, PT, R14, 0x7fffff6d, PT ;  /* 0x7fffff6d0e00780c */ /* 0x000fe20003f66070 */
[C---:B----4-:R-:W-:Y:S01]  /*12490*/  IMAD.WIDE R32, R252.reuse, 0x4, R32 ;  /* 0x00000004fc207825 */ /* 0x050fe200078e0220 */
[C---:B------:R-:W-:Y:S01]  /*124a0*/  IADD3 R14, R37.reuse, -0x58, RZ ;  /* 0xffffffa8250e7810 */ /* 0x040fe20007ffe0ff */
[----:B------:R-:W-:Y:S02]  /*124b0*/  STL.64 [R1+0x1f28], R74 ;  /* 0x001f284a01007387 */ /* 0x000fe40000100a00 */
[----:B------:R-:W-:Y:S01]  /*124c0*/  IMAD.WIDE R30, R252, 0x4, R30 ;  /* 0x00000004fc1e7825 */ /* 0x000fe200078e021e */
[----:B------:R-:W-:Y:S01]  /*124d0*/  ISETP.GE.U32.AND P0, PT, R14, 0x7fffff69, PT ;  /* 0x7fffff690e00780c */ /* 0x000fe20003f06070 */
[----:B------:R-:W-:Y:S01]  /*124e0*/  STL.64 [R1+0x1f30], R72 ;  /* 0x001f304801007387 */ /* 0x000fe20000100a00 */
[----:B------:R-:W-:-:S03]  /*124f0*/  IADD3 R14, R37, -0x5c, RZ ;  /* 0xffffffa4250e7810 */ /* 0x000fc60007ffe0ff */
[----:B------:R-:W-:Y:S01]  /*12500*/  STL.64 [R1+0x1f38], R70 ;  /* 0x001f384601007387 */ /* 0x000fe20000100a00 */
[----:B------:R-:W-:-:S03]  /*12510*/  ISETP.GE.U32.AND P6, PT, R14, 0x7fffff65, PT ;  /* 0x7fffff650e00780c */ /* 0x000fc60003fc6070 */
[----:B------:R-:W-:Y:S01]  /*12520*/  STL.64 [R1+0x1f40], R68 ;  /* 0x001f404401007387 */ /* 0x000fe20000100a00 */
[----:B------:R-:W-:-:S03]  /*12530*/  IADD3 R14, R37, -0x60, RZ ;  /* 0xffffffa0250e7810 */ /* 0x000fc60007ffe0ff */
[----:B------:R-:W-:Y:S04]  /*12540*/  STL.64 [R1+0x1f48], R34 ;  /* 0x001f482201007387 */ /* 0x000fe80000100a00 */
[----:B------:R-:W-:Y:S04]  /*12550*/  STL.64 [R1+0x1f50], R32 ;  /* 0x001f502001007387 */ /* 0x000fe80000100a00 */
[----:B------:R1:W-:Y:S01]  /*12560*/  STL.64 [R1+0x1f58], R30 ;  /* 0x001f581e01007387 */ /* 0x0003e20000100a00 */
[----:B------:R-:W-:-:S03]  /*12570*/  ISETP.GE.U32.AND P1, PT, R14, 0x7fffff61, PT ;  /* 0x7fffff610e00780c */ /* 0x000fc60003f26070 */
[----:B------:R4:W-:Y:S04]  /*12580*/  LDGSTS.E [R250+0x23800], [R76.64], !P5 ;  /* 0x238000004cfa7fae */ /* 0x0009e8000e921848 */
[----:B------:R-:W1:Y:S01]  /*12590*/  LDL.LU.64 R48, [R1+0xae0] ;  /* 0x000ae00001307983 */ /* 0x000e620000300a00 */
[----:B------:R-:W-:-:S03]  /*125a0*/  IADD3 R14, R37, -0x64, RZ ;  /* 0xffffff9c250e7810 */ /* 0x000fc60007ffe0ff */
[----:B------:R1:W-:Y:S04]  /*125b0*/  LDGSTS.E [R250+0x23900], [R74.64], !P5 ;  /* 0x239000004afa7fae */ /* 0x0003e8000e921848 */
[----:B------:R-:W4:Y:S04]  /*125c0*/  LDL.LU.64 R38, [R1+0xae8] ;  /* 0x000ae80001267983 */ /* 0x000f280000300a00 */
[----:B------:R1:W-:Y:S04]  /*125d0*/  LDGSTS.E [R250+0x23a00], [R72.64], !P5 ;  /* 0x23a0000048fa7fae */ /* 0x0003e8000e921848 */
[----:B------:R-:W4:Y:S04]  /*125e0*/  LDL.LU.64 R56, [R1+0xaf0] ;  /* 0x000af00001387983 */ /* 0x000f280000300a00 */
[----:B------:R1:W-:Y:S04]  /*125f0*/  LDGSTS.E [R250+0x23b00], [R70.64], !P5 ;  /* 0x23b0000046fa7fae */ /* 0x0003e8000e921848 */
[----:B------:R1:W-:Y:S04]  /*12600*/  LDGSTS.E [R250+0x23c00], [R68.64], !P5 ;  /* 0x23c0000044fa7fae */ /* 0x0003e8000e921848 */
[----:B------:R-:W4:Y:S04]  /*12610*/  LDL.LU.64 R54, [R1+0xaf8] ;  /* 0x000af80001367983 */ /* 0x000f280000300a00 */
[----:B------:R1:W-:Y:S04]  /*12620*/  LDGSTS.E [R250+0x23d00], [R34.64], !P5 ;  /* 0x23d0000022fa7fae */ /* 0x0003e8000e921848 */
[----:B------:R-:W4:Y:S04]  /*12630*/  LDL.LU.64 R46, [R1+0xb00] ;  /* 0x000b0000012e7983 */ /* 0x000f280000300a00 */
[----:B------:R1:W-:Y:S04]  /*12640*/  LDGSTS.E [R250+0x23e00], [R32.64], !P5 ;  /* 0x23e0000020fa7fae */ /* 0x0003e8000e921848 */
[----:B------:R1:W-:Y:S01]  /*12650*/  LDGSTS.E [R250+0x23f00], [R30.64], !P5 ;  /* 0x23f000001efa7fae */ /* 0x0003e2000e921848 */
[----:B------:R-:W-:-:S03]  /*12660*/  ISETP.GE.U32.AND P5, PT, R14, 0x7fffff5d, PT ;  /* 0x7fffff5d0e00780c */ /* 0x000fc60003fa6070 */
[----:B------:R-:W4:Y:S01]  /*12670*/  LDL.LU.64 R60, [R1+0xb08] ;  /* 0x000b0800013c7983 */ /* 0x000f220000300a00 */
[----:B--2---:R-:W-:-:S03]  /*12680*/  IMAD.WIDE R14, R252, 0x4, R44 ;  /* 0x00000004fc0e7825 */ /* 0x004fc600078e022c */
[----:B------:R-:W2:Y:S01]  /*12690*/  LDL.LU.64 R44, [R1+0xb10] ;  /* 0x000b1000012c7983 */ /* 0x000ea20000300a00 */
[----:B------:R-:W-:-:S03]  /*126a0*/  IMAD.WIDE R28, R252, 0x4, R28 ;  /* 0x00000004fc1c7825 */ /* 0x000fc600078e021c */
[----:B------:R-:W2:Y:S01]  /*126b0*/  LDL.LU.64 R42, [R1+0xb18] ;  /* 0x000b1800012a7983 */ /* 0x000ea20000300a00 */
[----:B---3--:R-:W-:-:S03]  /*126c0*/  IMAD.WIDE R26, R252, 0x4, R26 ;  /* 0x00000004fc1a7825 */ /* 0x008fc600078e021a */
[----:B------:R-:W3:Y:S01]  /*126d0*/  LDL.LU.64 R52, [R1+0xb20] ;  /* 0x000b200001347983 */ /* 0x000ee20000300a00 */
[----:B------:R-:W-:-:S03]  /*126e0*/  IMAD.WIDE R24, R252, 0x4, R24 ;  /* 0x00000004fc187825 */ /* 0x000fc600078e0218 */
[----:B------:R-:W3:Y:S01]  /*126f0*/  LDL.LU.64 R40, [R1+0xb28] ;  /* 0x000b280001287983 */ /* 0x000ee20000300a00 */
[----:B------:R-:W-:-:S03]  /*12700*/  IMAD.WIDE R22, R252, 0x4, R22 ;  /* 0x00000004fc167825 */ /* 0x000fc600078e0216 */
[----:B------:R-:W3:Y:S01]  /*12710*/  LDL.LU.64 R50, [R1+0xb30] ;  /* 0x000b300001327983 */ /* 0x000ee20000300a00 */
[----:B------:R-:W-:-:S03]  /*12720*/  IMAD.WIDE R20, R252, 0x4, R20 ;  /* 0x00000004fc147825 */ /* 0x000fc600078e0214 */
[----:B------:R-:W-:Y:S01]  /*12730*/  STL.64 [R1+0x1f60], R28 ;  /* 0x001f601c01007387 */ /* 0x000fe20000100a00 */
[----:B------:R-:W-:-:S03]  /*12740*/  IMAD.WIDE R18, R252, 0x4, R18 ;  /* 0x00000004fc127825 */ /* 0x000fc600078e0212 */
[----:B------:R4:W-:Y:S01]  /*12750*/  STL.64 [R1+0x1f68], R26 ;  /* 0x001f681a01007387 */ /* 0x0009e20000100a00 */
[----:B------:R-:W-:-:S03]  /*12760*/  IMAD.WIDE R16, R252, 0x4, R16 ;  /* 0x00000004fc107825 */ /* 0x000fc600078e0210 */
        /* <DEDUP_REMOVED lines=9> */
[----:B------:R1:W-:Y:S01]  /*12800*/  STL.64 [R1+0x1f98], R14 ;  /* 0x001f980e01007387 */ /* 0x0003e20000100a00 */
[----:B----4-:R-:W-:-:S03]  /*12810*/  IMAD.WIDE R26, R252, 0x4, R38 ;  /* 0x00000004fc1a7825 */ /* 0x010fc600078e0226 */
[----:B------:R4:W-:Y:S04]  /*12820*/  LDGSTS.E [R250+0x25b00], [R22.64], !P4 ;  /* 0x25b0000016fa7fae */ /* 0x0009e8000e121848 */
[----:B------:R-:W3:Y:S01]  /*12830*/  LDL.LU.64 R48, [R1+0xb38] ;  /* 0x000b380001307983 */ /* 0x000ee20000300a00 */
[----:B------:R-:W-:-:S03]  /*12840*/  IMAD.WIDE R24, R252, 0x4, R56 ;  /* 0x00000004fc187825 */ /* 0x000fc600078e0238 */
[----:B------:R1:W-:Y:S04]  /*12850*/  LDGSTS.E [R250+0x25c00], [R20.64], !P4 ;  /* 0x25c0000014fa7fae */ /* 0x0003e8000e121848 */
[----:B------:R-:W3:Y:S04]  /*12860*/  LDL.LU.64 R38, [R1+0xb40] ;  /* 0x000b400001267983 */ /* 0x000ee80000300a00 */
[----:B------:R-:W-:Y:S01]  /*12870*/  STL.64 [R1+0x250], R30 ;  /* 0x0002501e01007387 */ /* 0x000fe20000100a00 */
[----:B----4-:R-:W-:-:S03]  /*12880*/  IMAD.WIDE R22, R252, 0x4, R54 ;  /* 0x00000004fc167825 */ /* 0x010fc600078e0236 */
[----:B------:R4:W-:Y:S04]  /*12890*/  STL.64 [R1+0x258], R26 ;  /* 0x0002581a01007387 */ /* 0x0009e80000100a00 */
[----:B------:R2:W-:Y:S01]  /*128a0*/  STL.64 [R1+0x260], R24 ;  /* 0x0002601801007387 */ /* 0x0005e20000100a00 */
[----:B-1----:R-:W-:-:S03]  /*128b0*/  IMAD.WIDE R20, R252, 0x4, R46 ;  /* 0x00000004fc147825 */ /* 0x002fc600078e022e */
[----:B------:R1:W-:Y:S04]  /*128c0*/  LDGSTS.E [R250+0x25d00], [R18.64], !P4 ;  /* 0x25d0000012fa7fae */ /* 0x0003e8000e121848 */
[----:B------:R-:W3:Y:S04]  /*128d0*/  LDL.LU.64 R46, [R1+0xb48] ;  /* 0x000b4800012e7983 */ /* 0x000ee80000300a00 */
[----:B------:R2:W-:Y:S04]  /*128e0*/  LDGSTS.E [R250+0x25e00], [R16.64], !P4 ;  /* 0x25e0000010fa7fae */ /* 0x0005e8000e121848 */
[----:B------:R2:W-:Y:S04]  /*128f0*/  STL.64 [R1+0x268], R22 ;  /* 0x0002681601007387 */ /* 0x0005e80000100a00 */
[----:B------:R2:W-:Y:S01]  /*12900*/  STL.64 [R1+0x280], R20 ;  /* 0x0002801401007387 */ /* 0x0005e20000100a00 */
[----:B-1----:R-:W-:-:S03]  /*12910*/  IMAD.WIDE R18, R252, 0x4, R60 ;  /* 0x00000004fc127825 */ /* 0x002fc600078e023c */
[----:B------:R1:W-:Y:S04]  /*12920*/  LDGSTS.E [R250+0x25f00], [R14.64], !P4 ;  /* 0x25f000000efa7fae */ /* 0x0003e8000e121848 */
[----:B------:R1:W-:Y:S04]  /*12930*/  LDGSTS.E [R250+0x27800], [R30.64], !P2 ;  /* 0x278000001efa7fae */ /* 0x0003e8000d121848 */
[----:B------:R4:W-:Y:S04]  /*12940*/  LDGSTS.E [R250+0x27900], [R26.64], !P2 ;  /* 0x279000001afa7fae */ /* 0x0009e8000d121848 */
[----:B------:R1:W-:Y:S04]  /*12950*/  LDGSTS.E [R250+0x27a00], [R24.64], !P2 ;  /* 0x27a0000018fa7fae */ /* 0x0003e8000d121848 */
[----:B------:R1:W-:Y:S04]  /*12960*/  LDGSTS.E [R250+0x27b00], [R22.64], !P2 ;  /* 0x27b0000016fa7fae */ /* 0x0003e8000d121848 */
[----:B------:R1:W-:Y:S04]  /*12970*/  LDGSTS.E [R250+0x27c00], [R20.64], !P2 ;  /* 0x27c0000014fa7fae */ /* 0x0003e8000d121848 */
[----:B------:R1:W-:Y:S01]  /*12980*/  LDGSTS.E [R250+0x27d00], [R18.64], !P2 ;  /* 0x27d0000012fa7fae */ /* 0x0003e2000d121848 */
[----:B--2---:R-:W-:-:S03]  /*12990*/  IMAD.WIDE R16, R252, 0x4, R44 ;  /* 0x00000004fc107825 */ /* 0x004fc600078e022c */
[----:B------:R-:W2:Y:S01]  /*129a0*/  LDL.LU.64 R44, [R1+0xb50] ;  /* 0x000b5000012c7983 */ /* 0x000ea20000300a00 */
[----:B-1----:R-:W-:-:S03]  /*129b0*/  IMAD.WIDE R14, R252, 0x4, R42 ;  /* 0x00000004fc0e7825 */ /* 0x002fc600078e022a */
[----:B------:R-:W-:Y:S04]  /*129c0*/  STL.64 [R1+0x288], R18 ;  /* 0x0002881201007387 */ /* 0x000fe80000100a00 */
[----:B------:R-:W2:Y:S01]  /*129d0*/  LDL.LU.64 R60, [R1+0xb58] ;  /* 0x000b5800013c7983 */ /* 0x000ea20000300a00 */
[----:B---3--:R-:W-:-:S03]  /*129e0*/  IMAD.WIDE R28, R252, 0x4, R52 ;  /* 0x00000004fc1c7825 */ /* 0x008fc600078e0234 */
[----:B------:R2:W-:Y:S01]  /*129f0*/  STL.64 [R1+0x2c0], R16 ;  /* 0x0002c01001007387 */ /* 0x0005e20000100a00 */
[----:B----4-:R-:W-:-:S03]  /*12a00*/  IMAD.WIDE R26, R252, 0x4, R40 ;  /* 0x00000004fc1a7825 */ /* 0x010fc600078e0228 */
[----:B------:R1:W-:Y:S01]  /*12a10*/  STL.64 [R1+0x2c8], R14 ;  /* 0x0002c80e01007387 */ /* 0x0003e20000100a00 */
[----:B------:R-:W-:-:S03]  /*12a20*/  IMAD.WIDE R24, R252, 0x4, R50 ;  /* 0x00000004fc187825 */ /* 0x000fc600078e0232 */
[----:B------:R-:W3:Y:S04]  /*12a30*/  LDL.LU.64 R58, [R1+0xc18] ;  /* 0x000c1800013a7983 */ /* 0x000ee80000300a00 */
[----:B------:R-:W4:Y:S04]  /*12a40*/  LDL.LU.64 R56, [R1+0xc10] ;  /* 0x000c100001387983 */ /* 0x000f280000300a00 */
[----:B------:R-:W4:Y:S04]  /*12a50*/  LDL.LU.64 R54, [R1+0xc08] ;  /* 0x000c080001367983 */ /* 0x000f280000300a00 */
[----:B------:R-:W4:Y:S04]  /*12a60*/  LDL.LU.64 R42, [R1+0xc00] ;  /* 0x000c0000012a7983 */ /* 0x000f280000300a00 */
[----:B------:R-:W4:Y:S04]  /*12a70*/  LDL.LU.64 R40, [R1+0xbf8] ;  /* 0x000bf80001287983 */ /* 0x000f280000300a00 */
[----:B------:R3:W-:Y:S04]  /*12a80*/  STL.64 [R1+0x358], R28 ;  /* 0x0003581c01007387 */ /* 0x0007e80000100a00 */
[----:B------:R4:W-:Y:S04]  /*12a90*/  STL.64 [R1+0x360], R26 ;  /* 0x0003601a01007387 */ /* 0x0009e80000100a00 */
[----:B------:R-:W4:Y:S04]  /*12aa0*/  LDL.LU.64 R52, [R1+0xbf0] ;  /* 0x000bf00001347983 */ /* 0x000f280000300a00 */
[----:B------:R1:W-:Y:S04]  /*12ab0*/  STL.64 [R1+0x368], R24 ;  /* 0x0003681801007387 */ /* 0x0003e80000100a00 */
[----:B------:R2:W-:Y:S04]  /*12ac0*/  LDGSTS.E [R250+0x27e00], [R16.64], !P2 ;  /* 0x27e0000010fa7fae */ /* 0x0005e8000d121848 */
[----:B------:R1:W-:Y:S04]  /*12ad0*/  LDGSTS.E [R250+0x27f00], [R14.64], !P2 ;  /* 0x27f000000efa7fae */ /* 0x0003e8000d121848 */
[----:B------:R3:W-:Y:S01]  /*12ae0*/  LDGSTS.E [R250+0x29800], [R28.64], !P3 ;  /* 0x298000001cfa7fae */ /* 0x0007e2000d921848 */
[----:B------:R-:W-:-:S03]  /*12af0*/  IMAD.WIDE R22, R252, 0x4, R48 ;  /* 0x00000004fc167825 */ /* 0x000fc600078e0230 */
[----:B------:R4:W-:Y:S04]  /*12b00*/  LDGSTS.E [R250+0x29900], [R26.64], !P3 ;  /* 0x299000001afa7fae */ /* 0x0009e8000d921848 */
[----:B------:R1:W-:Y:S01]  /*12b10*/  LDGSTS.E [R250+0x29a00], [R24.64], !P3 ;  /* 0x29a0000018fa7fae */ /* 0x0003e2000d921848 */
[----:B------:R-:W-:-:S03]  /*12b20*/  IMAD.WIDE R20, R252, 0x4, R38 ;  /* 0x00000004fc147825 */ /* 0x000fc600078e0226 */
[----:B------:R1:W-:Y:S04]  /*12b30*/  LDGSTS.E [R250+0x29b00], [R22.64], !P3 ;  /* 0x29b0000016fa7fae */ /* 0x0003e8000d921848 */
[----:B------:R-:W4:Y:S04]  /*12b40*/  LDL.LU.64 R38, [R1+0xbe8] ;  /* 0x000be80001267983 */ /* 0x000f280000300a00 */
[----:B------:R1:W-:Y:S04]  /*12b50*/  STL.64 [R1+0x370], R22 ;  /* 0x0003701601007387 */ /* 0x0003e80000100a00 */
[----:B------:R1:W-:Y:S04]  /*12b60*/  STL.64 [R1+0x378], R20 ;  /* 0x0003781401007387 */ /* 0x0003e80000100a00 */
[----:B------:R1:W-:Y:S01]  /*12b70*/  LDGSTS.E [R250+0x29c00], [R20.64], !P3 ;  /* 0x29c0000014fa7fae */ /* 0x0003e2000d921848 */
[----:B--2---:R-:W-:-:S03]  /*12b80*/  IMAD.WIDE R16, R252, 0x4, R44 ;  /* 0x00000004fc107825 */ /* 0x004fc600078e022c */
[----:B------:R-:W2:Y:S01]  /*12b90*/  LDL.LU.64 R44, [R1+0xbe0] ;  /* 0x000be000012c7983 */ /* 0x000ea20000300a00 */
[----:B------:R-:W-:-:S04]  /*12ba0*/  IMAD.WIDE R18, R252, 0x4, R46 ;  /* 0x00000004fc127825 */ /* 0x000fc800078e022e */
[C---:B-1----:R-:W-:Y:S01]  /*12bb0*/  IMAD.WIDE R14, R252.reuse, 0x4, R60 ;  /* 0x00000004fc0e7825 */ /* 0x042fe200078e023c */
[----:B------:R1:W-:Y:S04]  /*12bc0*/  STL.64 [R1+0x380], R18 ;  /* 0x0003801201007387 */ /* 0x0003e80000100a00 */
[----:B------:R1:W-:Y:S04]  /*12bd0*/  STL.64 [R1+0x388], R16 ;  /* 0x0003881001007387 */ /* 0x0003e80000100a00 */
[----:B------:R2:W-:Y:S01]  /*12be0*/  STL.64 [R1+0x390], R14 ;  /* 0x0003900e01007387 */ /* 0x0005e20000100a00 */
[----:B---3--:R-:W-:-:S03]  /*12bf0*/  IMAD.WIDE R28, R252, 0x4, R58 ;  /* 0x00000004fc1c7825 */ /* 0x008fc600078e023a */
[----:B------:R-:W3:Y:S01]  /*12c00*/  LDL.LU.64 R50, [R1+0xbd8] ;  /* 0x000bd80001327983 */ /* 0x000ee20000300a00 */
[----:B----4-:R-:W-:-:S03]  /*12c10*/  IMAD.WIDE R26, R252, 0x4, R56 ;  /* 0x00000004fc1a7825 */ /* 0x010fc600078e0238 */
[----:B------:R-:W4:Y:S01]  /*12c20*/  LDL.LU.64 R48, [R1+0xbd0] ;  /* 0x000bd00001307983 */ /* 0x000f220000300a00 */
[----:B------:R-:W-:-:S03]  /*12c30*/  IMAD.WIDE R24, R252, 0x4, R54 ;  /* 0x00000004fc187825 */ /* 0x000fc600078e0236 */
[----:B------:R-:W4:Y:S01]  /*12c40*/  LDL.LU.64 R46, [R1+0xbc8] ;  /* 0x000bc800012e7983 */ /* 0x000f220000300a00 */
[----:B------:R-:W-:-:S03]  /*12c50*/  IMAD.WIDE R22, R252, 0x4, R42 ;  /* 0x00000004fc167825 */ /* 0x000fc600078e022a */
[----:B------:R-:W4:Y:S01]  /*12c60*/  LDL.LU.64 R60, [R1+0xbc0] ;  /* 0x000bc000013c7983 */ /* 0x000f220000300a00 */
[----:B------:R-:W-:-:S03]  /*12c70*/  IMAD.WIDE R20, R252, 0x4, R40 ;  /* 0x00000004fc147825 */ /* 0x000fc600078e0228 */
[----:B------:R3:W-:Y:S04]  /*12c80*/  STL.64 [R1+0x3a0], R28 ;  /* 0x0003a01c01007387 */ /* 0x0007e80000100a00 */
[----:B------:R-:W4:Y:S04]  /*12c90*/  LDL.LU.64 R42, [R1+0xbb8] ;  /* 0x000bb800012a7983 */ /* 0x000f280000300a00 */
[----:B------:R1:W-:Y:S04]  /*12ca0*/  LDGSTS.E [R250+0x29d00], [R18.64], !P3 ;  /* 0x29d0000012fa7fae */ /* 0x0003e8000d921848 */
[----:B------:R4:W-:Y:S04]  /*12cb0*/  STL.64 [R1+0x3b8], R26 ;  /* 0x0003b81a01007387 */ /* 0x0009e80000100a00 */
[----:B------:R1:W-:Y:S04]  /*12cc0*/  LDGSTS.E [R250+0x29e00], [R16.64], !P3 ;  /* 0x29e0000010fa7fae */ /* 0x0003e8000d921848 */
[----:B------:R2:W-:Y:S01]  /*12cd0*/  STL.64 [R1+0x3d0], R24 ;  /* 0x0003d01801007387 */ /* 0x0005e20000100a00 */
[----:B-1----:R-:W-:-:S03]  /*12ce0*/  IMAD.WIDE R18, R252, 0x4, R52 ;  /* 0x00000004fc127825 */ /* 0x002fc600078e0234 */
[----:B------:R-:W4:Y:S04]  /*12cf0*/  LDL.LU.64 R40, [R1+0xbb0] ;  /* 0x000bb00001287983 */ /* 0x000f280000300a00 */
[----:B------:R1:W-:Y:S04]  /*12d00*/  STL.64 [R1+0x3e0], R22 ;  /* 0x0003e01601007387 */ /* 0x0003e80000100a00 */
[----:B------:R1:W-:Y:S04]  /*12d10*/  STL.64 [R1+0x3f0], R20 ;  /* 0x0003f01401007387 */ /* 0x0003e80000100a00 */
[----:B------:R2:W-:Y:S04]  /*12d20*/  LDGSTS.E [R250+0x29f00], [R14.64], !P3 ;  /* 0x29f000000efa7fae */ /* 0x0005e8000d921848 */
[----:B------:R3:W-:Y:S01]  /*12d30*/  LDGSTS.E [R250+0x2b800], [R28.64], !P0 ;  /* 0x2b8000001cfa7fae */ /* 0x0007e2000c121848 */
[----:B------:R-:W-:-:S03]  /*12d40*/  IMAD.WIDE R16, R252, 0x4, R38 ;  /* 0x00000004fc107825 */ /* 0x000fc600078e0226 */
[----:B------:R4:W-:Y:S04]  /*12d50*/  LDGSTS.E [R250+0x2b900], [R26.64], !P0 ;  /* 0x2b9000001afa7fae */ /* 0x0009e8000c121848 */
[----:B------:R-:W4:Y:S04]  /*12d60*/  LDL.LU.64 R38, [R1+0xba8] ;  /* 0x000ba80001267983 */ /* 0x000f280000300a00 */
[----:B------:R1:W-:Y:S04]  /*12d70*/  STL.64 [R1+0x400], R18 ;  /* 0x0004001201007387 */ /* 0x0003e80000100a00 */
[----:B------:R1:W-:Y:S04]  /*12d80*/  STL.64 [R1+0x410], R16 ;  /* 0x0004101001007387 */ /* 0x0003e80000100a00 */
[----:B------:R1:W-:Y:S04]  /*12d90*/  LDGSTS.E [R250+0x2ba00], [R24.64], !P0 ;  /* 0x2ba0000018fa7fae */ /* 0x0003e8000c121848 */
[----:B------:R1:W-:Y:S04]  /*12da0*/  LDGSTS.E [R250+0x2bb00], [R22.64], !P0 ;  /* 0x2bb0000016fa7fae */ /* 0x0003e8000c121848 */
[----:B------:R1:W-:Y:S04]  /*12db0*/  LDGSTS.E [R250+0x2bc00], [R20.64], !P0 ;  /* 0x2bc0000014fa7fae */ /* 0x0003e8000c121848 */
[----:B------:R1:W-:Y:S04]  /*12dc0*/  LDGSTS.E [R250+0x2bd00], [R18.64], !P0 ;  /* 0x2bd0000012fa7fae */ /* 0x0003e8000c121848 */
[----:B------:R1:W-:Y:S01]  /*12dd0*/  LDGSTS.E [R250+0x2be00], [R16.64], !P0 ;  /* 0x2be0000010fa7fae */ /* 0x0003e2000c121848 */
[----:B--2---:R-:W-:-:S03]  /*12de0*/  IMAD.WIDE R14, R252, 0x4, R44 ;  /* 0x00000004fc0e7825 */ /* 0x004fc600078e022c */
[----:B------:R-:W2:Y:S04]  /*12df0*/  LDL.LU.64 R44, [R1+0xba0] ;  /* 0x000ba000012c7983 */ /* 0x000ea80000300a00 */
[----:B------:R2:W-:Y:S04]  /*12e00*/  STL.64 [R1+0x448], R14 ;  /* 0x0004480e01007387 */ /* 0x0005e80000100a00 */
[----:B------:R2:W-:Y:S01]  /*12e10*/  LDGSTS.E [R250+0x2bf00], [R14.64], !P0 ;  /* 0x2bf000000efa7fae */ /* 0x0005e2000c121848 */
[----:B---3--:R-:W-:-:S04]  /*12e20*/  IMAD.WIDE R28, R252, 0x4, R50 ;  /* 0x00000004fc1c7825 */ /* 0x008fc800078e0232 */
[C---:B----4-:R-:W-:Y:S01]  /*12e30*/  IMAD.WIDE R26, R252.reuse, 0x4, R48 ;  /* 0x00000004fc1a7825 */ /* 0x050fe200078e0230 */
[----:B------:R3:W-:Y:S03]  /*12e40*/  STL.64 [R1+0x458], R28 ;  /* 0x0004581c01007387 */ /* 0x0007e60000100a00 */
[C---:B-1----:R-:W-:Y:S01]  /*12e50*/  IMAD.WIDE R24, R252.reuse, 0x4, R46 ;  /* 0x00000004fc187825 */ /* 0x042fe200078e022e */
[----:B------:R-:W3:Y:S03]  /*12e60*/  LDL.LU.64 R248, [R1+0xb98] ;  /* 0x000b980001f87983 */ /* 0x000ee60000300a00 */
[C---:B------:R-:W-:Y:S01]  /*12e70*/  IMAD.WIDE R22, R252.reuse, 0x4, R60 ;  /* 0x00000004fc167825 */ /* 0x040fe200078e023c */
[----:B------:R1:W-:Y:S04]  /*12e80*/  STL.64 [R1+0x468], R26 ;  /* 0x0004681a01007387 */ /* 0x0003e80000100a00 */
[----:B------:R-:W1:Y:S01]  /*12e90*/  LDL.LU.64 R66, [R1+0xb90] ;  /* 0x000b900001427983 */ /* 0x000e620000300a00 */
[----:B------:R-:W-:-:S03]  /*12ea0*/  IMAD.WIDE R20, R252, 0x4, R42 ;  /* 0x00000004fc147825 */ /* 0x000fc600078e022a */
[----:B------:R4:W-:Y:S04]  /*12eb0*/  STL.64 [R1+0x478], R24 ;  /* 0x0004781801007387 */ /* 0x0009e80000100a00 */
[----:B------:R-:W4:Y:S04]  /*12ec0*/  LDL.LU.64 R64, [R1+0xb88] ;  /* 0x000b880001407983 */ /* 0x000f280000300a00 */
[----:B------:R1:W-:Y:S04]  /*12ed0*/  STL.64 [R1+0x488], R22 ;  /* 0x0004881601007387 */ /* 0x0003e80000100a00 */
[----:B------:R-:W4:Y:S04]  /*12ee0*/  LDL.LU.64 R62, [R1+0xb80] ;  /* 0x000b8000013e7983 */ /* 0x000f280000300a00 */
[----:B------:R-:W4:Y:S01]  /*12ef0*/  LDL.LU.64 R58, [R1+0xb78] ;  /* 0x000b7800013a7983 */ /* 0x000f220000300a00 */
[----:B------:R-:W-:-:S03]  /*12f00*/  IMAD.WIDE R18, R252, 0x4, R40 ;  /* 0x00000004fc127825 */ /* 0x000fc600078e0228 */
[----:B------:R-:W4:Y:S04]  /*12f10*/  LDL.LU.64 R56, [R1+0xb70] ;  /* 0x000b700001387983 */ /* 0x000f280000300a00 */
[----:B------:R1:W-:Y:S04]  /*12f20*/  STL.64 [R1+0x4c0], R20 ;  /* 0x0004c01401007387 */ /* 0x0003e80000100a00 */
[----:B------:R-:W4:Y:S04]  /*12f30*/  LDL.LU.64 R54, [R1+0xb68] ;  /* 0x000b680001367983 */ /* 0x000f280000300a00 */
[----:B------:R1:W-:Y:S04]  /*12f40*/  STL.64 [R1+0x4d8], R18 ;  /* 0x0004d81201007387 */ /* 0x0003e80000100a00 */
[----:B------:R-:W4:Y:S01]  /*12f50*/  LDL.LU.64 R52, [R1+0xb60] ;  /* 0x000b600001347983 */ /* 0x000f220000300a00 */
[----:B------:R-:W-:-:S03]  /*12f60*/  IADD3 R36, R37, -0x68, RZ ;  /* 0xffffff9825247810 */ /* 0x000fc60007ffe0ff */
[----:B------:R3:W-:Y:S01]  /*12f70*/  LDGSTS.E [R250+0x2d800], [R28.64], !P6 ;  /* 0x2d8000001cfa7fae */ /* 0x0007e2000f121848 */
[----:B------:R-:W-:-:S04]  /*12f80*/  IMAD.WIDE R16, R252, 0x4, R38 ;  /* 0x00000004fc107825 */ /* 0x000fc800078e0226 */
[----:B--2---:R-:W-:Y:S01]  /*12f90*/  IMAD.WIDE R14, R252, 0x4, R44 ;  /* 0x00000004fc0e7825 */ /* 0x004fe200078e022c */
[----:B------:R3:W-:Y:S04]  /*12fa0*/  STL.64 [R1+0x4f0], R16 ;  /* 0x0004f01001007387 */ /* 0x0007e80000100a00 */
[----:B------:R1:W-:Y:S04]  /*12fb0*/  STL.64 [R1+0x508], R14 ;  /* 0x0005080e01007387 */ /* 0x0003e80000100a00 */
[----:B------:R-:W2:Y:S04]  /*12fc0*/  LDL.LU.64 R50, [R1+0xc58] ;  /* 0x000c580001327983 */ /* 0x000ea80000300a00 */
[----:B------:R-:W2:Y:S04]  /*12fd0*/  LDL.LU.64 R48, [R1+0xc50] ;  /* 0x000c500001307983 */ /* 0x000ea80000300a00 */
[----:B------:R-:W2:Y:S04]  /*12fe0*/  LDL.LU.64 R46, [R1+0xc48] ;  /* 0x000c4800012e7983 */ /* 0x000ea80000300a00 */
[----:B------:R-:W2:Y:S04]  /*12ff0*/  LDL.LU.64 R60, [R1+0xc40] ;  /* 0x000c4000013c7983 */ /* 0x000ea80000300a00 */
[----:B------:R-:W2:Y:S04]  /*13000*/  LDL.LU.64 R42, [R1+0xc38] ;  /* 0x000c3800012a7983 */ /* 0x000ea80000300a00 */
[----:B------:R-:W2:Y:S04]  /*13010*/  LDL.LU.64 R40, [R1+0xc30] ;  /* 0x000c300001287983 */ /* 0x000ea80000300a00 */
[----:B------:R-:W2:Y:S04]  /*13020*/  LDL.LU.64 R38, [R1+0xc28] ;  /* 0x000c280001267983 */ /* 0x000ea80000300a00 */
[----:B------:R-:W2:Y:S01]  /*13030*/  LDL.LU.64 R44, [R1+0xc20] ;  /* 0x000c2000012c7983 */ /* 0x000ea20000300a00 */
[----:B------:R-:W-:-:S02]  /*13040*/  ISETP.GE.U32.AND P4, PT, R36, 0x7fffff59, PT ;  /* 0x7fffff592400780c */ /* 0x000fc40003f86070 */
[C---:B------:R-:W-:Y:S01]  /*13050*/  IADD3 R36, R37.reuse, -0x6c, RZ ;  /* 0xffffff9425247810 */ /* 0x040fe20007ffe0ff */
[----:B------:R1:W-:Y:S01]  /*13060*/  LDGSTS.E [R250+0x2d900], [R26.64], !P6 ;  /* 0x2d9000001afa7fae */ /* 0x0003e2000f121848 */
[----:B---3--:R-:W-:Y:S02]  /*13070*/  IMAD.WIDE R28, R252, 0x4, R248 ;  /* 0x00000004fc1c7825 */ /* 0x008fe400078e02f8 */
[----:B------:R-:W-:Y:S01]  /*13080*/  ISETP.GE.U32.AND P2, PT, R36, 0x7fffff55, PT ;  /* 0x7fffff552400780c */ /* 0x000fe20003f46070 */
[----:B------:R4:W-:Y:S01]  /*13090*/  LDGSTS.E [R250+0x2da00], [R24.64], !P6 ;  /* 0x2da0000018fa7fae */ /* 0x0009e2000f121848 */
[----:B------:R-:W-:-:S03]  /*130a0*/  IADD3 R36, R37, -0x70, RZ ;  /* 0xffffff9025247810 */ /* 0x000fc60007ffe0ff */
[----:B------:R3:W-:Y:S01]  /*130b0*/  LDGSTS.E [R250+0x2db00], [R22.64], !P6 ;  /* 0x2db0000016fa7fae */ /* 0x0007e2000f121848 */
[----:B------:R-:W-:-:S03]  /*130c0*/  ISETP.GE.U32.AND P3, PT, R36, 0x7fffff51, PT ;  /* 0x7fffff512400780c */ /* 0x000fc60003f66070 */
[----:B------:R4:W-:Y:S01]  /*130d0*/  LDGSTS.E [R250+0x2dc00], [R20.64], !P6 ;  /* 0x2dc0000014fa7fae */ /* 0x0009e2000f121848 */
[----:B-1----:R-:W-:-:S03]  /*130e0*/  IMAD.WIDE R26, R252, 0x4, R66 ;  /* 0x00000004fc1a7825 */ /* 0x002fc600078e0242 */
[----:B------:R1:W-:Y:S01]  /*130f0*/  LDGSTS.E [R250+0x2dd00], [R18.64], !P6 ;  /* 0x2dd0000012fa7fae */ /* 0x0003e2000f121848 */
[C---:B----4-:R-:W-:Y:S01]  /*13100*/  IMAD.WIDE R24, R252.reuse, 0x4, R64 ;  /* 0x00000004fc187825 */ /* 0x050fe200078e0240 */
[----:B------:R-:W-:Y:S02]  /*13110*/  IADD3 R36, R37, -0x74, RZ ;  /* 0xffffff8c25247810 */ /* 0x000fe40007ffe0ff */
[----:B------:R4:W-:Y:S01]  /*13120*/  LDGSTS.E [R250+0x2de00], [R16.64], !P6 ;  /* 0x2de0000010fa7fae */ /* 0x0009e2000f121848 */
[----:B---3--:R-:W-:-:S03]  /*13130*/  IMAD.WIDE R22, R252, 0x4, R62 ;  /* 0x00000004fc167825 */ /* 0x008fc600078e023e */
[----:B------:R3:W-:Y:S01]  /*13140*/  LDGSTS.E [R250+0x2df00], [R14.64], !P6 ;  /* 0x2df000000efa7fae */ /* 0x0007e2000f121848 */
[----:B------:R-:W-:-:S03]  /*13150*/  IMAD.WIDE R20, R252, 0x4, R58 ;  /* 0x00000004fc147825 */ /* 0x000fc600078e023a */
[----:B------:R2:W-:Y:S01]  /*13160*/  STL.64 [R1+0x520], R28 ;  /* 0x0005201c01007387 */ /* 0x0005e20000100a00 */
[----:B-1----:R-:W-:-:S03]  /*13170*/  IMAD.WIDE R18, R252, 0x4, R56 ;  /* 0x00000004fc127825 */ /* 0x002fc600078e0238 */
[----:B------:R2:W-:Y:S01]  /*13180*/  LDGSTS.E [R250+0x2f800], [R28.64], !P1 ;  /* 0x2f8000001cfa7fae */ /* 0x0005e2000c921848 */
[C---:B----4-:R-:W-:Y:S01]  /*13190*/  IMAD.WIDE R16, R252.reuse, 0x4, R54 ;  /* 0x00000004fc107825 */ /* 0x050fe200078e0236 */
[----:B------:R-:W-:Y:S02]  /*131a0*/  ULDC UR4, c[0x0][0x18c] ;  /* 0x0000630000047ab9 */ /* 0x000fe40000000800 */
[----:B------:R1:W-:Y:S01]  /*131b0*/  STL.64 [R1+0x538], R26 ;  /* 0x0005381a01007387 */ /* 0x0003e20000100a00 */
[----:B---3--:R-:W-:-:S03]  /*131c0*/  IMAD.WIDE R14, R252, 0x4, R52 ;  /* 0x00000004fc0e7825 */ /* 0x008fc600078e0234 */
[----:B------:R1:W-:Y:S01]  /*131d0*/  LDGSTS.E [R250+0x2f900], [R26.64], !P1 ;  /* 0x2f9000001afa7fae */ /* 0x0003e2000c921848 */
[----:B------:R-:W-:-:S03]  /*131e0*/  ISETP.GE.U32.AND P0, PT, R36, 0x7fffff4d, PT ;  /* 0x7fffff4d2400780c */ /* 0x000fc60003f06070 */
[----:B------:R3:W-:Y:S01]  /*131f0*/  STL.64 [R1+0x550], R24 ;  /* 0x0005501801007387 */ /* 0x0007e20000100a00 */
[----:B------:R-:W-:-:S03]  /*13200*/  IADD3 R36, R37, -0x78, RZ ;  /* 0xffffff8825247810 */ /* 0x000fc60007ffe0ff */
[----:B------:R3:W-:Y:S01]  /*13210*/  LDGSTS.E [R250+0x2fa00], [R24.64], !P1 ;  /* 0x2fa0000018fa7fae */ /* 0x0007e2000c921848 */
[----:B------:R-:W-:-:S03]  /*13220*/  USHF.L.U32 UR4, UR4, 0x6, URZ ;  /* 0x0000000604047899 */ /* 0x000fc6000800063f */
[----:B------:R4:W-:Y:S04]  /*13230*/  STL.64 [R1+0x568], R22 ;  /* 0x0005681601007387 */ /* 0x0009e80000100a00 */
[----:B------:R4:W-:Y:S04]  /*13240*/  LDGSTS.E [R250+0x2fb00], [R22.64], !P1 ;  /* 0x2fb0000016fa7fae */ /* 0x0009e8000c921848 */
[----:B------:R1:W-:Y:S04]  /*13250*/  STL.64 [R1+0x580], R20 ;  /* 0x0005801401007387 */ /* 0x0003e80000100a00 */
[----:B------:R1:W-:Y:S04]  /*13260*/  LDGSTS.E [R250+0x2fc00], [R20.64], !P1 ;  /* 0x2fc0000014fa7fae */ /* 0x0003e8000c921848 */
[----:B------:R1:W-:Y:S04]  /*13270*/  STL.64 [R1+0x620], R18 ;  /* 0x0006201201007387 */ /* 0x0003e80000100a00 */
[----:B------:R1:W-:Y:S01]  /*13280*/  LDGSTS.E [R250+0x2fd00], [R18.64], !P1 ;  /* 0x2fd0000012fa7fae */ /* 0x0003e2000c921848 */
[----:B------:R-:W-:-:S03]  /*13290*/  ISETP.GE.U32.AND P6, PT, R36, 0x7fffff49, PT ;  /* 0x7fffff492400780c */ /* 0x000fc60003fc6070 */
[----:B------:R1:W-:Y:S04]  /*132a0*/  STL.64 [R1+0x630], R16 ;  /* 0x0006301001007387 */ /* 0x0003e80000100a00 */
[----:B------:R1:W-:Y:S01]  /*132b0*/  LDGSTS.E [R250+0x2fe00], [R16.64], !P1 ;  /* 0x2fe0000010fa7fae */ /* 0x0003e2000c921848 */
[----:B------:R-:W-:-:S03]  /*132c0*/  IADD3 R36, R37, -0x7c, RZ ;  /* 0xffffff8425247810 */ /* 0x000fc60007ffe0ff */
[----:B------:R1:W-:Y:S04]  /*132d0*/  STL.64 [R1+0x8f0], R14 ;  /* 0x0008f00e01007387 */ /* 0x0003e80000100a00 */
[----:B------:R1:W-:Y:S01]  /*132e0*/  LDGSTS.E [R250+0x2ff00], [R14.64], !P1 ;  /* 0x2ff000000efa7fae */ /* 0x0003e2000c921848 */
[----:B------:R-:W-:-:S04]  /*132f0*/  IMAD.U32 R37, RZ, RZ, UR4 ;  /* 0x00000004ff257e24 */ /* 0x000fc8000f8e00ff */
[----:B------:R-:W-:-:S04]  /*13300*/  IMAD.WIDE R72, R37, 0x4, R190 ;  /* 0x0000000425487825 */ /* 0x000fc800078e02be */
        /* <DEDUP_REMOVED lines=8> */
[----:B--2---:R-:W-:-:S04]  /*13390*/  IMAD.WIDE R28, R252, 0x4, R50 ;  /* 0x00000004fc1c7825 */ /* 0x004fc800078e0232 */
[C---:B-1----:R-:W-:Y:S01]  /*133a0*/  IMAD.WIDE R26, R252.reuse, 0x4, R48 ;  /* 0x00000004fc1a7825 */ /* 0x042fe200078e0230 */
[----:B------:R-:W-:Y:S03]  /*133b0*/  STL.64 [R1+0x8f8], R28 ;  /* 0x0008f81c01007387 */ /* 0x000fe60000100a00 */
[C---:B---3--:R-:W-:Y:S01]  /*133c0*/  IMAD.WIDE R24, R252.reuse, 0x4, R46 ;  /* 0x00000004fc187825 */ /* 0x048fe200078e022e */
        /* <DEDUP_REMOVED lines=20> */
[----:B-1----:R-:W-:-:S04]  /*13510*/  IMAD.WIDE R16, R37, 0x4, R10 ;  /* 0x0000000425107825 */ /* 0x002fc800078e020a */
[----:B------:R-:W-:-:S04]  /*13520*/  IMAD.WIDE R10, R37, 0x4, R148 ;  /* 0x00000004250a7825 */ /* 0x000fc800078e0294 */
[C---:B--2---:R-:W-:Y:S01]  /*13530*/  IMAD.WIDE R14, R37.reuse, 0x4, R146 ;  /* 0x00000004250e7825 */ /* 0x044fe200078e0292 */
[----:B------:R1:W-:Y:S04]  /*13540*/  STL.64 [R1+0x1d80], R16 ;  /* 0x001d801001007387 */ /* 0x0003e80000100a00 */
[----:B------:R2:W-:Y:S04]  /*13550*/  STL.64 [R1+0xc58], R14 ;  /* 0x000c580e01007387 */ /* 0x0005e80000100a00 */
[----:B------:R3:W-:Y:S01]  /*13560*/  STL.64 [R1+0xc50], R10 ;  /* 0x000c500a01007387 */ /* 0x0007e20000100a00 */
[----:B-1----:R-:W-:-:S04]  /*13570*/  IMAD.WIDE R16, R37, 0x4, R150 ;  /* 0x0000000425107825 */ /* 0x002fc800078e0296 */
[C---:B--2---:R-:W-:Y:S01]  /*13580*/  IMAD.WIDE R14, R37.reuse, 0x4, R184 ;  /* 0x00000004250e7825 */ /* 0x044fe200078e02b8 */
[----:B------:R-:W-:Y:S03]  /*13590*/  STL.64 [R1+0xc48], R16 ;  /* 0x000c481001007387 */ /* 0x000fe60000100a00 */
[C---:B---3--:R-:W-:Y:S01]  /*135a0*/  IMAD.WIDE R10, R37.reuse, 0x4, R80 ;  /* 0x00000004250a7825 */ /* 0x048fe200078e0250 */
[----:B------:R1:W-:Y:S03]  /*135b0*/  STL.64 [R1+0xc40], R14 ;  /* 0x000c400e01007387 */ /* 0x0003e60000100a00 */
[C---:B------:R-:W-:Y:S01]  /*135c0*/  IMAD.WIDE R24, R37.reuse, 0x4, R96 ;  /* 0x0000000425187825 */ /* 0x040fe200078e0260 */
[----:B------:R2:W-:Y:S04]  /*135d0*/  STL.64 [R1+0xc38], R10 ;  /* 0x000c380a01007387 */ /* 0x0005e80000100a00 */
[----:B------:R-:W-:Y:S01]  /*135e0*/  STL.64 [R1+0xc30], R24 ;  /* 0x000c301801007387 */ /* 0x000fe20000100a00 */
[----:B-1----:R-:W-:-:S04]  /*135f0*/  IMAD.WIDE R14, R37, 0x4, R176 ;  /* 0x00000004250e7825 */ /* 0x002fc800078e02b0 */
[C---:B--2---:R-:W-:Y:S01]  /*13600*/  IMAD.WIDE R10, R37.reuse, 0x4, R162 ;  /* 0x00000004250a7825 */ /* 0x044fe200078e02a2 */
[----:B------:R1:W-:Y:S04]  /*13610*/  STL.64 [R1+0xc20], R14 ;  /* 0x000c200e01007387 */ /* 0x0003e80000100a00 */
[----:B------:R-:W-:Y:S04]  /*13620*/  STL.64 [R1+0x1fa0], R24 ;  /* 0x001fa01801007387 */ /* 0x000fe80000100a00 */
[----:B------:R2:W-:Y:S04]  /*13630*/  STL.64 [R1+0xc18], R10 ;  /* 0x000c180a01007387 */ /* 0x0005e80000100a00 */
[----:B------:R-:W-:Y:S01]  /*13640*/  STL.64 [R1+0xc28], R72 ;  /* 0x000c284801007387 */ /* 0x000fe20000100a00 */
[----:B-1----:R-:W-:-:S03]  /*13650*/  IMAD.WIDE R14, R37, 0x4, R166 ;  /* 0x00000004250e7825 */ /* 0x002fc600078e02a6 */
[----:B------:R1:W-:Y:S01]  /*13660*/  STL.64 [R1+0x1fa8], R72 ;  /* 0x001fa84801007387 */ /* 0x0003e20000100a00 */
[----:B--2---:R-:W-:-:S05]  /*13670*/  IMAD.WIDE R10, R37, 0x4, R164 ;  /* 0x00000004250a7825 */ /* 0x004fca00078e02a4 */
[----:B------:R2:W-:Y:S01]  /*13680*/  STL.64 [R1+0xc10], R10 ;  /* 0x000c100a01007387 */ /* 0x0005e20000100a00 */
[----:B-1----:R-:W-:-:S03]  /*13690*/  IMAD.WIDE R72, R37, 0x4, R94 ;  /* 0x0000000425487825 */ /* 0x002fc600078e025e */
[----:B------:R-:W-:Y:S01]  /*136a0*/  STL.64 [R1+0xc08], R14 ;  /* 0x000c080e01007387 */ /* 0x000fe20000100a00 */
[----:B--2---:R-:W-:-:S05]  /*136b0*/  IMAD.WIDE R10, R37, 0x4, R92 ;  /* 0x00000004250a7825 */ /* 0x004fca00078e025c */
[----:B------:R1:W-:Y:S01]  /*136c0*/  STL.64 [R1+0xc00], R10 ;  /* 0x000c000a01007387 */ /* 0x0003e20000100a00 */
[----:B------:R-:W-:-:S03]  /*136d0*/  IMAD.WIDE R26, R37, 0x4, R112 ;  /* 0x00000004251a7825 */ /* 0x000fc600078e0270 */
[----:B------:R-:W-:Y:S04]  /*136e0*/  STL.64 [R1+0xbf8], R72 ;  /* 0x000bf84801007387 */ /* 0x000fe80000100a00 */
[----:B------:R-:W-:Y:S01]  /*136f0*/  STL.64 [R1+0x1fb0], R72 ;  /* 0x001fb04801007387 */ /* 0x000fe20000100a00 */
[----:B-1----:R-:W-:-:S05]  /*13700*/  IMAD.WIDE R10, R37, 0x4, R192 ;  /* 0x00000004250a7825 */ /* 0x002fca00078e02c0 */
[----:B------:R1:W-:Y:S04]  /*13710*/  STL.64 [R1+0xbe0], R10 ;  /* 0x000be00a01007387 */ /* 0x0003e80000100a00 */
[----:B------:R-:W-:Y:S04]  /*13720*/  STL.64 [R1+0xbf0], R26 ;  /* 0x000bf01a01007387 */ /* 0x000fe80000100a00 */
[----:B------:R-:W-:Y:S01]  /*13730*/  STL.64 [R1+0x1fb8], R26 ;  /* 0x001fb81a01007387 */ /* 0x000fe20000100a00 */
[----:B-1----:R-:W-:-:S05]  /*13740*/  IMAD.WIDE R10, R37, 0x4, R178 ;  /* 0x00000004250a7825 */ /* 0x002fca00078e02b2 */
[----:B------:R1:W-:Y:S01]  /*13750*/  STL.64 [R1+0xbd8], R10 ;  /* 0x000bd80a01007387 */ /* 0x0003e20000100a00 */
[----:B------:R-:W-:-:S03]  /*13760*/  IMAD.WIDE R14, R37, 0x4, R182 ;  /* 0x00000004250e7825 */ /* 0x000fc600078e02b6 */
[----:B------:R-:W-:Y:S04]  /*13770*/  STL.64 [R1+0xbe8], R74 ;  /* 0x000be84a01007387 */ /* 0x000fe80000100a00 */
[----:B------:R-:W-:Y:S01]  /*13780*/  STL.64 [R1+0x1fc0], R74 ;  /* 0x001fc04a01007387 */ /* 0x000fe20000100a00 */
[----:B-1----:R-:W-:-:S05]  /*13790*/  IMAD.WIDE R10, R37, 0x4, R180 ;  /* 0x00000004250a7825 */ /* 0x002fca00078e02b4 */
[----:B------:R1:W-:Y:S01]  /*137a0*/  STL.64 [R1+0xbd0], R10 ;  /* 0x000bd00a01007387 */ /* 0x0003e20000100a00 */
[----:B------:R-:W-:-:S03]  /*137b0*/  IMAD.WIDE R24, R37, 0x4, R110 ;  /* 0x0000000425187825 */ /* 0x000fc600078e026e */
[----:B------:R-:W-:Y:S01]  /*137c0*/  STL.64 [R1+0xbc8], R14 ;  /* 0x000bc80e01007387 */ /* 0x000fe20000100a00 */
[----:B-1----:R-:W-:-:S05]  /*137d0*/  IMAD.WIDE R10, R37, 0x4, R108 ;  /* 0x00000004250a7825 */ /* 0x002fca00078e026c */
        /* <DEDUP_REMOVED lines=9> */
[----:B------:R1:W-:Y:S04]  /*13870*/  STL.64 [R1+0xb98], R10 ;  /* 0x000b980a01007387 */ /* 0x0003e80000100a00 */
[----:B------:R-:W-:Y:S04]  /*13880*/  STL.64 [R1+0xba8], R76 ;  /* 0x000ba84c01007387 */ /* 0x000fe80000100a00 */
[----:B------:R2:W-:Y:S01]  /*13890*/  STL.64 [R1+0x1fd8], R76 ;  /* 0x001fd84c01007387 */ /* 0x0005e20000100a00 */
[----:B-1----:R-:W-:-:S05]  /*138a0*/  IMAD.WIDE R10, R37, 0x4, R104 ;  /* 0x00000004250a7825 */ /* 0x002fca00078e0268 */
[----:B------:R1:W-:Y:S01]  /*138b0*/  STL.64 [R1+0xb90], R10 ;  /* 0x000b900a01007387 */ /* 0x0003e20000100a00 */
[----:B------:R-:W-:-:S04]  /*138c0*/  IMAD.WIDE R14, R37, 0x4, R140 ;  /* 0x00000004250e7825 */ /* 0x000fc800078e028c */
[----:B--2---:R-:W-:-:S04]  /*138d0*/  IMAD.WIDE R76, R37, 0x4, R124 ;  /* 0x00000004254c7825 */ /* 0x004fc800078e027c */
[----:B-1----:R-:W-:-:S04]  /*138e0*/  IMAD.WIDE R10, R37, 0x4, R90 ;  /* 0x00000004250a7825 */ /* 0x002fc800078e025a */
[C---:B------:R-:W-:Y:S01]  /*138f0*/  IMAD.WIDE R72, R37.reuse, 0x4, R100 ;  /* 0x0000000425487825 */ /* 0x040fe200078e0264 */
[----:B------:R1:W-:Y:S04]  /*13900*/  STL.64 [R1+0xb88], R10 ;  /* 0x000b880a01007387 */ /* 0x0003e80000100a00 */
[----:B------:R-:W-:Y:S04]  /*13910*/  STL.64 [R1+0x1d78], R76 ;  /* 0x001d784c01007387 */ /* 0x000fe80000100a00 */
[----:B------:R-:W-:Y:S01]  /*13920*/  STL.64 [R1+0x1fe0], R76 ;  /* 0x001fe04c01007387 */ /* 0x000fe20000100a00 */
[----:B-1----:R-:W-:-:S03]  /*13930*/  IMAD.WIDE R10, R37, 0x4, R88 ;  /* 0x00000004250a7825 */ /* 0x002fc600078e0258 */
[----:B------:R-:W-:Y:S04]  /*13940*/  STL.64 [R1+0xb80], R14 ;  /* 0x000b800e01007387 */ /* 0x000fe80000100a00 */
[----:B------:R-:W-:Y:S04]  /*13950*/  STL.64 [R1+0x1fe8], R14 ;  /* 0x001fe80e01007387 */ /* 0x000fe80000100a00 */
[----:B------:R-:W-:Y:S04]  /*13960*/  STL.64 [R1+0xb68], R72 ;  /* 0x000b684801007387 */ /* 0x000fe80000100a00 */
[----:B------:R-:W-:Y:S04]  /*13970*/  STL.64 [R1+0x20c8], R72 ;  /* 0x0020c84801007387 */ /* 0x000fe80000100a00 */
[----:B------:R1:W-:Y:S04]  /*13980*/  STL.64 [R1+0xb50], R10 ;  /* 0x000b500a01007387 */ /* 0x0003e80000100a00 */
[----:B------:R-:W-:Y:S04]  /*13990*/  STL.64 [R1+0xb78], R30 ;  /* 0x000b781e01007387 */ /* 0x000fe80000100a00 */
[----:B------:R2:W-:Y:S01]  /*139a0*/  STL.64 [R1+0x1ff0], R30 ;  /* 0x001ff01e01007387 */ /* 0x0005e20000100a00 */
[----:B-1----:R-:W-:-:S03]  /*139b0*/  IMAD.WIDE R10, R37, 0x4, R120 ;  /* 0x00000004250a7825 */ /* 0x002fc600078e0278 */
[----:B------:R-:W-:Y:S04]  /*139c0*/  STL.64 [R1+0xb70], R248 ;  /* 0x000b70f801007387 */ /* 0x000fe80000100a00 */
[----:B------:R-:W-:Y:S01]  /*139d0*/  STL [R1+0x1ff8], R249 ;  /* 0x001ff8f901007387 */ /* 0x000fe20000100800 */
[----:B------:R-:W-:-:S03]  /*139e0*/  IMAD.WIDE R28, R37, 0x4, R2 ;  /* 0x00000004251c7825 */ /* 0x000fc600078e0202 */
[----:B------:R1:W-:Y:S01]  /*139f0*/  STL.64 [R1+0xb48], R10 ;  /* 0x000b480a01007387 */ /* 0x0003e20000100a00 */
[----:B------:R-:W-:-:S03]  /*13a00*/  IMAD.WIDE R16, R37, 0x4, R156 ;  /* 0x0000000425107825 */ /* 0x000fc600078e029c */
[----:B------:R-:W-:Y:S01]  /*13a10*/  STL [R1+0x20a8], R248 ;  /* 0x0020a8f801007387 */ /* 0x000fe20000100800 */
[----:B--2---:R-:W-:-:S04]  /*13a20*/  IMAD.WIDE R30, R37, 0x4, R118 ;  /* 0x00000004251e7825 */ /* 0x004fc800078e0276 */
[----:B-1----:R-:W-:-:S05]  /*13a30*/  IMAD.WIDE R10, R37, 0x4, R106 ;  /* 0x00000004250a7825 */ /* 0x002fca00078e026a */
[----:B------:R-:W-:Y:S01]  /*13a40*/  STL.64 [R1+0xb40], R10 ;  /* 0x000b400a01007387 */ /* 0x000fe20000100a00 */
[----:B------:R-:W-:-:S03]  /*13a50*/  IMAD.WIDE R2, R37, 0x4, R102 ;  /* 0x0000000425027825 */ /* 0x000fc600078e0266 */
[----:B------:R-:W-:Y:S04]  /*13a60*/  STL.64 [R1+0xb60], R28 ;  /* 0x000b601c01007387 */ /* 0x000fe80000100a00 */
[----:B------:R-:W-:Y:S04]  /*13a70*/  STL.64 [R1+0x2000], R28 ;  /* 0x0020001c01007387 */ /* 0x000fe80000100a00 */
[----:B------:R-:W-:Y:S04]  /*13a80*/  STL.64 [R1+0x1d70], R16 ;  /* 0x001d701001007387 */ /* 0x000fe80000100a00 */
[----:B------:R-:W-:Y:S04]  /*13a90*/  STL.64 [R1+0x2008], R16 ;  /* 0x0020081001007387 */ /* 0x000fe80000100a00 */
[----:B------:R-:W-:Y:S04]  /*13aa0*/  STL.64 [R1+0x1d58], R30 ;  /* 0x001d581e01007387 */ /* 0x000fe80000100a00 */
[----:B------:R-:W-:Y:S04]  /*13ab0*/  STL.64 [R1+0x20d0], R30 ;  /* 0x0020d01e01007387 */ /* 0x000fe80000100a00 */
[----:B------:R1:W-:Y:S04]  /*13ac0*/  STL.64 [R1+0x1d50], R2 ;  /* 0x001d500201007387 */ /* 0x0003e80000100a00 */
[----:B------:R-:W-:Y:S01]  /*13ad0*/  STL.64 [R1+0x1d68], R32 ;  /* 0x001d682001007387 */ /* 0x000fe20000100a00 */
[----:B------:R-:W-:-:S03]  /*13ae0*/  IMAD.WIDE R24, R37, 0x4, R154 ;  /* 0x0000000425187825 */ /* 0x000fc600078e029a */
[----:B------:R2:W-:Y:S01]  /*13af0*/  STL.64 [R1+0x2010], R32 ;  /* 0x0020102001007387 */ /* 0x0005e20000100a00 */
[----:B-1----:R-:W-:-:S03]  /*13b00*/  IMAD.WIDE R2, R37, 0x4, R136 ;  /* 0x0000000425027825 */ /* 0x002fc600078e0288 */
[----:B------:R-:W-:Y:S01]  /*13b10*/  STL.64 [R1+0x1d60], R246 ;  /* 0x001d60f601007387 */ /* 0x000fe20000100a00 */
[----:B------:R-:W-:-:S03]  /*13b20*/  IMAD.WIDE R18, R37, 0x4, R142 ;  /* 0x0000000425127825 */ /* 0x000fc600078e028e */
[----:B------:R-:W-:Y:S01]  /*13b30*/  STL.64 [R1+0x2018], R246 ;  /* 0x002018f601007387 */ /* 0x000fe20000100a00 */
[----:B--2---:R-:W-:-:S03]  /*13b40*/  IMAD.WIDE R32, R37, 0x4, R122 ;  /* 0x0000000425207825 */ /* 0x004fc600078e027a */
[----:B------:R1:W-:Y:S01]  /*13b50*/  STL.64 [R1+0x1d48], R2 ;  /* 0x001d480201007387 */ /* 0x0003e20000100a00 */
[----:B------:R-:W-:-:S03]  /*13b60*/  IMAD.WIDE R14, R37, 0x4, R152 ;  /* 0x00000004250e7825 */ /* 0x000fc600078e0298 */
[----:B------:R-:W-:Y:S04]  /*13b70*/  STL.64 [R1+0x1d40], R32 ;  /* 0x001d402001007387 */ /* 0x000fe80000100a00 */
[----:B------:R-:W-:Y:S04]  /*13b80*/  STL.64 [R1+0x2020], R32 ;  /* 0x0020202001007387 */ /* 0x000fe80000100a00 */
[----:B------:R-:W-:Y:S01]  /*13b90*/  STL.64 [R1+0x1d38], R24 ;  /* 0x001d381801007387 */ /* 0x000fe20000100a00 */
[----:B-1----:R-:W-:-:S03]  /*13ba0*/  IMAD.WIDE R2, R37, 0x4, R138 ;  /* 0x0000000425027825 */ /* 0x002fc600078e028a */
[----:B------:R-:W-:Y:S04]  /*13bb0*/  STL.64 [R1+0x2028], R24 ;  /* 0x0020281801007387 */ /* 0x000fe80000100a00 */
[----:B------:R-:W-:Y:S04]  /*13bc0*/  STL.64 [R1+0x1d30], R18 ;  /* 0x001d301201007387 */ /* 0x000fe80000100a00 */
[----:B------:R-:W-:Y:S04]  /*13bd0*/  STL.64 [R1+0x2030], R18 ;  /* 0x0020301201007387 */ /* 0x000fe80000100a00 */
[----:B------:R-:W-:Y:S01]  /*13be0*/  STL.64 [R1+0x1d18], R14 ;  /* 0x001d180e01007387 */ /* 0x000fe20000100a00 */
[----:B------:R-:W-:-:S03]  /*13bf0*/  IMAD.WIDE R16, R37, 0x4, R172 ;  /* 0x0000000425107825 */ /* 0x000fc600078e02ac */
[----:B------:R-:W-:Y:S04]  /*13c00*/  STL.64 [R1+0x20d8], R14 ;  /* 0x0020d80e01007387 */ /* 0x000fe80000100a00 */
[----:B------:R1:W-:Y:S01]  /*13c10*/  STL.64 [R1+0x1d10], R2 ;  /* 0x001d100201007387 */ /* 0x0003e20000100a00 */
[----:B------:R-:W-:-:S03]  /*13c20*/  IMAD.WIDE R74, R37, 0x4, R188 ;  /* 0x00000004254a7825 */ /* 0x000fc600078e02bc */
[----:B------:R-:W-:Y:S01]  /*13c30*/  STL.64 [R1+0x1d28], R34 ;  /* 0x001d282201007387 */ /* 0x000fe20000100a00 */
[----:B------:R-:W-:-:S03]  /*13c40*/  IMAD.WIDE R20, R37, 0x4, R82 ;  /* 0x0000000425147825 */ /* 0x000fc600078e0252 */
[----:B------:R-:W-:Y:S01]  /*13c50*/  STL.64 [R1+0x2038], R34 ;  /* 0x0020382201007387 */ /* 0x000fe20000100a00 */
[----:B-1----:R-:W-:-:S03]  /*13c60*/  IMAD.WIDE R2, R37, 0x4, R170 ;  /* 0x0000000425027825 */ /* 0x002fc600078e02aa */
[----:B------:R-:W-:Y:S04]  /*13c70*/  STL.64 [R1+0x1d20], R244 ;  /* 0x001d20f401007387 */ /* 0x000fe80000100a00 */
[----:B------:R-:W-:Y:S04]  /*13c80*/  STL.64 [R1+0x2040], R244 ;  /* 0x002040f401007387 */ /* 0x000fe80000100a00 */
[----:B------:R1:W-:Y:S04]  /*13c90*/  STL.64 [R1+0x1d08], R2 ;  /* 0x001d080201007387 */ /* 0x0003e80000100a00 */
[----:B------:R-:W-:Y:S04]  /*13ca0*/  STL.64 [R1+0x1d00], R16 ;  /* 0x001d001001007387 */ /* 0x000fe80000100a00 */
[----:B------:R-:W-:Y:S01]  /*13cb0*/  STL.64 [R1+0x2048], R16 ;  /* 0x0020481001007387 */ /* 0x000fe20000100a00 */
[----:B-1----:R-:W-:-:S03]  /*13cc0*/  IMAD.WIDE R2, R37, 0x4, R160 ;  /* 0x0000000425027825 */ /* 0x002fc600078e02a0 */
[----:B------:R-:W-:Y:S04]  /*13cd0*/  STL.64 [R1+0x1cf8], R74 ;  /* 0x001cf84a01007387 */ /* 0x000fe80000100a00 */
[----:B------:R-:W-:Y:S01]  /*13ce0*/  STL.64 [R1+0x2050], R74 ;  /* 0x0020504a01007387 */ /* 0x000fe20000100a00 */
[----:B------:R-:W-:-:S03]  /*13cf0*/  IMAD.WIDE R68, R37, 0x4, R12 ;  /* 0x0000000425447825 */ /* 0x000fc600078e020c */
        /* <DEDUP_REMOVED lines=8> */
[----:B-1----:R-:W-:-:S05]  /*13d80*/  IMAD.WIDE R2, R37, 0x4, R8 ;  /* 0x0000000425027825 */ /* 0x002fca00078e0208 */
[----:B------:R1:W-:Y:S01]  /*13d90*/  STL.64 [R1+0x1cd0], R2 ;  /* 0x001cd00201007387 */ /* 0x0003e20000100a00 */
[----:B------:R-:W-:-:S03]  /*13da0*/  IMAD.WIDE R26, R37, 0x4, R134 ;  /* 0x00000004251a7825 */ /* 0x000fc600078e0286 */
[----:B------:R-:W-:Y:S01]  /*13db0*/  STL.64 [R1+0x1ce0], R242 ;  /* 0x001ce0f201007387 */ /* 0x000fe20000100a00 */
[----:B----4-:R-:W-:-:S03]  /*13dc0*/  IMAD.WIDE R22, R37, 0x4, R168 ;  /* 0x0000000425167825 */ /* 0x010fc600078e02a8 */
[----:B------:R-:W-:Y:S04]  /*13dd0*/  STL.64 [R1+0x2068], R242 ;  /* 0x002068f201007387 */ /* 0x000fe80000100a00 */
[----:B------:R-:W-:Y:S04]  /*13de0*/  STL.64 [R1+0x1cc8], R244 ;  /* 0x001cc8f401007387 */ /* 0x000fe80000100a00 */
[----:B------:R-:W-:Y:S01]  /*13df0*/  STL.64 [R1+0x2070], R244 ;  /* 0x002070f401007387 */ /* 0x000fe20000100a00 */
[----:B------:R-:W-:-:S03]  /*13e00*/  IMAD.WIDE R70, R37, 0x4, R186 ;  /* 0x0000000425467825 */ /* 0x000fc600078e02ba */
[----:B------:R-:W-:Y:S04]  /*13e10*/  STL.64 [R1+0x1cc0], R28 ;  /* 0x001cc01c01007387 */ /* 0x000fe80000100a00 */
[----:B------:R-:W-:Y:S04]  /*13e20*/  STL.64 [R1+0x2078], R28 ;  /* 0x0020781c01007387 */ /* 0x000fe80000100a00 */
[----:B------:R-:W-:Y:S01]  /*13e30*/  STL.64 [R1+0x1cb8], R26 ;  /* 0x001cb81a01007387 */ /* 0x000fe20000100a00 */
[----:B------:R-:W-:-:S03]  /*13e40*/  IMAD.WIDE R240, R37, 0x4, R174 ;  /* 0x0000000425f07825 */ /* 0x000fc600078e02ae */
[----:B------:R-:W-:Y:S04]  /*13e50*/  STL.64 [R1+0x2080], R26 ;  /* 0x0020801a01007387 */ /* 0x000fe80000100a00 */
[----:B------:R-:W-:Y:S04]  /*13e60*/  STL [R1+0x5e0], RZ ;  /* 0x0005e0ff01007387 */ /* 0x000fe80000100800 */
[----:B------:R-:W-:Y:S04]  /*13e70*/  STL.64 [R1+0x1cb0], R22 ;  /* 0x001cb01601007387 */ /* 0x000fe80000100a00 */
        /* <DEDUP_REMOVED lines=87> */
[----:B------:R-:W-:Y:S01]  /*143f0*/  STL [R1+0x5bc], RZ ;  /* 0x0005bcff01007387 */ /* 0x000fe20000100800 */
[----:B------:R-:W-:-:S03]  /*14400*/  CS2R R192, SRZ ;  /* 0x0000000000c07805 */ /* 0x000fc6000001ff00 */
        /* <DEDUP_REMOVED lines=16> */
[----:B------:R-:W-:Y:S01]  /*14510*/  STL.64 [R1+0x20a0], R192 ;  /* 0x0020a0c001007387 */ /* 0x000fe20000100a00 */
        /* <DEDUP_REMOVED lines=17> */
[----:B------:R-:W-:Y:S04]  /*14630*/  STL.64 [R1+0x2108], R210 ;  /* 0x002108d201007387 */ /* 0x000fe80000100a00 */
[----:B------:R2:W-:Y:S04]  /*14640*/  STL.64 [R1+0x2110], R212 ;  /* 0x002110d401007387 */ /* 0x0005e80000100a00 */
[----:B------:R-:W-:Y:S04]  /*14650*/  STL.64 [R1+0x2118], R214 ;  /* 0x002118d601007387 */ /* 0x000fe80000100a00 */
[----:B------:R-:W-:Y:S04]  /*14660*/  STL.64 [R1+0x2120], R216 ;  /* 0x002120d801007387 */ /* 0x000fe80000100a00 */
[----:B------:R-:W-:Y:S04]  /*14670*/  STL.64 [R1+0x2128], R218 ;  /* 0x002128da01007387 */ /* 0x000fe80000100a00 */
[----:B------:R-:W-:Y:S04]  /*14680*/  STL.64 [R1+0x2130], R56 ;  /* 0x0021303801007387 */ /* 0x000fe80000100a00 */
[----:B------:R-:W-:Y:S04]  /*14690*/  STL.64 [R1+0x2138], R58 ;  /* 0x0021383a01007387 */ /* 0x000fe80000100a00 */
[----:B------:R-:W-:Y:S04]  /*146a0*/  STL.64 [R1+0x2140], R52 ;  /* 0x0021403401007387 */ /* 0x000fe80000100a00 */
[----:B------:R2:W-:Y:S04]  /*146b0*/  STL.64 [R1+0x2148], R54 ;  /* 0x0021483601007387 */ /* 0x0005e80000100a00 */
        /* <DEDUP_REMOVED lines=128> */
[----:B------:R-:W1:Y:S04]  /*14ec0*/  LDL.LU.64 R96, [R1+0xd98] ;  /* 0x000d980001607983 */ /* 0x000e680000300a00 */
[----:B------:R-:W4:Y:S04]  /*14ed0*/  LDL.LU.64 R30, [R1+0xda0] ;  /* 0x000da000011e7983 */ /* 0x000f280000300a00 */
[----:B------:R-:W2:Y:S04]  /*14ee0*/  LDL.LU.64 R248, [R1+0xda8] ;  /* 0x000da80001f87983 */ /* 0x000ea80000300a00 */
[----:B------:R-:W2:Y:S04]  /*14ef0*/  LDL.LU.64 R72, [R1+0xdb0] ;  /* 0x000db00001487983 */ /* 0x000ea80000300a00 */
[----:B------:R-:W2:Y:S04]  /*14f00*/  LDL.LU.64 R10, [R1+0xdb8] ;  /* 0x000db800010a7983 */ /* 0x000ea80000300a00 */
[----:B------:R-:W2:Y:S04]  /*14f10*/  LDL.LU.64 R78, [R1+0xdc0] ;  /* 0x000dc000014e7983 */ /* 0x000ea80000300a00 */
[----:B------:R-:W2:Y:S04]  /*14f20*/  LDL.LU.64 R98, [R1+0xdc8] ;  /* 0x000dc80001627983 */ /* 0x000ea80000300a00 */
[----:B------:R-:W2:Y:S04]  /*14f30*/  LDL.LU.64 R80, [R1+0xdd0] ;  /* 0x000dd00001507983 */ /* 0x000ea80000300a00 */
        /* <DEDUP_REMOVED lines=12> */
[----:B------:R-:W2:Y:S04]  /*15000*/  LDL.LU.64 R88, [R1+0xdd8] ;  /* 0x000dd80001587983 */ /* 0x000ea80000300a00 */
[----:B------:R-:W-:Y:S04]  /*15010*/  STL [R1+0x790], RZ ;  /* 0x000790ff01007387 */ /* 0x000fe80000100800 */
[----:B------:R-:W-:Y:S04]  /*15020*/  STL [R1+0x794], RZ ;  /* 0x000794ff01007387 */ /* 0x000fe80000100800 */
[----:B------:R-:W-:Y:S04]  /*15030*/  STL [R1+0x798], RZ ;  /* 0x000798ff01007387 */ /* 0x000fe80000100800 */
[----:B------:R-:W-:Y:S04]  /*15040*/  STL [R1+0x79c], RZ ;  /* 0x00079cff01007387 */ /* 0x000fe80000100800 */
[----:B------:R-:W2:Y:S04]  /*15050*/  LDL.LU.64 R84, [R1+0xde0] ;  /* 0x000de00001547983 */ /* 0x000ea80000300a00 */
[----:B------:R-:W-:Y:S04]  /*15060*/  STL [R1+0x780], RZ ;  /* 0x000780ff01007387 */ /* 0x000fe80000100800 */
[----:B------:R-:W2:Y:S04]  /*15070*/  LDL.LU.64 R86, [R1+0xde8] ;  /* 0x000de80001567983 */ /* 0x000ea80000300a00 */
[----:B------:R-:W2:Y:S04]  /*15080*/  LDL.LU.64 R76, [R1+0xdf0] ;  /* 0x000df000014c7983 */ /* 0x000ea80000300a00 */
[----:B------:R-:W2:Y:S04]  /*15090*/  LDL.LU.64 R90, [R1+0xdf8] ;  /* 0x000df800015a7983 */ /* 0x000ea80000300a00 */
[----:B------:R-:W2:Y:S04]  /*150a0*/  LDL.LU.64 R92, [R1+0xe00] ;  /* 0x000e0000015c7983 */ /* 0x000ea80000300a00 */
[----:B------:R-:W2:Y:S01]  /*150b0*/  LDL.LU.64 R94, [R1+0xe08] ;  /* 0x000e0800015e7983 */ /* 0x000ea20000300a00 */
[----:B-1----:R-:W-:-:S03]  /*150c0*/  IMAD.WIDE R2, R252, 0x4, R96 ;  /* 0x00000004fc027825 */ /* 0x002fc600078e0260 */
[----:B------:R-:W3:Y:S01]  /*150d0*/  LDL.LU.64 R96, [R1+0xe10] ;  /* 0x000e100001607983 */ /* 0x000ee20000300a00 */
[----:B----4-:R-:W-:-:S03]  /*150e0*/  IMAD.WIDE R4, R252, 0x4, R30 ;  /* 0x00000004fc047825 */ /* 0x010fc600078e021e */
[----:B------:R1:W-:Y:S01]  /*150f0*/  LDGSTS.E [R250+0x33800], [R2.64], !P4 ;  /* 0x3380000002fa7fae */ /* 0x0003e2000e121848 */
[----:B--2---:R-:W-:-:S03]  /*15100*/  IMAD.WIDE R6, R252, 0x4, R248 ;  /* 0x00000004fc067825 */ /* 0x004fc600078e02f8 */
[----:B------:R1:W-:Y:S01]  /*15110*/  LDGSTS.E [R250+0x33900], [R4.64], !P4 ;  /* 0x3390000004fa7fae */ /* 0x0003e2000e121848 */
[----:B------:R-:W-:-:S03]  /*15120*/  IMAD.WIDE R8, R252, 0x4, R72 ;  /* 0x00000004fc087825 */ /* 0x000fc600078e0248 */
[----:B------:R1:W-:Y:S01]  /*15130*/  LDGSTS.E [R250+0x33a00], [R6.64], !P4 ;  /* 0x33a0000006fa7fae */ /* 0x0003e2000e121848 */
[----:B------:R-:W-:-:S03]  /*15140*/  IMAD.WIDE R10, R252, 0x4, R10 ;  /* 0x00000004fc0a7825 */ /* 0x000fc600078e020a */
[----:B------:R1:W-:Y:S01]  /*15150*/  LDGSTS.E [R250+0x33b00], [R8.64], !P4 ;  /* 0x33b0000008fa7fae */ /* 0x0003e2000e121848 */
[----:B------:R-:W-:-:S03]  /*15160*/  IMAD.WIDE R12, R252, 0x4, R78 ;  /* 0x00000004fc0c7825 */ /* 0x000fc600078e024e */
[----:B------:R1:W-:Y:S01]  /*15170*/  LDGSTS.E [R250+0x33c00], [R10.64], !P4 ;  /* 0x33c000000afa7fae */ /* 0x0003e2000e121848 */
[----:B------:R-:W-:-:S03]  /*15180*/  IMAD.WIDE R78, R252, 0x4, R98 ;  /* 0x00000004fc4e7825 */ /* 0x000fc600078e0262 */
[----:B------:R-:W2:Y:S04]  /*15190*/  LDL.LU.64 R98, [R1+0xe18] ;  /* 0x000e180001627983 */ /* 0x000ea80000300a00 */
[----:B------:R-:W4:Y:S04]  /*151a0*/  LDL.LU.64 R18, [R1+0xe38] ;  /* 0x000e380001127983 */ /* 0x000f280000300a00 */
[----:B------:R-:W2:Y:S04]  /*151b0*/  LDL.LU.64 R34, [R1+0xe30] ;  /* 0x000e300001227983 */ /* 0x000ea80000300a00 */
[----:B------:R-:W3:Y:S04]  /*151c0*/  LDL.LU.64 R248, [R1+0xe28] ;  /* 0x000e280001f87983 */ /* 0x000ee80000300a00 */
[----:B------:R-:W3:Y:S04]  /*151d0*/  LDL.LU.64 R32, [R1+0xe20] ;  /* 0x000e200001207983 */ /* 0x000ee80000300a00 */
[----:B------:R-:W3:Y:S01]  /*151e0*/  LDL.LU.64 R14, [R1+0xe40] ;  /* 0x000e4000010e7983 */ /* 0x000ee20000300a00 */
[----:B------:R-:W-:-:S03]  /*151f0*/  IMAD.WIDE R80, R252, 0x4, R80 ;  /* 0x00000004fc507825 */ /* 0x000fc600078e0250 */
[----:B------:R1:W-:Y:S04]  /*15200*/  LDGSTS.E [R250+0x33d00], [R12.64], !P4 ;  /* 0x33d000000cfa7fae */ /* 0x0003e8000e121848 */
[----:B------:R1:W-:Y:S04]  /*15210*/  LDGSTS.E [R250+0x33e00], [R78.64], !P4 ;  /* 0x33e000004efa7fae */ /* 0x0003e8000e121848 */
[----:B------:R1:W-:Y:S01]  /*15220*/  LDGSTS.E [R250+0x33f00], [R80.64], !P4 ;  /* 0x33f0000050fa7fae */ /* 0x0003e2000e121848 */
[----:B------:R-:W-:-:S05]  /*15230*/  IMAD.WIDE R82, R252, 0x4, R88 ;  /* 0x00000004fc527825 */ /* 0x000fca00078e0258 */
[----:B------:R1:W-:Y:S01]  /*15240*/  LDGSTS.E [R250+0x35800], [R82.64], !P2 ;  /* 0x3580000052fa7fae */ /* 0x0003e2000d121848 */
[----:B------:R-:W-:-:S03]  /*15250*/  IMAD.WIDE R88, R252, 0x4, R76 ;  /* 0x00000004fc587825 */ /* 0x000fc600078e024c */
[----:B------:R-:W3:Y:S04]  /*15260*/  LDL.LU.64 R76, [R1+0xe48] ;  /* 0x000e4800014c7983 */ /* 0x000ee80000300a00 */
[----:B------:R-:W3:Y:S04]  /*15270*/  LDL.LU.64 R246, [R1+0xe50] ;  /* 0x000e500001f67983 */ /* 0x000ee80000300a00 */
[----:B------:R-:W3:Y:S04]  /*15280*/  LDL.LU.64 R20, [R1+0xe98] ;  /* 0x000e980001147983 */ /* 0x000ee80000300a00 */
[----:B------:R-:W3:Y:S04]  /*15290*/  LDL.LU.64 R24, [R1+0xea0] ;  /* 0x000ea00001187983 */ /* 0x000ee80000300a00 */
[----:B------:R-:W3:Y:S04]  /*152a0*/  LDL.LU.64 R74, [R1+0xea8] ;  /* 0x000ea800014a7983 */ /* 0x000ee80000300a00 */
[----:B------:R-:W3:Y:S04]  /*152b0*/  LDL.LU.64 R30, [R1+0xeb0] ;  /* 0x000eb000011e7983 */ /* 0x000ee80000300a00 */
[----:B------:R-:W3:Y:S04]  /*152c0*/  LDL.LU.64 R16, [R1+0xeb8] ;  /* 0x000eb80001107983 */ /* 0x000ee80000300a00 */
[----:B------:R-:W3:Y:S01]  /*152d0*/  LDL.LU.64 R72, [R1+0xec0] ;  /* 0x000ec00001487983 */ /* 0x000ee20000300a00 */
[----:B----4-:R-:W-:-:S03]  /*152e0*/  IMAD.WIDE R212, R252, 0x4, R18 ;  /* 0x00000004fcd47825 */ /* 0x010fc600078e0212 */
[----:B------:R-:W4:Y:S01]  /*152f0*/  LDL.LU.64 R18, [R1+0xec8] ;  /* 0x000ec80001127983 */ /* 0x000f220000300a00 */
[----:B--2---:R-:W-:-:S04]  /*15300*/  IMAD.WIDE R200, R252, 0x4, R34 ;  /* 0x00000004fcc87825 */ /* 0x004fc800078e0222 */
[C---:B---3--:R-:W-:Y:S02]  /*15310*/  IMAD.WIDE R198, R252.reuse, 0x4, R248 ;  /* 0x00000004fcc67825 */ /* 0x048fe400078e02f8 */
[----:B------:R-:W2:Y:S02]  /*15320*/  LDL.LU.64 R248, [R1+0xed8] ;  /* 0x000ed80001f87983 */ /* 0x000ea40000300a00 */
[C---:B------:R-:W-:Y:S02]  /*15330*/  IMAD.WIDE R34, R252.reuse, 0x4, R32 ;  /* 0x00000004fc227825 */ /* 0x040fe400078e0220 */
[----:B------:R-:W3:Y:S02]  /*15340*/  LDL.LU.64 R32, [R1+0xee0] ;  /* 0x000ee00001207983 */ /* 0x000ee40000300a00 */
[C---:B------:R-:W-:Y:S02]  /*15350*/  IMAD.WIDE R54, R252.reuse, 0x4, R14 ;  /* 0x00000004fc367825 */ /* 0x040fe400078e020e */
[----:B------:R-:W-:Y:S04]  /*15360*/  STL.64 [R1+0xa48], R212 ;  /* 0x000a48d401007387 */ /* 0x000fe80000100a00 */
[----:B------:R-:W3:Y:S04]  /*15370*/  LDL.LU.64 R14, [R1+0xee8] ;  /* 0x000ee800010e7983 */ /* 0x000ee80000300a00 */
[----:B------:R-:W-:Y:S01]  /*15380*/  STL.64 [R1+0xab8], R200 ;  /* 0x000ab8c801007387 */ /* 0x000fe20000100a00 */
[----:B------:R-:W-:-:S03]  /*15390*/  IMAD.WIDE R52, R252, 0x4, R76 ;  /* 0x00000004fc347825 */ /* 0x000fc600078e024c */
[----:B------:R-:W3:Y:S01]  /*153a0*/  LDL.LU.64 R76, [R1+0xef0] ;  /* 0x000ef000014c7983 */ /* 0x000ee20000300a00 */
[----:B------:R-:W-:-:S03]  /*153b0*/  IMAD.WIDE R58, R252, 0x4, R246 ;  /* 0x00000004fc3a7825 */ /* 0x000fc600078e02f6 */
[----:B------:R-:W-:Y:S01]  /*153c0*/  STL.64 [R1+0xaf8], R198 ;  /* 0x000af8c601007387 */ /* 0x000fe20000100a00 */
[----:B------:R-:W-:-:S03]  /*153d0*/  IMAD.WIDE R56, R252, 0x4, R20 ;  /* 0x00000004fc387825 */ /* 0x000fc600078e0214 */
[----:B------:R1:W-:Y:S01]  /*153e0*/  STL.64 [R1+0xa00], R54 ;  /* 0x000a003601007387 */ /* 0x0003e20000100a00 */
[----:B------:R-:W-:-:S03]  /*153f0*/  IMAD.WIDE R218, R252, 0x4, R24 ;  /* 0x00000004fcda7825 */ /* 0x000fc600078e0218 */
[----:B------:R-:W3:Y:S04]  /*15400*/  LDL.LU.64 R246, [R1+0x1018] ;  /* 0x0010180001f67983 */ /* 0x000ee80000300a00 */
[----:B------:R-:W-:Y:S01]  /*15410*/  STL.64 [R1+0xb38], R34 ;  /* 0x000b382201007387 */ /* 0x000fe20000100a00 */
[----:B------:R-:W-:-:S03]  /*15420*/  IMAD.WIDE R216, R252, 0x4, R74 ;  /* 0x00000004fcd87825 */ /* 0x000fc600078e024a */
[----:B------:R1:W-:Y:S01]  /*15430*/  STL.64 [R1+0xa08], R52 ;  /* 0x000a083401007387 */ /* 0x0003e20000100a00 */
[----:B------:R-:W-:-:S03]  /*15440*/  IMAD.WIDE R214, R252, 0x4, R30 ;  /* 0x00000004fcd67825 */ /* 0x000fc600078e021e */
[----:B------:R-:W3:Y:S04]  /*15450*/  LDL.LU.64 R24, [R1+0x1010] ;  /* 0x0010100001187983 */ /* 0x000ee80000300a00 */
[----:B------:R1:W-:Y:S01]  /*15460*/  STL.64 [R1+0xa10], R58 ;  /* 0x000a103a01007387 */ /* 0x0003e20000100a00 */
[----:B------:R-:W-:-:S03]  /*15470*/  IMAD.WIDE R208, R252, 0x4, R72 ;  /* 0x00000004fcd07825 */ /* 0x000fc600078e0248 */
[----:B------:R-:W3:Y:S04]  /*15480*/  LDL.LU.64 R30, [R1+0x1008] ;  /* 0x00100800011e7983 */ /* 0x000ee80000300a00 */
[----:B------:R1:W-:Y:S04]  /*15490*/  STL.64 [R1+0xa18], R56 ;  /* 0x000a183801007387 */ /* 0x0003e80000100a00 */
[----:B------:R1:W-:Y:S04]  /*154a0*/  STL.64 [R1+0xa20], R218 ;  /* 0x000a20da01007387 */ /* 0x0003e80000100a00 */
[----:B------:R-:W3:Y:S04]  /*154b0*/  LDL.LU.64 R72, [R1+0x1000] ;  /* 0x0010000001487983 */ /* 0x000ee80000300a00 */
[----:B------:R1:W-:Y:S01]  /*154c0*/  STL.64 [R1+0xa28], R216 ;  /* 0x000a28d801007387 */ /* 0x0003e20000100a00 */
[----:B----4-:R-:W-:-:S03]  /*154d0*/  IMAD.WIDE R206, R252, 0x4, R18 ;  /* 0x00000004fcce7825 */ /* 0x010fc600078e0212 */
[----:B------:R-:W4:Y:S01]  /*154e0*/  LDL.LU.64 R18, [R1+0xff8] ;  /* 0x000ff80001127983 */ /* 0x000f220000300a00 */
[----:B------:R-:W-:-:S03]  /*154f0*/  IMAD.WIDE R210, R252, 0x4, R16 ;  /* 0x00000004fcd27825 */ /* 0x000fc600078e0210 */
[----:B------:R1:W-:Y:S04]  /*15500*/  STL.64 [R1+0xa30], R214 ;  /* 0x000a30d601007387 */ /* 0x0003e80000100a00 */
[----:B------:R1:W-:Y:S01]  /*15510*/  STL.64 [R1+0xa38], R210 ;  /* 0x000a38d201007387 */ /* 0x0003e20000100a00 */
[----:B--2---:R-:W-:-:S03]  /*15520*/  IMAD.WIDE R248, R252, 0x4, R248 ;  /* 0x00000004fcf87825 */ /* 0x004fc600078e02f8 */
[----:B------:R-:W2:Y:S04]  /*15530*/  LDL.LU.64 R242, [R1+0xff0] ;  /* 0x000ff00001f27983 */ /* 0x000ea80000300a00 */
[----:B------:R-:W2:Y:S04]  /*15540*/  LDL.LU.64 R240, [R1+0xfe8] ;  /* 0x000fe80001f07983 */ /* 0x000ea80000300a00 */
[----:B------:R1:W-:Y:S01]  /*15550*/  STL.64 [R1+0xa40], R208 ;  /* 0x000a40d001007387 */ /* 0x0003e20000100a00 */
[----:B---3--:R-:W-:-:S03]  /*15560*/  IMAD.WIDE R32, R252, 0x4, R32 ;  /* 0x00000004fc207825 */ /* 0x008fc600078e0220 */
[----:B------:R-:W3:Y:S04]  /*15570*/  LDL.LU.64 R196, [R1+0xfe0] ;  /* 0x000fe00001c47983 */ /* 0x000ee80000300a00 */
[----:B------:R-:W3:Y:S04]  /*15580*/  LDL.LU.64 R194, [R1+0xfd8] ;  /* 0x000fd80001c27983 */ /* 0x000ee80000300a00 */
[----:B------:R1:W-:Y:S01]  /*15590*/  STL.64 [R1+0xa50], R206 ;  /* 0x000a50ce01007387 */ /* 0x0003e20000100a00 */
[----:B------:R-:W-:-:S04]  /*155a0*/  IMAD.WIDE R204, R252, 0x4, R14 ;  /* 0x00000004fccc7825 */ /* 0x000fc800078e020e */
[C---:B------:R-:W-:Y:S02]  /*155b0*/  IMAD.WIDE R202, R252.reuse, 0x4, R76 ;  /* 0x00000004fcca7825 */ /* 0x040fe400078e024c */
[----:B------:R-:W3:Y:S04]  /*155c0*/  LDL.LU.64 R76, [R1+0xf50] ;  /* 0x000f5000014c7983 */ /* 0x000ee80000300a00 */
[----:B------:R-:W3:Y:S04]  /*155d0*/  LDL.LU.64 R192, [R1+0xf48] ;  /* 0x000f480001c07983 */ /* 0x000ee80000300a00 */
[----:B------:R-:W-:Y:S04]  /*155e0*/  STL.64 [R1+0xa60], R248 ;  /* 0x000a60f801007387 */ /* 0x000fe80000100a00 */
[----:B------:R-:W3:Y:S04]  /*155f0*/  LDL.LU.64 R74, [R1+0xf40] ;  /* 0x000f4000014a7983 */ /* 0x000ee80000300a00 */
[----:B------:R-:W3:Y:S04]  /*15600*/  LDL.LU.64 R70, [R1+0xf38] ;  /* 0x000f380001467983 */ /* 0x000ee80000300a00 */
[----:B------:R1:W-:Y:S01]  /*15610*/  STL.64 [R1+0xa68], R32 ;  /* 0x000a682001007387 */ /* 0x0003e20000100a00 */
[----:B------:R-:W-:-:S03]  /*15620*/  IMAD.WIDE R246, R252, 0x4, R246 ;  /* 0x00000004fcf67825 */ /* 0x000fc600078e02f6 */
[----:B------:R-:W3:Y:S01]  /*15630*/  LDL.LU.64 R68, [R1+0xf30] ;  /* 0x000f300001447983 */ /* 0x000ee20000300a00 */
[----:B------:R-:W-:-:S03]  /*15640*/  IMAD.WIDE R14, R252, 0x4, R24 ;  /* 0x00000004fc0e7825 */ /* 0x000fc600078e0218 */
[----:B------:R-:W3:Y:S04]  /*15650*/  LDL.LU.64 R28, [R1+0xf28] ;  /* 0x000f2800011c7983 */ /* 0x000ee80000300a00 */
[----:B------:R1:W-:Y:S04]  /*15660*/  STL.64 [R1+0xa70], R204 ;  /* 0x000a70cc01007387 */ /* 0x0003e80000100a00 */
[----:B------:R-:W3:Y:S04]  /*15670*/  LDL.LU.64 R26, [R1+0xf20] ;  /* 0x000f2000011a7983 */ /* 0x000ee80000300a00 */
[----:B------:R-:W3:Y:S04]  /*15680*/  LDL.LU.64 R24, [R1+0xf18] ;  /* 0x000f180001187983 */ /* 0x000ee80000300a00 */
[----:B------:R1:W-:Y:S04]  /*15690*/  STL.64 [R1+0xa78], R202 ;  /* 0x000a78ca01007387 */ /* 0x0003e80000100a00 */
[----:B------:R-:W3:Y:S04]  /*156a0*/  LDL.LU.64 R22, [R1+0xf10] ;  /* 0x000f100001167983 */ /* 0x000ee80000300a00 */
[----:B------:R-:W3:Y:S04]  /*156b0*/  LDL.LU.64 R20, [R1+0xf08] ;  /* 0x000f080001147983 */ /* 0x000ee80000300a00 */
[----:B------:R1:W-:Y:S01]  /*156c0*/  STL.64 [R1+0xa80], R246 ;  /* 0x000a80f601007387 */ /* 0x0003e20000100a00 */
[----:B----4-:R-:W-:-:S03]  /*156d0*/  IMAD.WIDE R244, R252, 0x4, R18 ;  /* 0x00000004fcf47825 */ /* 0x010fc600078e0212 */
[----:B------:R-:W4:Y:S04]  /*156e0*/  LDL.LU.64 R18, [R1+0xf00] ;  /* 0x000f000001127983 */ /* 0x000f280000300a00 */
[----:B------:R-:W4:Y:S01]  /*156f0*/  LDL.LU.64 R16, [R1+0xef8] ;  /* 0x000ef80001107983 */ /* 0x000f220000300a00 */
[----:B------:R-:W-:-:S04]  /*15700*/  IMAD.WIDE R30, R252, 0x4, R30 ;  /* 0x00000004fc1e7825 */ /* 0x000fc800078e021e */
[C---:B------:R-:W-:Y:S01]  /*15710*/  IMAD.WIDE R72, R252.reuse, 0x4, R72 ;  /* 0x00000004fc487825 */ /* 0x040fe200078e0248 */
[----:B------:R1:W-:Y:S03]  /*15720*/  STL.64 [R1+0xa88], R14 ;  /* 0x000a880e01007387 */ /* 0x0003e60000100a00 */
[C---:B--2---:R-:W-:Y:S01]  /*15730*/  IMAD.WIDE R242, R252.reuse, 0x4, R242 ;  /* 0x00000004fcf27825 */ /* 0x044fe200078e02f2 */
[----:B------:R2:W-:Y:S03]  /*15740*/  STL.64 [R1+0xa90], R30 ;  /* 0x000a901e01007387 */ /* 0x0005e60000100a00 */
[C---:B------:R-:W-:Y:S01]  /*15750*/  IMAD.WIDE R240, R252.reuse, 0x4, R240 ;  /* 0x00000004fcf07825 */ /* 0x040fe200078e02f0 */
[----:B------:R1:W-:Y:S03]  /*15760*/  STL.64 [R1+0xa98], R72 ;  /* 0x000a984801007387 */ /* 0x0003e60000100a00 */
[C---:B---3--:R-:W-:Y:S01]  /*15770*/  IMAD.WIDE R196, R252.reuse, 0x4, R196 ;  /* 0x00000004fcc47825 */ /* 0x048fe200078e02c4 */
        /* <DEDUP_REMOVED lines=10> */
[----:B------:R3:W-:Y:S03]  /*15820*/  LDGSTS.E [R250+0x35900], [R84.64], !P2 ;  /* 0x3590000054fa7fae */ /* 0x0007e6000d121848 */
[C---:B------:R-:W-:Y:S01]  /*15830*/  IMAD.WIDE R94, R252.reuse, 0x4, R94 ;  /* 0x00000004fc5e7825 */ /* 0x040fe200078e025e */
[----:B------:R3:W-:Y:S03]  /*15840*/  LDGSTS.E [R250+0x35a00], [R86.64], !P2 ;  /* 0x35a0000056fa7fae */ /* 0x0007e6000d121848 */
[C---:B------:R-:W-:Y:S01]  /*15850*/  IMAD.WIDE R96, R252.reuse, 0x4, R96 ;  /* 0x00000004fc607825 */ /* 0x040fe200078e0260 */
[----:B------:R3:W-:Y:S03]  /*15860*/  LDGSTS.E [R250+0x35b00], [R88.64], !P2 ;  /* 0x35b0000058fa7fae */ /* 0x0007e6000d121848 */
[C---:B------:R-:W-:Y:S01]  /*15870*/  IMAD.WIDE R98, R252.reuse, 0x4, R98 ;  /* 0x00000004fc627825 */ /* 0x040fe200078e0262 */
[----:B------:R3:W-:Y:S04]  /*15880*/  LDGSTS.E [R250+0x35c00], [R90.64], !P2 ;  /* 0x35c000005afa7fae */ /* 0x0007e8000d121848 */
[----:B------:R3:W-:Y:S04]  /*15890*/  LDGSTS.E [R250+0x35d00], [R92.64], !P2 ;  /* 0x35d000005cfa7fae */ /* 0x0007e8000d121848 */
[----:B------:R3:W-:Y:S04]  /*158a0*/  LDGSTS.E [R250+0x35e00], [R94.64], !P2 ;  /* 0x35e000005efa7fae */ /* 0x0007e8000d121848 */
[----:B------:R3:W-:Y:S04]  /*158b0*/  LDGSTS.E [R250+0x35f00], [R96.64], !P2 ;  /* 0x35f0000060fa7fae */ /* 0x0007e8000d121848 */
[----:B------:R3:W-:Y:S04]  /*158c0*/  LDGSTS.E [R250+0x37800], [R98.64], !P3 ;  /* 0x3780000062fa7fae */ /* 0x0007e8000d921848 */
[----:B------:R1:W-:Y:S04]  /*158d0*/  LDGSTS.E [R250+0x37900], [R54.64], !P3 ;  /* 0x3790000036fa7fae */ /* 0x0003e8000d921848 */
[----:B------:R1:W-:Y:S01]  /*158e0*/  LDGSTS.E [R250+0x37a00], [R52.64], !P3 ;  /* 0x37a0000034fa7fae */ /* 0x0003e2000d921848 */
[----:B------:R-:W-:-:S03]  /*158f0*/  IMAD.WIDE R76, R252, 0x4, R76 ;  /* 0x00000004fc4c7825 */ /* 0x000fc600078e024c */
[----:B------:R1:W-:Y:S01]  /*15900*/  LDGSTS.E [R250+0x37b00], [R58.64], !P3 ;  /* 0x37b000003afa7fae */ /* 0x0003e2000d921848 */
[----:B------:R-:W-:-:S03]  /*15910*/  IMAD.WIDE R192, R252, 0x4, R192 ;  /* 0x00000004fcc07825 */ /* 0x000fc600078e02c0 */
[----:B------:R1:W-:Y:S01]  /*15920*/  STL.64 [R1+0xad0], R76 ;  /* 0x000ad04c01007387 */ /* 0x0003e20000100a00 */
[----:B------:R-:W-:-:S03]  /*15930*/  IMAD.WIDE R74, R252, 0x4, R74 ;  /* 0x00000004fc4a7825 */ /* 0x000fc600078e024a */
[----:B------:R1:W-:Y:S01]  /*15940*/  STL.64 [R1+0xad8], R192 ;  /* 0x000ad8c001007387 */ /* 0x0003e20000100a00 */
[----:B------:R-:W-:-:S03]  /*15950*/  IMAD.WIDE R70, R252, 0x4, R70 ;  /* 0x00000004fc467825 */ /* 0x000fc600078e0246 */
[----:B------:R-:W-:Y:S01]  /*15960*/  STL.64 [R1+0xae0], R74 ;  /* 0x000ae04a01007387 */ /* 0x000fe20000100a00 */
[----:B------:R-:W-:-:S03]  /*15970*/  IMAD.WIDE R68, R252, 0x4, R68 ;  /* 0x00000004fc447825 */ /* 0x000fc600078e0244 */
[----:B------:R1:W-:Y:S01]  /*15980*/  STL.64 [R1+0xae8], R70 ;  /* 0x000ae84601007387 */ /* 0x0003e20000100a00 */
[----:B------:R-:W-:-:S03]  /*15990*/  IMAD.WIDE R28, R252, 0x4, R28 ;  /* 0x00000004fc1c7825 */ /* 0x000fc600078e021c */
[----:B------:R-:W-:Y:S01]  /*159a0*/  STL.64 [R1+0xaf0], R68 ;  /* 0x000af04401007387 */ /* 0x000fe20000100a00 */
[----:B------:R-:W-:-:S03]  /*159b0*/  IMAD.WIDE R26, R252, 0x4, R26 ;  /* 0x00000004fc1a7825 */ /* 0x000fc600078e021a */
[----:B------:R-:W-:Y:S01]  /*159c0*/  STL.64 [R1+0xb30], R28 ;  /* 0x000b301c01007387 */ /* 0x000fe20000100a00 */
[----:B------:R-:W-:-:S03]  /*159d0*/  IMAD.WIDE R24, R252, 0x4, R24 ;  /* 0x00000004fc187825 */ /* 0x000fc600078e0218 */
[----:B------:R-:W-:Y:S01]  /*159e0*/  STL.64 [R1+0xb28], R26 ;  /* 0x000b281a01007387 */ /* 0x000fe20000100a00 */
[----:B------:R-:W-:-:S03]  /*159f0*/  IMAD.WIDE R22, R252, 0x4, R22 ;  /* 0x00000004fc167825 */ /* 0x000fc600078e0216 */
[----:B------:R-:W-:Y:S01]  /*15a00*/  STL.64 [R1+0xb20], R24 ;  /* 0x000b201801007387 */ /* 0x000fe20000100a00 */
[----:B------:R-:W-:-:S03]  /*15a10*/  IMAD.WIDE R20, R252, 0x4, R20 ;  /* 0x00000004fc147825 */ /* 0x000fc600078e0214 */
[----:B------:R2:W-:Y:S04]  /*15a20*/  STL.64 [R1+0xb18], R22 ;  /* 0x000b181601007387 */ /* 0x0005e80000100a00 */
[----:B------:R2:W-:Y:S04]  /*15a30*/  STL.64 [R1+0xb10], R20 ;  /* 0x000b101401007387 */ /* 0x0005e80000100a00 */
[----:B-1----:R3:W5:Y:S04]  /*15a40*/  LDL.LU.64 R54, [R1+0x2148] ;  /* 0x0021480001367983 */ /* 0x0027680000300a00 */
        /* <DEDUP_REMOVED lines=10> */
[----:B------:R-:W-:-:S03]  /*15af0*/  ISETP.GE.U32.AND P1, PT, R36, 0x7fffff45, PT ;  /* 0x7fffff452400780c */ /* 0x000fc60003f26070 */
[----:B------:R1:W-:Y:S04]  /*15b00*/  LDGSTS.E [R250+0x39e00], [R204.64], !P0 ;  /* 0x39e00000ccfa7fae */ /* 0x0003e8000c121848 */
[----:B------:R1:W-:Y:S04]  /*15b10*/  LDGSTS.E [R250+0x39f00], [R202.64], !P0 ;  /* 0x39f00000cafa7fae */ /* 0x0003e8000c121848 */
[----:B------:R1:W-:Y:S04]  /*15b20*/  LDGSTS.E [R250+0x3b800], [R200.64], !P6 ;  /* 0x3b800000c8fa7fae */ /* 0x0003e8000f121848 */
[----:B------:R1:W-:Y:S04]  /*15b30*/  LDGSTS.E [R250+0x3b900], [R246.64], !P6 ;  /* 0x3b900000f6fa7fae */ /* 0x0003e8000f121848 */
[----:B------:R1:W-:Y:S04]  /*15b40*/  LDGSTS.E [R250+0x3ba00], [R14.64], !P6 ;  /* 0x3ba000000efa7fae */ /* 0x0003e8000f121848 */
[----:B------:R2:W-:Y:S04]  /*15b50*/  LDGSTS.E [R250+0x3bb00], [R30.64], !P6 ;  /* 0x3bb000001efa7fae */ /* 0x0005e8000f121848 */
[----:B------:R1:W-:Y:S01]  /*15b60*/  LDGSTS.E [R250+0x3bc00], [R72.64], !P6 ;  /* 0x3bc0000048fa7fae */ /* 0x0003e2000f121848 */
[----:B------:R-:W-:-:S03]  /*15b70*/  ISETP.NE.U32.AND P5, PT, R0, RZ, PT ;  /* 0x000000ff0000720c */ /* 0x000fc60003fa5070 */
[----:B------:R1:W-:Y:S01]  /*15b80*/  LDGSTS.E [R250+0x3bd00], [R244.64], !P6 ;  /* 0x3bd00000f4fa7fae */ /* 0x0003e2000f121848 */
[----:B----4-:R-:W-:-:S03]  /*15b90*/  IMAD.WIDE R18, R252, 0x4, R18 ;  /* 0x00000004fc127825 */ /* 0x010fc600078e0212 */
[----:B------:R4:W-:Y:S01]  /*15ba0*/  LDGSTS.E [R250+0x3be00], [R242.64], !P6 ;  /* 0x3be00000f2fa7fae */ /* 0x0009e2000f121848 */
[----:B------:R-:W-:-:S03]  /*15bb0*/  IMAD.WIDE R16, R252, 0x4, R16 ;  /* 0x00000004fc107825 */ /* 0x000fc600078e0210 */
[----:B------:R-:W-:Y:S04]  /*15bc0*/  STL.64 [R1+0xb08], R18 ;  /* 0x000b081201007387 */ /* 0x000fe80000100a00 */
[----:B------:R3:W5:Y:S04]  /*15bd0*/  LDL.LU.64 R52, [R1+0x2140] ;  /* 0x0021400001347983 */ /* 0x0007680000300a00 */
[----:B------:R2:W-:Y:S04]  /*15be0*/  STL.64 [R1+0xb00], R16 ;  /* 0x000b001001007387 */ /* 0x0005e80000100a00 */
[----:B------:R3:W5:Y:S04]  /*15bf0*/  LDL.LU.64 R58, [R1+0x2138] ;  /* 0x00213800013a7983 */ /* 0x0007680000300a00 */
[----:B-1----:R3:W5:Y:S04]  /*15c00*/  LDL.LU.64 R56, [R1+0x2130] ;  /* 0x0021300001387983 */ /* 0x0027680000300a00 */
[----:B------:R3:W5:Y:S04]  /*15c10*/  LDL.LU.64 R218, [R1+0x2128] ;  /* 0x0021280001da7983 */ /* 0x0007680000300a00 */
[----:B------:R3:W5:Y:S04]  /*15c20*/  LDL.LU.64 R216, [R1+0x2120] ;  /* 0x0021200001d87983 */ /* 0x0007680000300a00 */
[----:B------:R3:W5:Y:S04]  /*15c30*/  LDL.LU.64 R214, [R1+0x2118] ;  /* 0x0021180001d67983 */ /* 0x0007680000300a00 */
[----:B------:R3:W5:Y:S04]  /*15c40*/  LDL.LU.64 R212, [R1+0x2110] ;  /* 0x0021100001d47983 */ /* 0x0007680000300a00 */
[----:B------:R3:W5:Y:S04]  /*15c50*/  LDL.LU.64 R210, [R1+0x2108] ;  /* 0x0021080001d27983 */ /* 0x0007680000300a00 */
[----:B------:R3:W5:Y:S04]  /*15c60*/  LDL.LU.64 R208, [R1+0x2100] ;  /* 0x0021000001d07983 */ /* 0x0007680000300a00 */
[----:B------:R3:W5:Y:S04]  /*15c70*/  LDL.LU.64 R206, [R1+0x20f8] ;  /* 0x0020f80001ce7983 */ /* 0x0007680000300a00 */
[----:B------:R-:W3:Y:S04]  /*15c80*/  LDL.64 R32, [R1+0x1d80] ;  /* 0x001d800001207983 */ /* 0x000ee80000100a00 */
[----:B------:R-:W3:Y:S04]  /*15c90*/  LDL.64 R248, [R1+0xc20] ;  /* 0x000c200001f87983 */ /* 0x000ee80000100a00 */
[----:B------:R1:W5:Y:S01]  /*15ca0*/  LDL.LU.64 R204, [R1+0x20f0] ;  /* 0x0020f00001cc7983 */ /* 0x0003620000300a00 */
[----:B------:R-:W-:-:S03]  /*15cb0*/  IMAD.MOV.U32 R0, RZ, RZ, c[0x0][0x180] ;  /* 0x00006000ff007624 */ /* 0x000fc600078e00ff */
[----:B------:R1:W5:Y:S04]  /*15cc0*/  LDL.LU.64 R202, [R1+0x20e8] ;  /* 0x0020e80001ca7983 */ /* 0x0003680000300a00 */
[----:B------:R1:W5:Y:S04]  /*15cd0*/  LDL.LU.64 R200, [R1+0x20e0] ;  /* 0x0020e00001c87983 */ /* 0x0003680000300a00 */
[----:B------:R1:W-:Y:S04]  /*15ce0*/  LDGSTS.E [R250+0x3bf00], [R240.64], !P6 ;  /* 0x3bf00000f0fa7fae */ /* 0x0003e8000f121848 */
[----:B------:R-:W3:Y:S04]  /*15cf0*/  LDL.64 R246, [R1+0xbe0] ;  /* 0x000be00001f67983 */ /* 0x000ee80000100a00 */
[----:B------:R1:W-:Y:S04]  /*15d00*/  LDGSTS.E [R250+0x3d800], [R198.64], !P1 ;  /* 0x3d800000c6fa7fae */ /* 0x0003e8000c921848 */
[----:B------:R-:W3:Y:S04]  /*15d10*/  LDL.LU.64 R14, [R1+0x20d8] ;  /* 0x0020d800010e7983 */ /* 0x000ee80000300a00 */
[----:B------:R1:W-:Y:S04]  /*15d20*/  LDGSTS.E [R250+0x3d900], [R196.64], !P1 ;  /* 0x3d900000c4fa7fae */ /* 0x0003e8000c921848 */
[----:B--2---:R-:W2:Y:S04]  /*15d30*/  LDL.LU.64 R30, [R1+0x20d0] ;  /* 0x0020d000011e7983 */ /* 0x004ea80000300a00 */
[----:B------:R1:W-:Y:S01]  /*15d40*/  LDGSTS.E [R250+0x3da00], [R194.64], !P1 ;  /* 0x3da00000c2fa7fae */ /* 0x0003e2000c921848 */
[----:B------:R-:W-:-:S03]  /*15d50*/  IADD3 R0, R0, -0x80, RZ ;  /* 0xffffff8000007810 */ /* 0x000fc60007ffe0ff */
[----:B------:R-:W2:Y:S04]  /*15d60*/  LDL.LU.64 R72, [R1+0x20c8] ;  /* 0x0020c80001487983 */ /* 0x000ea80000300a00 */
[----:B------:R1:W-:Y:S01]  /*15d70*/  LDGSTS.E [R250+0x3db00], [R76.64], !P1 ;  /* 0x3db000004cfa7fae */ /* 0x0003e2000c921848 */
[----:B------:R-:W-:-:S03]  /*15d80*/  ISETP.GE.U32.AND P4, PT, R0, 0x7fffff41, PT ;  /* 0x7fffff410000780c */ /* 0x000fc60003f86070 */
[----:B------:R4:W-:Y:S04]  /*15d90*/  LDGSTS.E [R250+0x3dc00], [R192.64], !P1 ;  /* 0x3dc00000c0fa7fae */ /* 0x0009e8000c921848 */
[----:B------:R4:W-:Y:S04]  /*15da0*/  LDGSTS.E [R250+0x3dd00], [R74.64], !P1 ;  /* 0x3dd000004afa7fae */ /* 0x0009e8000c921848 */
[----:B-1----:R-:W2:Y:S04]  /*15db0*/  LDL.64 R76, [R1+0xba0] ;  /* 0x000ba000014c7983 */ /* 0x002ea80000100a00 */
        /* <DEDUP_REMOVED lines=10> */
[----:B------:R-:W0:Y:S04]  /*15e60*/  LDGDEPBAR ;  /* 0x00000000000079af */ /* 0x000e280000000000 */
[----:B------:R-:W2:Y:S04]  /*15e70*/  LDL.64 R198, [R1+0x1cd8] ;  /* 0x001cd80001c67983 */ /* 0x000ea80000100a00 */
[----:B------:R-:W2:Y:S04]  /*15e80*/  LDL.64 R196, [R1+0xc58] ;  /* 0x000c580001c47983 */ /* 0x000ea80000100a00 */
[----:B------:R-:W2:Y:S04]  /*15e90*/  LDL.64 R194, [R1+0xc18] ;  /* 0x000c180001c27983 */ /* 0x000ea80000100a00 */
[----:B----4-:R-:W4:Y:S04]  /*15ea0*/  LDL.64 R192, [R1+0xb98] ;  /* 0x000b980001c07983 */ /* 0x010f280000100a00 */
[----:B------:R-:W4:Y:S04]  /*15eb0*/  LDL.64 R240, [R1+0xb50] ;  /* 0x000b500001f07983 */ /* 0x000f280000100a00 */
[----:B-1----:R-:W4:Y:S04]  /*15ec0*/  LDL.64 R70, [R1+0x1d50] ;  /* 0x001d500001467983 */ /* 0x002f280000100a00 */
[----:B------:R-:W4:Y:S04]  /*15ed0*/  LDL.64 R22, [R1+0x1d10] ;  /* 0x001d100001167983 */ /* 0x000f280000100a00 */
[----:B------:R-:W4:Y:S04]  /*15ee0*/  LDL.64 R26, [R1+0x1cd0] ;  /* 0x001cd000011a7983 */ /* 0x000f280000100a00 */
[----:B------:R-:W4:Y:S04]  /*15ef0*/  LDL.64 R28, [R1+0xc50] ;  /* 0x000c5000011c7983 */ /* 0x000f280000100a00 */
[----:B------:R-:W4:Y:S01]  /*15f00*/  LDL.64 R244, [R1+0xc10] ;  /* 0x000c100001f47983 */ /* 0x000f220000100a00 */
[----:B------:R-:W-:-:S03]  /*15f10*/  MOV R0, 0x3f ;  /* 0x0000003f00007802 */ /* 0x000fc60000000f00 */
[----:B------:R-:W4:Y:S04]  /*15f20*/  LDL.64 R242, [R1+0xbd0] ;  /* 0x000bd00001f27983 */ /* 0x000f280000100a00 */
[----:B------:R-:W4:Y:S04]  /*15f30*/  LDL.64 R68, [R1+0xb90] ;  /* 0x000b900001447983 */ /* 0x000f280000100a00 */
[----:B------:R-:W4:Y:S04]  /*15f40*/  LDL.64 R20, [R1+0xb48] ;  /* 0x000b480001147983 */ /* 0x000f280000100a00 */
[----:B------:R-:W4:Y:S04]  /*15f50*/  LDL.64 R74, [R1+0x1d48] ;  /* 0x001d4800014a7983 */ /* 0x000f280000100a00 */
[----:B------:R-:W4:Y:S04]  /*15f60*/  LDL.64 R16, [R1+0x1d08] ;  /* 0x001d080001107983 */ /* 0x000f280000100a00 */
[----:B------:R-:W4:Y:S04]  /*15f70*/  LDL.64 R34, [R1+0xc48] ;  /* 0x000c480001227983 */ /* 0x000f280000100a00 */
[----:B------:R-:W4:Y:S04]  /*15f80*/  LDL.64 R18, [R1+0xc08] ;  /* 0x000c080001127983 */ /* 0x000f280000100a00 */
[----:B------:R-:W4:Y:S04]  /*15f90*/  LDL.64 R24, [R1+0xbc8] ;  /* 0x000bc80001187983 */ /* 0x000f280000100a00 */
[----:B---3--:R1:W-:Y:S04]  /*15fa0*/  LDGSTS.E [R251+0x44000], [R32.64], P5 ;  /* 0x4400000020fb7fae */ /* 0x0083e8000a921848 */
[----:B------:R3:W-:Y:S01]  /*15fb0*/  LDGSTS.E [R251+0x44800], [R248.64], P5 ;  /* 0x44800000f8fb7fae */ /* 0x0007e2000a921848 */
[----:B------:R-:W-:-:S03]  /*15fc0*/  IADD3 R0, R0, c[0x0][0x180], RZ ;  /* 0x0000600000007a10 */ /* 0x000fc60007ffe0ff */
[----:B-1----:R-:W4:Y:S04]  /*15fd0*/  LDL.64 R32, [R1+0xb88] ;  /* 0x000b880001207983 */ /* 0x002f280000100a00 */
[----:B---3--:R-:W3:Y:S01]  /*15fe0*/  LDL.64 R248, [R1+0xbd8] ;  /* 0x000bd80001f87983 */ /* 0x008ee20000100a00 */
[----:B------:R-:W-:-:S03]  /*15ff0*/  ISETP.GE.AND P2, PT, R0, 0x40, PT ;  /* 0x000000400000780c */ /* 0x000fc60003f46270 */
[----:B------:R-:W1:Y:S04]  /*16000*/  S2R R0, SR_TID.X ;  /* 0x0000000000007919 */ /* 0x000e680000002100 */
[----:B------:R1:W-:Y:S04]  /*16010*/  LDGSTS.E [R251+0x45000], [R246.64], P5 ;  /* 0x45000000f6fb7fae */ /* 0x0003e8000a921848 */
[----:B-1----:R-:W4:Y:S01]  /*16020*/  LDL.64 R246, [R1+0xb40] ;  /* 0x000b400001f67983 */ /* 0x002f220000100a00 */
[----:B------:R-:W-:-:S03]  /*16030*/  LOP3.LUT R0, R0, 0x3f, RZ, 0xc0, !PT ;  /* 0x0000003f00007812 */ /* 0x000fc600078ec0ff */
[----:B--2---:R1:W-:Y:S04]  /*16040*/  LDGSTS.E [R251+0x45800], [R76.64], P5 ;  /* 0x458000004cfb7fae */ /* 0x0043e8000a921848 */
[----:B------:R2:W-:Y:S01]  /*16050*/  LDGSTS.E [R251+0x46000], [R72.64], P5 ;  /* 0x4600000048fb7fae */ /* 0x0005e2000a921848 */
[----:B------:R-:W-:-:S03]  /*16060*/  IMAD.SHL.U32 R0, R0, 0x4, RZ ;  /* 0x0000000400007824 */ /* 0x000fc600078e00ff */
[----:B------:R2:W-:Y:S04]  /*16070*/  LDGSTS.E [R251+0x46800], [R30.64], P5 ;  /* 0x468000001efb7fae */ /* 0x0005e8000a921848 */
[----:B-1----:R-:W4:Y:S04]  /*16080*/  LDL.64 R76, [R1+0xbc0] ;  /* 0x000bc000014c7983 */ /* 0x002f280000100a00 */
[----:B--2---:R-:W1:Y:S01]  /*16090*/  S2R R73, SR_TID.X ;  /* 0x0000000000497919 */ /* 0x004e620000002100 */
[----:B------:R-:W-:-:S03]  /*160a0*/  LOP3.LUT R0, R0, 0x10, RZ, 0x3c, !PT ;  /* 0x0000001000007812 */ /* 0x000fc600078e3cff */
[----:B------:R2:W-:Y:S04]  /*160b0*/  LDGSTS.E [R251+0x47000], [R14.64], P5 ;  /* 0x470000000efb7fae */ /* 0x0005e8000a921848 */
[----:B------:R-:W4:Y:S04]  /*160c0*/  LDL.64 R30, [R1+0xc40] ;  /* 0x000c4000011e7983 */ /* 0x000f280000100a00 */
[----:B--2---:R-:W2:Y:S01]  /*160d0*/  LDL.64 R14, [R1+0xc00] ;  /* 0x000c0000010e7983 */ /* 0x004ea20000100a00 */
[----:B-1----:R-:W-:-:S03]  /*160e0*/  LOP3.LUT R73, R73, 0x3f, RZ, 0xc0, !PT ;  /* 0x0000003f49497812 */ /* 0x002fc600078ec0ff */
[----:B------:R1:W-:Y:S04]  /*160f0*/  LDGSTS.E [R251+0x47800], [R198.64], P5 ;  /* 0x47800000c6fb7fae */ /* 0x0003e8000a921848 */
[----:B------:R1:W-:Y:S04]  /*16100*/  LDGSTS.E [R0+0x44100], [R196.64], P5 ;  /* 0x44100000c4007fae */ /* 0x0003e8000a921848 */
[----:B------:R1:W-:Y:S04]  /*16110*/  LDGSTS.E [R0+0x44900], [R194.64], P5 ;  /* 0x44900000c2007fae */ /* 0x0003e8000a921848 */
[----:B-1----:R1:W5:Y:S04]  /*16120*/  LDL.LU.64 R198, [R1+0x20c0] ;  /* 0x0020c00001c67983 */ /* 0x0023680000300a00 */
[----:B------:R1:W5:Y:S04]  /*16130*/  LDL.LU.64 R196, [R1+0x20b8] ;  /* 0x0020b80001c47983 */ /* 0x0003680000300a00 */
[----:B------:R1:W5:Y:S04]  /*16140*/  LDL.LU.64 R194, [R1+0x20b0] ;  /* 0x0020b00001c27983 */ /* 0x0003680000300a00 */
[----:B---3--:R3:W-:Y:S04]  /*16150*/  LDGSTS.E [R0+0x45100], [R248.64], P5 ;  /* 0x45100000f8007fae */ /* 0x0087e8000a921848 */
[----:B----4-:R4:W-:Y:S04]  /*16160*/  LDGSTS.E [R0+0x45900], [R192.64], P5 ;  /* 0x45900000c0007fae */ /* 0x0109e8000a921848 */
[----:B------:R1:W-:Y:S01]  /*16170*/  LDGSTS.E [R0+0x46100], [R240.64], P5 ;  /* 0x46100000f0007fae */ /* 0x0003e2000a921848 */
[----:B---3--:R-:W-:-:S03]  /*16180*/  IMAD.SHL.U32 R249, R73, 0x4, RZ ;  /* 0x0000000449f97824 */ /* 0x008fc600078e00ff */
[----:B------:R-:W3:Y:S04]  /*16190*/  LDL.LU R248, [R1+0x20a8] ;  /* 0x0020a80001f87983 */ /* 0x000ee80000300800 */
[----:B------:R-:W2:Y:S01]  /*161a0*/  LDL.64 R72, [R1+0xc38] ;  /* 0x000c380001487983 */ /* 0x000ea20000100a00 */
[----:B------:R-:W-:-:S03]  /*161b0*/  LOP3.LUT R252, R249, 0x20, RZ, 0x3c, !PT ;  /* 0x00000020f9fc7812 */ /* 0x000fc600078e3cff */
[----:B----4-:R4:W5:Y:S04]  /*161c0*/  LDL.LU.64 R192, [R1+0x20a0] ;  /* 0x0020a00001c07983 */ /* 0x0109680000300a00 */
[----:B-1----:R-:W2:Y:S04]  /*161d0*/  LDL.LU.64 R240, [R1+0x2098] ;  /* 0x0020980001f07983 */ /* 0x002ea80000300a00 */
[----:B------:R1:W-:Y:S04]  /*161e0*/  LDGSTS.E [R0+0x46900], [R70.64], P5 ;  /* 0x4690000046007fae */ /* 0x0003e8000a921848 */
[----:B------:R1:W-:Y:S04]  /*161f0*/  LDGSTS.E [R0+0x47100], [R22.64], P5 ;  /* 0x4710000016007fae */ /* 0x0003e8000a921848 */
[----:B------:R1:W-:Y:S04]  /*16200*/  LDGSTS.E [R0+0x47900], [R26.64], P5 ;  /* 0x479000001a007fae */ /* 0x0003e8000a921848 */
[----:B-1----:R-:W2:Y:S04]  /*16210*/  LDL.LU.64 R70, [R1+0x2090] ;  /* 0x0020900001467983 */ /* 0x002ea80000300a00 */
[----:B------:R-:W2:Y:S04]  /*16220*/  LDL.LU.64 R22, [R1+0x2088] ;  /* 0x0020880001167983 */ /* 0x000ea80000300a00 */
[----:B------:R-:W2:Y:S04]  /*16230*/  LDL.LU.64 R26, [R1+0x2080] ;  /* 0x00208000011a7983 */ /* 0x000ea80000300a00 */
[----:B------:R1:W-:Y:S04]  /*16240*/  LDGSTS.E [R252+0x44200], [R28.64], P5 ;  /* 0x442000001cfc7fae */ /* 0x0003e8000a921848 */
[----:B------:R4:W-:Y:S01]  /*16250*/  LDGSTS.E [R252+0x44a00], [R244.64], P5 ;  /* 0x44a00000f4fc7fae */ /* 0x0009e2000a921848 */
[----:B------:R-:W-:-:S03]  /*16260*/  LOP3.LUT R249, R249, 0x30, RZ, 0x3c, !PT ;  /* 0x00000030f9f97812 */ /* 0x000fc600078e3cff */
[----:B------:R4:W-:Y:S04]  /*16270*/  LDGSTS.E [R252+0x45200], [R242.64], P5 ;  /* 0x45200000f2fc7fae */ /* 0x0009e8000a921848 */
[----:B-1----:R-:W2:Y:S04]  /*16280*/  LDL.LU.64 R28, [R1+0x2078] ;  /* 0x00207800011c7983 */ /* 0x002ea80000300a00 */
[----:B----4-:R-:W4:Y:S04]  /*16290*/  LDL.LU.64 R244, [R1+0x2070] ;  /* 0x0020700001f47983 */ /* 0x010f280000300a00 */
[----:B------:R-:W2:Y:S04]  /*162a0*/  LDL.LU.64 R242, [R1+0x2068] ;  /* 0x0020680001f27983 */ /* 0x000ea80000300a00 */
[----:B------:R1:W-:Y:S04]  /*162b0*/  LDGSTS.E [R252+0x45a00], [R68.64], P5 ;  /* 0x45a0000044fc7fae */ /* 0x0003e8000a921848 */
[----:B------:R1:W-:Y:S04]  /*162c0*/  LDGSTS.E [R252+0x46200], [R20.64], P5 ;  /* 0x4620000014fc7fae */ /* 0x0003e8000a921848 */
[----:B------:R1:W-:Y:S04]  /*162d0*/  LDGSTS.E [R252+0x46a00], [R74.64], P5 ;  /* 0x46a000004afc7fae */ /* 0x0003e8000a921848 */
[----:B-1----:R-:W2:Y:S04]  /*162e0*/  LDL.LU.64 R68, [R1+0x2060] ;  /* 0x0020600001447983 */ /* 0x002ea80000300a00 */
[----:B------:R-:W2:Y:S04]  /*162f0*/  LDL.LU.64 R20, [R1+0x2058] ;  /* 0x0020580001147983 */ /* 0x000ea80000300a00 */
[----:B------:R-:W2:Y:S04]  /*16300*/  LDL.LU.64 R74, [R1+0x2050] ;  /* 0x00205000014a7983 */ /* 0x000ea80000300a00 */
[----:B------:R1:W-:Y:S04]  /*16310*/  LDGSTS.E [R252+0x47200], [R16.64], P5 ;  /* 0x4720000010fc7fae */ /* 0x0003e8000a921848 */
[----:B-1----:R-:W2:Y:S04]  /*16320*/  LDL.LU.64 R16, [R1+0x2048] ;  /* 0x0020480001107983 */ /* 0x002ea80000300a00 */
[----:B----4-:R1:W-:Y:S04]  /*16330*/  LDGSTS.E [R252+0x47a00], [R244.64], P5 ;  /* 0x47a00000f4fc7fae */ /* 0x0103e8000a921848 */
[----:B------:R4:W-:Y:S04]  /*16340*/  LDGSTS.E [R249+0x44300], [R34.64], P5 ;  /* 0x4430000022f97fae */ /* 0x0009e8000a921848 */
[----:B------:R3:W-:Y:S04]  /*16350*/  LDGSTS.E [R249+0x44b00], [R18.64], P5 ;  /* 0x44b0000012f97fae */ /* 0x0007e8000a921848 */
[----:B-1----:R-:W2:Y:S04]  /*16360*/  LDL.LU.64 R244, [R1+0x2040] ;  /* 0x0020400001f47983 */ /* 0x002ea80000300a00 */
[----:B----4-:R-:W4:Y:S04]  /*16370*/  LDL.LU.64 R34, [R1+0x2038] ;  /* 0x0020380001227983 */ /* 0x010f280000300a00 */
[----:B---3--:R-:W3:Y:S04]  /*16380*/  LDL.LU.64 R18, [R1+0x2030] ;  /* 0x0020300001127983 */ /* 0x008ee80000300a00 */
[----:B------:R1:W-:Y:S04]  /*16390*/  LDGSTS.E [R249+0x45300], [R24.64], P5 ;  /* 0x4530000018f97fae */ /* 0x0003e8000a921848 */
[----:B------:R1:W-:Y:S04]  /*163a0*/  LDGSTS.E [R249+0x45b00], [R32.64], P5 ;  /* 0x45b0000020f97fae */ /* 0x0003e8000a921848 */
[----:B------:R-:W1:Y:S04]  /*163b0*/  S2R R0, SR_TID.X ;  /* 0x0000000000007919 */ /* 0x000e680000002100 */
[----:B-1----:R-:W2:Y:S04]  /*163c0*/  LDL.LU.64 R24, [R1+0x2028] ;  /* 0x0020280001187983 */ /* 0x002ea80000300a00 */
[----:B------:R-:W2:Y:S04]  /*163d0*/  LDL.LU.64 R32, [R1+0x2020] ;  /* 0x0020200001207983 */ /* 0x000ea80000300a00 */
[----:B------:R1:W-:Y:S01]  /*163e0*/  LDGSTS.E [R249+0x46300], [R246.64], P5 ;  /* 0x46300000f6f97fae */ /* 0x0003e2000a921848 */
[----:B------:R-:W-:-:S03]  /*163f0*/  LOP3.LUT R0, R0, 0x3f, RZ, 0xc0, !PT ;  /* 0x0000003f00007812 */ /* 0x000fc600078ec0ff */
[----:B-1----:R-:W3:Y:S01]  /*16400*/  LDL.LU.64 R246, [R1+0x2018] ;  /* 0x0020180001f67983 */ /* 0x002ee20000300a00 */
[----:B------:R-:W-:-:S04]  /*16410*/  SHF.L.U32 R0, R0, 0x2, RZ ;  /* 0x0000000200007819 */ /* 0x000fc800000006ff */
[C---:B------:R-:W-:Y:S01]  /*16420*/  LOP3.LUT R252, R0.reuse, 0x40, RZ, 0x3c, !PT ;  /* 0x0000004000fc7812 */ /* 0x040fe200078e3cff */
[----:B--2---:R1:W-:Y:S04]  /*16430*/  LDGSTS.E [R249+0x46b00], [R32.64], P5 ;  /* 0x46b0000020f97fae */ /* 0x0043e8000a921848 */
[----:B------:R2:W-:Y:S04]  /*16440*/  LDGSTS.E [R249+0x47300], [R16.64], P5 ;  /* 0x4730000010f97fae */ /* 0x0005e8000a921848 */
[----:B------:R3:W-:Y:S04]  /*16450*/  LDGSTS.E [R249+0x47b00], [R28.64], P5 ;  /* 0x47b000001cf97fae */ /* 0x0007e8000a921848 */
[----:B-1----:R-:W4:Y:S04]  /*16460*/  LDL.LU.64 R32, [R1+0x2010] ;  /* 0x0020100001207983 */ /* 0x002f280000300a00 */
[----:B--2---:R-:W2:Y:S04]  /*16470*/  LDL.LU.64 R16, [R1+0x2008] ;  /* 0x0020080001107983 */ /* 0x004ea80000300a00 */
[----:B---3--:R-:W3:Y:S04]  /*16480*/  LDL.LU.64 R28, [R1+0x2000] ;  /* 0x00200000011c7983 */ /* 0x008ee80000300a00 */
[----:B------:R-:W2:Y:S04]  /*16490*/  LDL.LU R249, [R1+0x1ff8] ;  /* 0x001ff80001f97983 */ /* 0x000ea80000300800 */
[----:B------:R1:W-:Y:S04]  /*164a0*/  LDGSTS.E [R252+0x44400], [R30.64], P5 ;  /* 0x444000001efc7fae */ /* 0x0003e8000a921848 */
[----:B------:R1:W-:Y:S04]  /*164b0*/  LDGSTS.E [R252+0x44c00], [R14.64], P5 ;  /* 0x44c000000efc7fae */ /* 0x0003e8000a921848 */
[----:B------:R1:W-:Y:S04]  /*164c0*/  LDGSTS.E [R252+0x45400], [R76.64], P5 ;  /* 0x454000004cfc7fae */ /* 0x0003e8000a921848 */
[----:B-1----:R-:W2:Y:S04]  /*164d0*/  LDL.LU.64 R30, [R1+0x1ff0] ;  /* 0x001ff000011e7983 */ /* 0x002ea80000300a00 */
[----:B------:R-:W2:Y:S04]  /*164e0*/  LDL.LU.64 R14, [R1+0x1fe8] ;  /* 0x001fe800010e7983 */ /* 0x000ea80000300a00 */
[----:B------:R-:W2:Y:S01]  /*164f0*/  LDL.LU.64 R76, [R1+0x1fe0] ;  /* 0x001fe000014c7983 */ /* 0x000ea20000300a00 */
[----:B------:R-:W-:-:S03]  /*16500*/  LOP3.LUT R0, R0, 0x50, RZ, 0x3c, !PT ;  /* 0x0000005000007812 */ /* 0x000fc600078e3cff */
[----:B--2---:R1:W-:Y:S04]  /*16510*/  LDGSTS.E [R252+0x45c00], [R76.64], P5 ;  /* 0x45c000004cfc7fae */ /* 0x0043e8000a921848 */
[----:B---3--:R2:W-:Y:S04]  /*16520*/  LDGSTS.E [R252+0x46400], [R28.64], P5 ;  /* 0x464000001cfc7fae */ /* 0x0085e8000a921848 */
[----:B------:R3:W-:Y:S04]  /*16530*/  LDGSTS.E [R252+0x46c00], [R24.64], P5 ;  /* 0x46c0000018fc7fae */ /* 0x0007e8000a921848 */
[----:B-1----:R-:W4:Y:S04]  /*16540*/  LDL.LU.64 R76, [R1+0x1fd8] ;  /* 0x001fd800014c7983 */ /* 0x002f280000300a00 */
[----:B--2---:R-:W2:Y:S04]  /*16550*/  LDL.LU.64 R28, [R1+0x1fd0] ;  /* 0x001fd000011c7983 */ /* 0x004ea80000300a00 */
[----:B---3--:R-:W3:Y:S04]  /*16560*/  LDL.LU.64 R24, [R1+0x1fc8] ;  /* 0x001fc80001187983 */ /* 0x008ee80000300a00 */
[----:B------:R1:W-:Y:S04]  /*16570*/  LDGSTS.E [R252+0x47400], [R74.64], P5 ;  /* 0x474000004afc7fae */ /* 0x0003e8000a921848 */
[----:B------:R1:W-:Y:S04]  /*16580*/  LDGSTS.E [R252+0x47c00], [R26.64], P5 ;  /* 0x47c000001afc7fae */ /* 0x0003e8000a921848 */
[----:B------:R1:W-:Y:S04]  /*16590*/  LDGSTS.E [R0+0x44500], [R72.64], P5 ;  /* 0x4450000048007fae */ /* 0x0003e8000a921848 */
[----:B-1----:R-:W2:Y:S04]  /*165a0*/  LDL.LU.64 R74, [R1+0x1fc0] ;  /* 0x001fc000014a7983 */ /* 0x002ea80000300a00 */
[----:B------:R-:W2:Y:S04]  /*165b0*/  LDL.LU.64 R26, [R1+0x1fb8] ;  /* 0x001fb800011a7983 */ /* 0x000ea80000300a00 */
[----:B------:R-:W2:Y:S04]  /*165c0*/  LDL.LU.64 R72, [R1+0x1fb0] ;  /* 0x001fb00001487983 */ /* 0x000ea80000300a00 */
[----:B--2---:R1:W-:Y:S04]  /*165d0*/  LDGSTS.E [R0+0x44d00], [R72.64], P5 ;  /* 0x44d0000048007fae */ /* 0x0043e8000a921848 */
[----:B---3--:R2:W-:Y:S04]  /*165e0*/  LDGSTS.E [R0+0x45500], [R24.64], P5 ;  /* 0x4550000018007fae */ /* 0x0085e8000a921848 */
[----:B------:R3:W-:Y:S04]  /*165f0*/  LDGSTS.E [R0+0x45d00], [R14.64], P5 ;  /* 0x45d000000e007fae */ /* 0x0007e8000a921848 */
[----:B-1----:R-:W4:Y:S04]  /*16600*/  LDL.LU.64 R72, [R1+0x1fa8] ;  /* 0x001fa80001487983 */ /* 0x002f280000300a00 */
[----:B--2---:R-:W2:Y:S04]  /*16610*/  LDL.LU.64 R24, [R1+0x1fa0] ;  /* 0x001fa00001187983 */ /* 0x004ea80000300a00 */
[----:B---3--:R1:W5:Y:S04]  /*16620*/  LDL.LU.64 R14, [R1+0x1f98] ;  /* 0x001f9800010e7983 */ /* 0x0083680000300a00 */
[----:B------:R3:W-:Y:S04]  /*16630*/  LDGSTS.E [R0+0x46500], [R16.64], P5 ;  /* 0x4650000010007fae */ /* 0x0007e8000a921848 */
[----:B------:R1:W-:Y:S04]  /*16640*/  LDGSTS.E [R0+0x46d00], [R18.64], P5 ;  /* 0x46d0000012007fae */ /* 0x0003e8000a921848 */
[----:B------:R1:W-:Y:S04]  /*16650*/  LDGSTS.E [R0+0x47500], [R20.64], P5 ;  /* 0x4750000014007fae */ /* 0x0003e8000a921848 */
[----:B---3--:R3:W5:Y:S04]  /*16660*/  LDL.LU.64 R16, [R1+0x1f90] ;  /* 0x001f900001107983 */ /* 0x0087680000300a00 */
[----:B-1----:R3:W5:Y:S04]  /*16670*/  LDL.LU.64 R18, [R1+0x1f88] ;  /* 0x001f880001127983 */ /* 0x0027680000300a00 */
[----:B------:R3:W5:Y:S04]  /*16680*/  LDL.LU.64 R20, [R1+0x1f80] ;  /* 0x001f800001147983 */ /* 0x0007680000300a00 */
[----:B------:R1:W-:Y:S01]  /*16690*/  LDGSTS.E [R0+0x47d00], [R22.64], P5 ;  /* 0x47d0000016007fae */ /* 0x0003e2000a921848 */
[----:B------:R-:W-:-:S03]  /*166a0*/  LOP3.LUT R251, R251, 0x70, RZ, 0x3c, !PT ;  /* 0x00000070fbfb7812 */ /* 0x000fc600078e3cff */
[----:B-1----:R3:W5:Y:S04]  /*166b0*/  LDL.LU.64 R22, [R1+0x1f78] ;  /* 0x001f780001167983 */ /* 0x0027680000300a00 */
[----:B--2---:R1:W-:Y:S04]  /*166c0*/  LDGSTS.E [R250+0x44600], [R24.64], P5 ;  /* 0x4460000018fa7fae */ /* 0x0043e8000a921848 */
[----:B------:R2:W-:Y:S04]  /*166d0*/  LDGSTS.E [R250+0x44e00], [R26.64], P5 ;  /* 0x44e000001afa7fae */ /* 0x0005e8000a921848 */
[----:B------:R3:W-:Y:S04]  /*166e0*/  LDGSTS.E [R250+0x45600], [R28.64], P5 ;  /* 0x456000001cfa7fae */ /* 0x0007e8000a921848 */
[----:B-1----:R1:W5:Y:S04]  /*166f0*/  LDL.LU.64 R24, [R1+0x1f70] ;  /* 0x001f700001187983 */ /* 0x0023680000300a00 */
[----:B--2---:R1:W5:Y:S04]  /*16700*/  LDL.LU.64 R26, [R1+0x1f68] ;  /* 0x001f6800011a7983 */ /* 0x0043680000300a00 */
[----:B---3--:R1:W5:Y:S04]  /*16710*/  LDL.LU.64 R28, [R1+0x1f60] ;  /* 0x001f6000011c7983 */ /* 0x0083680000300a00 */
[----:B------:R2:W-:Y:S04]  /*16720*/  LDGSTS.E [R250+0x45e00], [R30.64], P5 ;  /* 0x45e000001efa7fae */ /* 0x0005e8000a921848 */
[----:B----4-:R3:W-:Y:S04]  /*16730*/  LDGSTS.E [R250+0x46600], [R32.64], P5 ;  /* 0x4660000020fa7fae */ /* 0x0107e8000a921848 */
[----:B------:R4:W-:Y:S04]  /*16740*/  LDGSTS.E [R250+0x46e00], [R34.64], P5 ;  /* 0x46e0000022fa7fae */ /* 0x0009e8000a921848 */
[----:B--2---:R1:W5:Y:S04]  /*16750*/  LDL.LU.64 R30, [R1+0x1f58] ;  /* 0x001f5800011e7983 */ /* 0x0043680000300a00 */
[----:B---3--:R1:W5:Y:S04]  /*16760*/  LDL.LU.64 R32, [R1+0x1f50] ;  /* 0x001f500001207983 */ /* 0x0083680000300a00 */
[----:B----4-:R1:W5:Y:S04]  /*16770*/  LDL.LU.64 R34, [R1+0x1f48] ;  /* 0x001f480001227983 */ /* 0x0103680000300a00 */
[----:B------:R2:W-:Y:S04]  /*16780*/  LDGSTS.E [R250+0x47600], [R68.64], P5 ;  /* 0x4760000044fa7fae */ /* 0x0005e8000a921848 */
[----:B------:R3:W-:Y:S04]  /*16790*/  LDGSTS.E [R250+0x47e00], [R70.64], P5 ;  /* 0x47e0000046fa7fae */ /* 0x0007e8000a921848 */
        /* <DEDUP_REMOVED lines=9> */
[----:B------:R1:W-:Y:S04]  /*16830*/  LDGSTS.E [R251+0x46700], [R246.64], P5 ;  /* 0x46700000f6fb7fae */ /* 0x0003e8000a921848 */
[----:B------:R1:W-:Y:S04]  /*16840*/  LDGSTS.E [R251+0x46f00], [R244.64], P5 ;  /* 0x46f00000f4fb7fae */ /* 0x0003e8000a921848 */
[----:B------:R1:W-:Y:S04]  /*16850*/  LDGSTS.E [R251+0x47700], [R242.64], P5 ;  /* 0x47700000f2fb7fae */ /* 0x0003e8000a921848 */
[----:B------:R1:W-:Y:S04]  /*16860*/  LDGSTS.E [R251+0x47f00], [R240.64], P5 ;  /* 0x47f00000f0fb7fae */ /* 0x0003e8000a921848 */
[----:B------:R-:W0:Y:S01]  /*16870*/  LDGDEPBAR ;  /* 0x00000000000079af */ /* 0x000e220000000000 */
[----:B------:R-:W-:Y:S01]  /*16880*/  IMAD.MOV.U32 R252, RZ, RZ, c[0x0][0x188] ;  /* 0x00006200fffc7624 */ /* 0x000fe200078e00ff */
[----:B------:R-:W-:Y:S01]  /*16890*/  CS2R R236, SRZ ;  /* 0x0000000000ec7805 */ /* 0x000fe2000001ff00 */
        /* <DEDUP_REMOVED lines=67> */
[----:B------:R-:W-:-:S02]  /*16cd0*/  IMAD.SHL.U32 R252, R252, 0x40, RZ ;  /* 0x00000040fcfc7824 */ /* 0x000fc400078e00ff */
[----:B-1----:R1:W-:Y:S01]  /*16ce0*/  STL [R1+0x784], RZ ;  /* 0x000784ff01007387 */ /* 0x0023e20000100800 */
[----:B------:R-:W-:Y:S01]  /*16cf0*/  CS2R R240, SRZ ;  /* 0x0000000000f07805 */ /* 0x000fe2000001ff00 */
[----:B------:R-:W-:Y:S01]  /*16d00*/  CS2R R242, SRZ ;  /* 0x0000000000f27805 */ /* 0x000fe2000001ff00 */
[----:B------:R-:W-:Y:S01]  /*16d10*/  CS2R R244, SRZ ;  /* 0x0000000000f47805 */ /* 0x000fe2000001ff00 */
[----:B------:R1:W-:Y:S01]  /*16d20*/  STL [R1+0x788], RZ ;  /* 0x000788ff01007387 */ /* 0x0003e20000100800 */
[----:B------:R-:W-:Y:S01]  /*16d30*/  CS2R R246, SRZ ;  /* 0x0000000000f67805 */ /* 0x000fe2000001ff00 */
[----:B------:R-:W-:Y:S01]  /*16d40*/  CS2R R248, SRZ ;  /* 0x0000000000f87805 */ /* 0x000fe2000001ff00 */
[----:B------:R-:W-:Y:S01]  /*16d50*/  CS2R R250, SRZ ;  /* 0x0000000000fa7805 */ /* 0x000fe2000001ff00 */
[----:B------:R1:W-:Y:S04]  /*16d60*/  STL [R1+0x78c], RZ ;  /* 0x00078cff01007387 */ /* 0x0003e80000100800 */
        /* <DEDUP_REMOVED lines=84> */
[----:B------:R1:W-:Y:S04]  /*172b0*/  STL [R1], RZ ;  /* 0x000000ff01007387 */ /* 0x0003e80000100800 */
[----:B------:R1:W-:Y:S04]  /*172c0*/  STL [R1+0x4], RZ ;  /* 0x000004ff01007387 */ /* 0x0003e80000100800 */
[----:B------:R1:W-:Y:S04]  /*172d0*/  STL [R1+0x8], RZ ;  /* 0x000008ff01007387 */ /* 0x0003e80000100800 */
[----:B------:R1:W-:Y:S01]  /*172e0*/  STL [R1+0xc], RZ ;  /* 0x00000cff01007387 */ /* 0x0003e20000100800 */
[----:B------:R-:W-:Y:S05]  /*172f0*/  @!P2 BRA `(.L_x_0) ;  /* 0x0003be600000a947 */ /* 0x000fea0003800000 */
[----:B------:R-:W2:Y:S04]  /*17300*/  LDL.LU.64 R46, [R1+0x1020] ;  /* 0x00102000012e7983 */ /* 0x000ea80000300a00 */
[----:B------:R-:W3:Y:S04]  /*17310*/  LDL.LU.64 R44, [R1+0x1028] ;  /* 0x00102800012c7983 */ /* 0x000ee80000300a00 */
[----:B------:R-:W2:Y:S04]  /*17320*/  LDL.LU.64 R240, [R1+0x1030] ;  /* 0x0010300001f07983 */ /* 0x000ea80000300a00 */
        /* <DEDUP_REMOVED lines=8> */
[----:B--2---:R2:W-:Y:S01]  /*173b0*/  STL [R1+0x1c04], R46 ;  /* 0x001c042e01007387 */ /* 0x0045e20000100800 */
[----:B------:R-:W-:-:S03]  /*173c0*/  MOV R0, R47 ;  /* 0x0000002f00007202 */ /* 0x000fc60000000f00 */
[----:B------:R-:W4:Y:S04]  /*173d0*/  LDL.LU.64 R38, [R1+0x330] ;  /* 0x0003300001267983 */ /* 0x000f280000300a00 */
[----:B---3--:R-:W-:Y:S04]  /*173e0*/  STL [R1+0x1c0c], R44 ;  /* 0x001c0c2c01007387 */ /* 0x008fe80000100800 */
[----:B------:R3:W-:Y:S04]  /*173f0*/  STL [R1+0x1c00], R0 ;  /* 0x001c000001007387 */ /* 0x0007e80000100800 */
[----:B--2---:R-:W2:Y:S04]  /*17400*/  LDL.LU.64 R46, [R1+0x338] ;  /* 0x00033800012e7983 */ /* 0x004ea80000300a00 */
[----:B------:R-:W-:Y:S01]  /*17410*/  STL [R1+0x1c14], R240 ;  /* 0x001c14f001007387 */ /* 0x000fe20000100800 */
[----:B---3--:R-:W-:-:S05]  /*17420*/  IMAD.MOV.U32 R0, RZ, RZ, R45 ;  /* 0x000000ffff007224 */ /* 0x008fca00078e002d */
[----:B------:R3:W-:Y:S02]  /*17430*/  STL [R1+0x1c08], R0 ;  /* 0x001c080001007387 */ /* 0x0007e40000100800 */
[----:B---3--:R-:W-:Y:S02]  /*17440*/  IMAD.MOV.U32 R0, RZ, RZ, R241 ;  /* 0x000000ffff007224 */ /* 0x008fe400078e00f1 */
[----:B------:R-:W3:Y:S04]  /*17450*/  LDL.LU.64 R240, [R1+0x340] ;  /* 0x0003400001f07983 */ /* 0x000ee80000300a00 */
[----:B------:R1:W-:Y:S04]  /*17460*/  STL [R1+0x1c10], R0 ;  /* 0x001c100001007387 */ /* 0x0003e80000100800 */
[----:B------:R1:W-:Y:S02]  /*17470*/  STL [R1+0x1c1c], R242 ;  /* 0x001c1cf201007387 */ /* 0x0003e40000100800 */
[----:B-1----:R-:W-:-:S02]  /*17480*/  MOV R0, R243 ;  /* 0x000000f300007202 */ /* 0x002fc40000000f00 */
[----:B------:R-:W3:Y:S04]  /*17490*/  LDL.LU.64 R242, [R1+0x348] ;  /* 0x0003480001f27983 */ /* 0x000ee80000300a00 */
[----:B------:R1:W-:Y:S04]  /*174a0*/  STL [R1+0x1c18], R0 ;  /* 0x001c180001007387 */ /* 0x0003e80000100800 */
[----:B------:R1:W-:Y:S02]  /*174b0*/  STL [R1+0x1c24], R244 ;  /* 0x001c24f401007387 */ /* 0x0003e40000100800 */
[----:B-1----:R-:W-:-:S02]  /*174c0*/  IMAD.MOV.U32 R0, RZ, RZ, R245 ;  /* 0x000000ffff007224 */ /* 0x002fc400078e00f5 */
[----:B------:R-:W3:Y:S04]  /*174d0*/  LDL.LU.64 R244, [R1+0x398] ;  /* 0x0003980001f47983 */ /* 0x000ee80000300a00 */
[----:B------:R1:W-:Y:S04]  /*174e0*/  STL [R1+0x1c20], R0 ;  /* 0x001c200001007387 */ /* 0x0003e80000100800 */
[----:B------:R1:W-:Y:S02]  /*174f0*/  STL [R1+0x1c2c], R246 ;  /* 0x001c2cf601007387 */ /* 0x0003e40000100800 */
[----:B-1----:R-:W-:-:S02]  /*17500*/  IMAD.MOV.U32 R0, RZ, RZ, R247 ;  /* 0x000000ffff007224 */ /* 0x002fc400078e00f7 */
[----:B------:R-:W3:Y:S04]  /*17510*/  LDL.LU.64 R246, [R1+0x238] ;  /* 0x0002380001f67983 */ /* 0x000ee80000300a00 */
[----:B------:R1:W-:Y:S04]  /*17520*/  STL [R1+0x1c28], R0 ;  /* 0x001c280001007387 */ /* 0x0003e80000100800 */
[----:B------:R1:W-:Y:S02]  /*17530*/  STL [R1+0x1c34], R248 ;  /* 0x001c34f801007387 */ /* 0x0003e40000100800 */
[----:B-1----:R-:W-:-:S02]  /*17540*/  MOV R0, R249 ;  /* 0x000000f900007202 */ /* 0x002fc40000000f00 */
[----:B------:R-:W3:Y:S04]  /*17550*/  LDL.LU.64 R248, [R1+0x230] ;  /* 0x0002300001f87983 */ /* 0x000ee80000300a00 */
[----:B------:R1:W-:Y:S04]  /*17560*/  STL [R1+0x1c30], R0 ;  /* 0x001c300001007387 */ /* 0x0003e80000100800 */
[----:B------:R1:W-:Y:S04]  /*17570*/  STL [R1+0x1c3c], R250 ;  /* 0x001c3cfa01007387 */ /* 0x0003e80000100800 */
[----:B------:R-:W-:Y:S01]  /*17580*/  STL [R1+0x1c44], R40 ;  /* 0x001c442801007387 */ /* 0x000fe20000100800 */
[----:B-1----:R-:W-:-:S05]  /*17590*/  IMAD.MOV.U32 R0, RZ, RZ, R251 ;  /* 0x000000ffff007224 */ /* 0x002fca00078e00fb */
[----:B------:R1:W-:Y:S04]  /*175a0*/  STL [R1+0x1c38], R0 ;  /* 0x001c380001007387 */ /* 0x0003e80000100800 */
[----:B------:R-:W3:Y:S04]  /*175b0*/  LDL.LU.64 R250, [R1+0xb8] ;  /* 0x0000b80001fa7983 */ /* 0x000ee80000300a00 */
[----:B------:R-:W-:Y:S01]  /*175c0*/  STL [R1+0x1c4c], R42 ;  /* 0x001c4c2a01007387 */ /* 0x000fe20000100800 */
[----:B-1----:R-:W-:-:S05]  /*175d0*/  IMAD.MOV.U32 R0, RZ, RZ, R41 ;  /* 0x000000ffff007224 */ /* 0x002fca00078e0029 */
[----:B------:R1:W-:Y:S04]  /*175e0*/  STL [R1+0x1c40], R0 ;  /* 0x001c400001007387 */ /* 0x0003e80000100800 */
[----:B------:R-:W3:Y:S04]  /*175f0*/  LDL.LU.64 R40, [R1+0xb0] ;  /* 0x0000b00001287983 */ /* 0x000ee80000300a00 */
[----:B------:R-:W-:Y:S01]  /*17600*/  STL [R1+0x1c54], R36 ;  /* 0x001c542401007387 */ /* 0x000fe20000100800 */
[----:B-1----:R-:W-:-:S05]  /*17610*/  MOV R0, R43 ;  /* 0x0000002b00007202 */ /* 0x002fca0000000f00 */
[----:B------:R1:W-:Y:S04]  /*17620*/  STL [R1+0x1c48], R0 ;  /* 0x001c480001007387 */ /* 0x0003e80000100800 */
[----:B------:R-:W3:Y:S01]  /*17630*/  LDL.LU.64 R42, [R1+0xa8] ;  /* 0x0000a800012a7983 */ /* 0x000ee20000300a00 */
[----:B-1----:R-:W-:-:S03]  /*17640*/  IMAD.MOV.U32 R0, RZ, RZ, R37 ;  /* 0x000000ffff007224 */ /* 0x002fc600078e0025 */
[----:B----4-:R-:W-:Y:S04]  /*17650*/  STL [R1+0x1c5c], R38 ;  /* 0x001c5c2601007387 */ /* 0x010fe80000100800 */
[----:B------:R1:W-:Y:S04]  /*17660*/  STL [R1+0x1c50], R0 ;  /* 0x001c500001007387 */ /* 0x0003e80000100800 */
[----:B------:R-:W4:Y:S04]  /*17670*/  LDL.LU.64 R36, [R1+0xa0] ;  /* 0x0000a00001247983 */ /* 0x000f280000300a00 */
[----:B--2---:R-:W-:Y:S01]  /*17680*/  STL [R1+0x1c64], R46 ;  /* 0x001c642e01007387 */ /* 0x004fe20000100800 */
[----:B-1----:R-:W-:-:S05]  /*17690*/  IMAD.MOV.U32 R0, RZ, RZ, R39 ;  /* 0x000000ffff007224 */ /* 0x002fca00078e0027 */
[----:B------:R1:W-:Y:S04]  /*176a0*/  STL [R1+0x1c58], R0 ;  /* 0x001c580001007387 */ /* 0x0003e80000100800 */
[----:B------:R-:W2:Y:S04]  /*176b0*/  LDL.LU.64 R38, [R1+0x98] ;  /* 0x0000980001267983 */ /* 0x000ea80000300a00 */
[----:B------:R-:W2:Y:S01]  /*176c0*/  LDL.LU.64 R44, [R1+0x90] ;  /* 0x00009000012c7983 */ /* 0x000ea20000300a00 */
[----:B-1----:R-:W-:-:S05]  /*176d0*/  MOV R0, R47 ;  /* 0x0000002f00007202 */ /* 0x002fca0000000f00 */
[----:B------:R1:W-:Y:S04]  /*176e0*/  STL [R1+0x1c60], R0 ;  /* 0x001c600001007387 */ /* 0x0003e80000100800 */
[----:B---3--:R3:W-:Y:S01]  /*176f0*/  STL [R1+0x1c6c], R240 ;  /* 0x001c6cf001007387 */ /* 0x0087e20000100800 */
[----:B-1----:R-:W-:-:S03]  /*17700*/  IMAD.MOV.U32 R0, RZ, RZ, R241 ;  /* 0x000000ffff007224 */ /* 0x002fc600078e00f1 */
[----:B---3--:R-:W3:Y:S04]  /*17710*/  LDL.LU.64 R240, [R1+0x88] ;  /* 0x0000880001f07983 */ /* 0x008ee80000300a00 */
[----:B------:R1:W-:Y:S04]  /*17720*/  STL [R1+0x1c68], R0 ;  /* 0x001c680001007387 */ /* 0x0003e80000100800 */
[----:B------:R1:W-:Y:S02]  /*17730*/  STL [R1+0x1c74], R242 ;  /* 0x001c74f201007387 */ /* 0x0003e40000100800 */
[----:B-1----:R-:W-:-:S02]  /*17740*/  IMAD.MOV.U32 R0, RZ, RZ, R243 ;  /* 0x000000ffff007224 */ /* 0x002fc400078e00f3 */
[----:B------:R-:W3:Y:S04]  /*17750*/  LDL.LU.64 R242, [R1+0x80] ;  /* 0x0000800001f27983 */ /* 0x000ee80000300a00 */
[----:B------:R1:W-:Y:S04]  /*17760*/  STL [R1+0x1c70], R0 ;  /* 0x001c700001007387 */ /* 0x0003e80000100800 */
[----:B------:R1:W-:Y:S04]  /*17770*/  STL [R1+0x1c7c], R244 ;  /* 0x001c7cf401007387 */ /* 0x0003e80000100800 */
[----:B------:R-:W3:Y:S01]  /*17780*/  LDL.LU.64 R46, [R1+0x78] ;  /* 0x00007800012e7983 */ /* 0x000ee20000300a00 */
[----:B-1----:R-:W-:-:S03]  /*17790*/  MOV R0, R245 ;  /* 0x000000f500007202 */ /* 0x002fc60000000f00 */
[----:B------:R-:W-:Y:S04]  /*177a0*/  STL [R1+0x1c80], R246 ;  /* 0x001c80f601007387 */ /* 0x000fe80000100800 */
[----:B------:R1:W-:Y:S04]  /*177b0*/  STL [R1+0x1c78], R0 ;  /* 0x001c780001007387 */ /* 0x0003e80000100800 */
[----:B------:R-:W3:Y:S01]  /*177c0*/  LDL.LU.64 R244, [R1+0x70] ;  /* 0x0000700001f47983 */ /* 0x000ee20000300a00 */
[----:B-1----:R-:W-:-:S03]  /*177d0*/  IMAD.MOV.U32 R0, RZ, RZ, R247 ;  /* 0x000000ffff007224 */ /* 0x002fc600078e00f7 */
[----:B------:R-:W-:Y:S04]  /*177e0*/  STL [R1+0x1bfc], R248 ;  /* 0x001bfcf801007387 */ /* 0x000fe80000100800 */
[----:B------:R1:W-:Y:S04]  /*177f0*/  STL [R1+0x1bf8], R0 ;  /* 0x001bf80001007387 */ /* 0x0003e80000100800 */
[----:B------:R-:W3:Y:S01]  /*17800*/  LDL.LU.64 R246, [R1+0x68] ;  /* 0x0000680001f67983 */ /* 0x000ee20000300a00 */
[----:B-1----:R-:W-:-:S03]  /*17810*/  IMAD.MOV.U32 R0, RZ, RZ, R249 ;  /* 0x000000ffff007224 */ /* 0x002fc600078e00f9 */
        /* <DEDUP_REMOVED lines=14> */
[----:B----4-:R4:W-:Y:S01]  /*17900*/  STL [R1+0x1bdc], R36 ;  /* 0x001bdc2401007387 */ /* 0x0109e20000100800 */
[----:B-1----:R-:W-:-:S03]  /*17910*/  MOV R0, R37 ;  /* 0x0000002500007202 */ /* 0x002fc60000000f00 */
[----:B----4-:R-:W4:Y:S04]  /*17920*/  LDL.LU.64 R36, [R1+0xc68] ;  /* 0x000c680001247983 */ /* 0x010f280000300a00 */
[----:B------:R1:W-:Y:S04]  /*17930*/  STL [R1+0x1bd0], R0 ;  /* 0x001bd00001007387 */ /* 0x0003e80000100800 */
[----:B--2---:R2:W-:Y:S01]  /*17940*/  STL [R1+0x1bd4], R38 ;  /* 0x001bd42601007387 */ /* 0x0045e20000100800 */
[----:B-1----:R-:W-:-:S03]  /*17950*/  IMAD.MOV.U32 R0, RZ, RZ, R39 ;  /* 0x000000ffff007224 */ /* 0x002fc600078e0027 */
[----:B------:R-:W-:Y:S04]  /*17960*/  STL [R1+0x1bcc], R44 ;  /* 0x001bcc2c01007387 */ /* 0x000fe80000100800 */
[----:B------:R1:W-:Y:S04]  /*17970*/  STL [R1+0x1bc8], R0 ;  /* 0x001bc80001007387 */ /* 0x0003e80000100800 */
[----:B--2---:R-:W2:Y:S01]  /*17980*/  LDL.LU.64 R38, [R1+0xc70] ;  /* 0x000c700001267983 */ /* 0x004ea20000300a00 */
[----:B-1----:R-:W-:-:S03]  /*17990*/  IMAD.MOV.U32 R0, RZ, RZ, R45 ;  /* 0x000000ffff007224 */ /* 0x002fc600078e002d */
[----:B---3--:R-:W-:Y:S04]  /*179a0*/  STL [R1+0x1bc4], R240 ;  /* 0x001bc4f001007387 */ /* 0x008fe80000100800 */
[----:B------:R1:W-:Y:S02]  /*179b0*/  STL [R1+0x1bc0], R0 ;  /* 0x001bc00001007387 */ /* 0x0003e40000100800 */
[----:B-1----:R-:W-:Y:S02]  /*179c0*/  MOV R0, R241 ;  /* 0x000000f100007202 */ /* 0x002fe40000000f00 */
[----:B------:R-:W3:Y:S04]  /*179d0*/  LDL.LU.64 R240, [R1+0xc78] ;  /* 0x000c780001f07983 */ /* 0x000ee80000300a00 */
[----:B------:R1:W-:Y:S04]  /*179e0*/  STL [R1+0x1bb8], R0 ;  /* 0x001bb80001007387 */ /* 0x0003e80000100800 */
[----:B------:R1:W-:Y:S02]  /*179f0*/  STL [R1+0x1bbc], R242 ;  /* 0x001bbcf201007387 */ /* 0x0003e40000100800 */
[----:B-1----:R-:W-:-:S02]  /*17a00*/  IMAD.MOV.U32 R0, RZ, RZ, R243 ;  /* 0x000000ffff007224 */ /* 0x002fc400078e00f3 */
[----:B------:R-:W-:Y:S04]  /*17a10*/  STL [R1+0x1bb4], R46 ;  /* 0x001bb42e01007387 */ /* 0x000fe80000100800 */
[----:B------:R1:W-:Y:S04]  /*17a20*/  STL [R1+0x1bb0], R0 ;  /* 0x001bb00001007387 */ /* 0x0003e80000100800 */
[----:B------:R-:W3:Y:S01]  /*17a30*/  LDL.LU.64 R242, [R1+0xc88] ;  /* 0x000c880001f27983 */ /* 0x000ee20000300a00 */
[----:B-1----:R-:W-:-:S03]  /*17a40*/  IMAD.MOV.U32 R0, RZ, RZ, R47 ;  /* 0x000000ffff007224 */ /* 0x002fc600078e002f */
[----:B------:R-:W-:Y:S04]  /*17a50*/  STL [R1+0x1bac], R244 ;  /* 0x001bacf401007387 */ /* 0x000fe80000100800 */
        /* <DEDUP_REMOVED lines=21> */
[----:B-1----:R-:W-:-:S05]  /*17bb0*/  IMAD.MOV.U32 R0, RZ, RZ, R43 ;  /* 0x000000ffff007224 */ /* 0x002fca00078e002b */
[----:B------:R1:W-:Y:S04]  /*17bc0*/  STL [R1+0x1b04], R0 ;  /* 0x001b040001007387 */ /* 0x0003e80000100800 */
[----:B----4-:R-:W-:Y:S04]  /*17bd0*/  STL [R1+0x1b10], R36 ;  /* 0x001b102401007387 */ /* 0x010fe80000100800 */
[----:B------:R-:W4:Y:S01]  /*17be0*/  LDL.LU.64 R48, [R1+0x418] ;  /* 0x0004180001307983 */ /* 0x000f220000300a00 */
[----:B-1----:R-:W-:-:S03]  /*17bf0*/  MOV R0, R37 ;  /* 0x0000002500007202 */ /* 0x002fc60000000f00 */
[----:B------:R-:W4:Y:S04]  /*17c00*/  LDL.LU.64 R50, [R1+0x420] ;  /* 0x0004200001327983 */ /* 0x000f280000300a00 */
[----:B------:R1:W-:Y:S04]  /*17c10*/  STL [R1+0x1b0c], R0 ;  /* 0x001b0c0001007387 */ /* 0x0003e80000100800 */
[----:B--2---:R-:W-:Y:S04]  /*17c20*/  STL [R1+0x1b18], R38 ;  /* 0x001b182601007387 */ /* 0x004fe80000100800 */
[----:B------:R-:W2:Y:S01]  /*17c30*/  LDL.LU.64 R44, [R1+0x428] ;  /* 0x00042800012c7983 */ /* 0x000ea20000300a00 */
[----:B-1----:R-:W-:-:S03]  /*17c40*/  IMAD.MOV.U32 R0, RZ, RZ, R39 ;  /* 0x000000ffff007224 */ /* 0x002fc600078e0027 */
[----:B------:R-:W2:Y:S04]  /*17c50*/  LDL.LU.64 R46, [R1+0x430] ;  /* 0x00043000012e7983 */ /* 0x000ea80000300a00 */
[----:B------:R1:W-:Y:S04]  /*17c60*/  STL [R1+0x1b14], R0 ;  /* 0x001b140001007387 */ /* 0x0003e80000100800 */
[----:B---3--:R-:W-:Y:S04]  /*17c70*/  STL [R1+0x1b20], R240 ;  /* 0x001b20f001007387 */ /* 0x008fe80000100800 */
[----:B------:R-:W3:Y:S01]  /*17c80*/  LDL.LU.64 R40, [R1+0x440] ;  /* 0x0004400001287983 */ /* 0x000ee20000300a00 */
[----:B-1----:R-:W-:-:S03]  /*17c90*/  IMAD.MOV.U32 R0, RZ, RZ, R241 ;  /* 0x000000ffff007224 */ /* 0x002fc600078e00f1 */
[----:B------:R-:W3:Y:S04]  /*17ca0*/  LDL.LU.64 R42, [R1+0x498] ;  /* 0x00049800012a7983 */ /* 0x000ee80000300a00 */
[----:B------:R1:W-:Y:S04]  /*17cb0*/  STL [R1+0x1b1c], R0 ;  /* 0x001b1c0001007387 */ /* 0x0003e80000100800 */
[----:B------:R-:W-:Y:S04]  /*17cc0*/  STL [R1+0x1b28], R242 ;  /* 0x001b28f201007387 */ /* 0x000fe80000100800 */
[----:B------:R-:W3:Y:S01]  /*17cd0*/  LDL.LU.64 R36, [R1+0x48] ;  /* 0x0000480001247983 */ /* 0x000ee20000300a00 */
[----:B-1----:R-:W-:-:S03]  /*17ce0*/  MOV R0, R243 ;  /* 0x000000f300007202 */ /* 0x002fc60000000f00 */
[----:B------:R-:W3:Y:S04]  /*17cf0*/  LDL.LU.64 R38, [R1+0x40] ;  /* 0x0000400001267983 */ /* 0x000ee80000300a00 */
[----:B------:R1:W-:Y:S04]  /*17d00*/  STL [R1+0x1b24], R0 ;  /* 0x001b240001007387 */ /* 0x0003e80000100800 */
[----:B------:R-:W-:Y:S04]  /*17d10*/  STL [R1+0x1b30], R244 ;  /* 0x001b30f401007387 */ /* 0x000fe80000100800 */
[----:B------:R-:W3:Y:S01]  /*17d20*/  LDL.LU.64 R240, [R1+0x38] ;  /* 0x0000380001f07983 */ /* 0x000ee20000300a00 */
[----:B-1----:R-:W-:-:S03]  /*17d30*/  IMAD.MOV.U32 R0, RZ, RZ, R245 ;  /* 0x000000ffff007224 */ /* 0x002fc600078e00f5 */
[----:B------:R-:W3:Y:S04]  /*17d40*/  LDL.LU.64 R242, [R1+0x30] ;  /* 0x0000300001f27983 */ /* 0x000ee80000300a00 */
[----:B------:R1:W-:Y:S04]  /*17d50*/  STL [R1+0x1b2c], R0 ;  /* 0x001b2c0001007387 */ /* 0x0003e80000100800 */
[----:B------:R1:W-:Y:S02]  /*17d60*/  STL [R1+0x1b38], R246 ;  /* 0x001b38f601007387 */ /* 0x0003e40000100800 */
[----:B-1----:R-:W-:-:S02]  /*17d70*/  IMAD.MOV.U32 R0, RZ, RZ, R247 ;  /* 0x000000ffff007224 */ /* 0x002fc400078e00f7 */
[----:B------:R-:W3:Y:S04]  /*17d80*/  LDL.LU.64 R244, [R1+0x28] ;  /* 0x0000280001f47983 */ /* 0x000ee80000300a00 */
        /* <DEDUP_REMOVED lines=8> */
[----:B------:R-:W3:Y:S04]  /*17e10*/  LDL.LU.64 R250, [R1+0x10] ;  /* 0x0000100001fa7983 */ /* 0x000ee80000300a00 */
[----:B------:R1:W-:Y:S04]  /*17e20*/  STL [R1+0x1b44], R0 ;  /* 0x001b440001007387 */ /* 0x0003e80000100800 */
[----:B------:R-:W-:Y:S01]  /*17e30*/  STL [R1+0x1b50], R102 ;  /* 0x001b506601007387 */ /* 0x000fe20000100800 */
[----:B-1----:R-:W-:-:S03]  /*17e40*/  IMAD.MOV.U32 R0, RZ, RZ, R103 ;  /* 0x000000ffff007224 */ /* 0x002fc600078e0067 */
[----:B----4-:R-:W-:Y:S04]  /*17e50*/  STL [R1+0x1b58], R48 ;  /* 0x001b583001007387 */ /* 0x010fe80000100800 */
[----:B------:R1:W-:Y:S04]  /*17e60*/  STL [R1+0x1b4c], R0 ;  /* 0x001b4c0001007387 */ /* 0x0003e80000100800 */
[----:B------:R-:W-:Y:S01]  /*17e70*/  STL [R1+0x1b60], R50 ;  /* 0x001b603201007387 */ /* 0x000fe20000100800 */
[----:B-1----:R-:W-:-:S05]  /*17e80*/  MOV R0, R49 ;  /* 0x0000003100007202 */ /* 0x002fca0000000f00 */
[----:B------:R1:W-:Y:S04]  /*17e90*/  STL [R1+0x1b54], R0 ;  /* 0x001b540001007387 */ /* 0x0003e80000100800 */
[----:B--2---:R-:W-:Y:S01]  /*17ea0*/  STL [R1+0x1b68], R44 ;  /* 0x001b682c01007387 */ /* 0x004fe20000100800 */
[----:B-1----:R-:W-:-:S05]  /*17eb0*/  IMAD.MOV.U32 R0, RZ, RZ, R51 ;  /* 0x000000ffff007224 */ /* 0x002fca00078e0033 */
[----:B------:R1:W-:Y:S04]  /*17ec0*/  STL [R1+0x1b5c], R0 ;  /* 0x001b5c0001007387 */ /* 0x0003e80000100800 */
[----:B------:R-:W-:Y:S01]  /*17ed0*/  STL [R1+0x1b70], R46 ;  /* 0x001b702e01007387 */ /* 0x000fe20000100800 */
[----:B-1----:R-:W-:-:S05]  /*17ee0*/  IMAD.MOV.U32 R0, RZ, RZ, R45 ;  /* 0x000000ffff007224 */ /* 0x002fca00078e002d */
[----:B------:R1:W-:Y:S04]  /*17ef0*/  STL [R1+0x1b64], R0 ;  /* 0x001b640001007387 */ /* 0x0003e80000100800 */
[----:B---3--:R-:W-:Y:S01]  /*17f00*/  STL [R1+0x1b78], R40 ;  /* 0x001b782801007387 */ /* 0x008fe20000100800 */
[----:B-1----:R-:W-:-:S05]  /*17f10*/  MOV R0, R47 ;  /* 0x0000002f00007202 */ /* 0x002fca0000000f00 */
[----:B------:R1:W-:Y:S04]  /*17f20*/  STL [R1+0x1b6c], R0 ;  /* 0x001b6c0001007387 */ /* 0x0003e80000100800 */
[----:B------:R-:W-:Y:S01]  /*17f30*/  STL [R1+0x1b80], R42 ;  /* 0x001b802a01007387 */ /* 0x000fe20000100800 */
[----:B-1----:R-:W-:-:S05]  /*17f40*/  IMAD.MOV.U32 R0, RZ, RZ, R41 ;  /* 0x000000ffff007224 */ /* 0x002fca00078e0029 */
[----:B------:R1:W-:Y:S04]  /*17f50*/  STL [R1+0x1b74], R0 ;  /* 0x001b740001007387 */ /* 0x0003e80000100800 */
[----:B------:R-:W-:Y:S01]  /*17f60*/  STL [R1+0x1b84], R36 ;  /* 0x001b842401007387 */ /* 0x000fe20000100800 */
[----:B-1----:R-:W-:-:S05]  /*17f70*/  IMAD.MOV.U32 R0, RZ, RZ, R43 ;  /* 0x000000ffff007224 */ /* 0x002fca00078e002b */
[----:B------:R1:W-:Y:S04]  /*17f80*/  STL [R1+0x1b7c], R0 ;  /* 0x001b7c0001007387 */ /* 0x0003e80000100800 */
[----:B------:R-:W-:Y:S01]  /*17f90*/  STL [R1+0x1afc], R38 ;  /* 0x001afc2601007387 */ /* 0x000fe20000100800 */
        /* <DEDUP_REMOVED lines=11> */
[----:B------:R-:W2:Y:S01]  /*18050*/  LDL.LU.64 R42, [R1+0xcc8] ;  /* 0x000cc800012a7983 */ /* 0x000ea20000300a00 */
[----:B-1----:R-:W-:-:S05]  /*18060*/  IMAD.MOV.U32 R0, RZ, RZ, R245 ;  /* 0x000000ffff007224 */ /* 0x002fca00078e00f5 */
[----:B------:R1:W-:Y:S04]  /*18070*/  STL [R1+0x1ad8], R0 ;  /* 0x001ad80001007387 */ /* 0x0003e80000100800 */
[----:B------:R-:W-:Y:S04]  /*18080*/  STL [R1+0x1adc], R246 ;  /* 0x001adcf601007387 */ /* 0x000fe80000100800 */
[----:B------:R-:W3:Y:S01]  /*18090*/  LDL.LU.64 R36, [R1+0xcd8] ;  /* 0x000cd80001247983 */ /* 0x000ee20000300a00 */
[----:B-1----:R-:W-:-:S05]  /*180a0*/  IMAD.MOV.U32 R0, RZ, RZ, R247 ;  /* 0x000000ffff007224 */ /* 0x002fca00078e00f7 */
[----:B------:R1:W-:Y:S04]  /*180b0*/  STL [R1+0x1ad0], R0 ;  /* 0x001ad00001007387 */ /* 0x0003e80000100800 */
[----:B------:R-:W-:Y:S01]  /*180c0*/  STL [R1+0x1ad4], R248 ;  /* 0x001ad4f801007387 */ /* 0x000fe20000100800 */
[----:B-1----:R-:W-:-:S03]  /*180d0*/  MOV R0, R249 ;  /* 0x000000f900007202 */ /* 0x002fc60000000f00 */
[----:B------:R-:W-:Y:S04]  /*180e0*/  STL [R1+0x1acc], R250 ;  /* 0x001accfa01007387 */ /* 0x000fe80000100800 */
[----:B------:R1:W-:Y:S04]  /*180f0*/  STL [R1+0x1ac8], R0 ;  /* 0x001ac80001007387 */ /* 0x0003e80000100800 */
[----:B------:R-:W4:Y:S01]  /*18100*/  LDL.LU.64 R38, [R1+0xce8] ;  /* 0x000ce80001267983 */ /* 0x000f220000300a00 */
[----:B-1----:R-:W-:-:S03]  /*18110*/  IMAD.MOV.U32 R0, RZ, RZ, R251 ;  /* 0x000000ffff007224 */ /* 0x002fc600078e00fb */
[----:B-----5:R-:W-:Y:S04]  /*18120*/  STL [R1+0x1ac4], R76 ;  /* 0x001ac44c01007387 */ /* 0x020fe80000100800 */
[----:B------:R2:W-:Y:S04]  /*18130*/  STL [R1+0x1ac0], R0 ;  /* 0x001ac00001007387 */ /* 0x0005e80000100800 */
[----:B------:R-:W-:Y:S04]  /*18140*/  STL [R1+0x1ab8], R77 ;  /* 0x001ab84d01007387 */ /* 0x000fe80000100800 */
[----:B------:R-:W4:Y:S04]  /*18150*/  LDL.LU.64 R240, [R1+0xcf8] ;  /* 0x000cf80001f07983 */ /* 0x000f280000300a00 */
[----:B------:R-:W-:Y:S04]  /*18160*/  STL [R1+0x1abc], R74 ;  /* 0x001abc4a01007387 */ /* 0x000fe80000100800 */
[----:B------:R-:W-:Y:S04]  /*18170*/  STL [R1+0x1ab0], R75 ;  /* 0x001ab04b01007387 */ /* 0x000fe80000100800 */
        /* <DEDUP_REMOVED lines=16> */
[----:B------:R-:W4:Y:S01]  /*18280*/  LDL.LU.64 R250, [R1+0x4a0] ;  /* 0x0004a00001fa7983 */ /* 0x000f220000300a00 */
[----:B--2---:R-:W-:-:S03]  /*18290*/  IMAD.MOV.U32 R0, RZ, RZ, R43 ;  /* 0x000000ffff007224 */ /* 0x004fc600078e002b */
[----:B------:R-:W-:Y:S04]  /*182a0*/  STL [R1+0x19c4], R42 ;  /* 0x0019c42a01007387 */ /* 0x000fe80000100800 */
[----:B------:R-:W2:Y:S04]  /*182b0*/  LDL.LU.64 R102, [R1+0x4a8] ;  /* 0x0004a80001667983 */ /* 0x000ea80000300a00 */
[----:B------:R1:W-:Y:S04]  /*182c0*/  STL [R1+0x19c0], R0 ;  /* 0x0019c00001007387 */ /* 0x0003e80000100800 */
[----:B---3--:R-:W-:Y:S04]  /*182d0*/  STL [R1+0x19cc], R36 ;  /* 0x0019cc2401007387 */ /* 0x008fe80000100800 */
[----:B------:R-:W3:Y:S01]  /*182e0*/  LDL.LU.64 R48, [R1+0x4b0] ;  /* 0x0004b00001307983 */ /* 0x000ee20000300a00 */
[----:B-1----:R-:W-:-:S03]  /*182f0*/  MOV R0, R37 ;  /* 0x0000002500007202 */ /* 0x002fc60000000f00 */
[----:B------:R-:W3:Y:S04]  /*18300*/  LDL.LU.64 R50, [R1+0x4b8] ;  /* 0x0004b80001327983 */ /* 0x000ee80000300a00 */
[----:B------:R1:W-:Y:S04]  /*18310*/  STL [R1+0x19c8], R0 ;  /* 0x0019c80001007387 */ /* 0x0003e80000100800 */
[----:B----4-:R-:W-:Y:S04]  /*18320*/  STL [R1+0x19d4], R38 ;  /* 0x0019d42601007387 */ /* 0x010fe80000100800 */
[----:B------:R-:W4:Y:S01]  /*18330*/  LDL.LU.64 R44, [R1+0x4d0] ;  /* 0x0004d000012c7983 */ /* 0x000f220000300a00 */
[----:B-1----:R-:W-:-:S03]  /*18340*/  IMAD.MOV.U32 R0, RZ, RZ, R39 ;  /* 0x000000ffff007224 */ /* 0x002fc600078e0027 */
[----:B------:R-:W4:Y:S04]  /*18350*/  LDL.LU.64 R46, [R1+0x4e8] ;  /* 0x0004e800012e7983 */ /* 0x000f280000300a00 */
[----:B------:R1:W-:Y:S04]  /*18360*/  STL [R1+0x19d0], R0 ;  /* 0x0019d00001007387 */ /* 0x0003e80000100800 */
[----:B------:R-:W-:Y:S04]  /*18370*/  STL [R1+0x19dc], R240 ;  /* 0x0019dcf001007387 */ /* 0x000fe80000100800 */
[----:B------:R-:W4:Y:S01]  /*18380*/  LDL.LU.64 R40, [R1+0x500] ;  /* 0x0005000001287983 */ /* 0x000f220000300a00 */
[----:B-1----:R-:W-:-:S03]  /*18390*/  IMAD.MOV.U32 R0, RZ, RZ, R241 ;  /* 0x000000ffff007224 */ /* 0x002fc600078e00f1 */
[----:B------:R-:W4:Y:S04]  /*183a0*/  LDL.LU.64 R42, [R1+0x518] ;  /* 0x00051800012a7983 */ /* 0x000f280000300a00 */
[----:B------:R1:W-:Y:S04]  /*183b0*/  STL [R1+0x19d8], R0 ;  /* 0x0019d80001007387 */ /* 0x0003e80000100800 */
[----:B------:R-:W-:Y:S04]  /*183c0*/  STL [R1+0x19e4], R242 ;  /* 0x0019e4f201007387 */ /* 0x000fe80000100800 */
[----:B------:R-:W4:Y:S01]  /*183d0*/  LDL.LU.64 R36, [R1+0x2e0] ;  /* 0x0002e00001247983 */ /* 0x000f220000300a00 */
[----:B-1----:R-:W-:-:S03]  /*183e0*/  MOV R0, R243 ;  /* 0x000000f300007202 */ /* 0x002fc60000000f00 */
[----:B------:R-:W4:Y:S04]  /*183f0*/  LDL.LU.64 R38, [R1+0x2e8] ;  /* 0x0002e80001267983 */ /* 0x000f280000300a00 */
[----:B------:R1:W-:Y:S04]  /*18400*/  STL [R1+0x19e0], R0 ;  /* 0x0019e00001007387 */ /* 0x0003e80000100800 */
[----:B------:R1:W-:Y:S04]  /*18410*/  STL [R1+0x19ec], R244 ;  /* 0x0019ecf401007387 */ /* 0x0003e80000100800 */
[----:B------:R-:W4:Y:S01]  /*18420*/  LDL.LU.64 R240, [R1+0x2f0] ;  /* 0x0002f00001f07983 */ /* 0x000f220000300a00 */
[----:B-1----:R-:W-:-:S03]  /*18430*/  IMAD.MOV.U32 R0, RZ, RZ, R245 ;  /* 0x000000ffff007224 */ /* 0x002fc600078e00f5 */
[----:B------:R-:W4:Y:S04]  /*18440*/  LDL.LU.64 R242, [R1+0x2f8] ;  /* 0x0002f80001f27983 */ /* 0x000f280000300a00 */
[----:B------:R1:W-:Y:S04]  /*18450*/  STL [R1+0x19e8], R0 ;  /* 0x0019e80001007387 */ /* 0x0003e80000100800 */
[----:B------:R1:W-:Y:S04]  /*18460*/  STL [R1+0x19f4], R246 ;  /* 0x0019f4f601007387 */ /* 0x0003e80000100800 */
[----:B------:R-:W4:Y:S01]  /*18470*/  LDL.LU.64 R244, [R1+0x300] ;  /* 0x0003000001f47983 */ /* 0x000f220000300a00 */
[----:B-1----:R-:W-:-:S03]  /*18480*/  IMAD.MOV.U32 R0, RZ, RZ, R247 ;  /* 0x000000ffff007224 */ /* 0x002fc600078e00f7 */
[----:B------:R-:W4:Y:S04]  /*18490*/  LDL.LU.64 R246, [R1+0x308] ;  /* 0x0003080001f67983 */ /* 0x000f280000300a00 */
[----:B------:R1:W-:Y:S04]  /*184a0*/  STL [R1+0x19f0], R0 ;  /* 0x0019f00001007387 */ /* 0x0003e80000100800 */
[----:B------:R1:W-:Y:S02]  /*184b0*/  STL [R1+0x19fc], R248 ;  /* 0x0019fcf801007387 */ /* 0x0003e40000100800 */
[----:B-1----:R-:W-:-:S02]  /*184c0*/  MOV R0, R249 ;  /* 0x000000f900007202 */ /* 0x002fc40000000f00 */
[----:B------:R-:W4:Y:S04]  /*184d0*/  LDL.LU.64 R248, [R1+0x310] ;  /* 0x0003100001f87983 */ /* 0x000f280000300a00 */
[----:B------:R1:W-:Y:S04]  /*184e0*/  STL [R1+0x19f8], R0 ;  /* 0x0019f80001007387 */ /* 0x0003e80000100800 */
[----:B------:R1:W-:Y:S02]  /*184f0*/  STL [R1+0x1a04], R250 ;  /* 0x001a04fa01007387 */ /* 0x0003e40000100800 */
[----:B-1----:R-:W-:-:S02]  /*18500*/  IMAD.MOV.U32 R0, RZ, RZ, R251 ;  /* 0x000000ffff007224 */ /* 0x002fc400078e00fb */
[----:B------:R-:W4:Y:S04]  /*18510*/  LDL.LU.64 R250, [R1+0x350] ;  /* 0x0003500001fa7983 */ /* 0x000f280000300a00 */
[----:B------:R2:W-:Y:S02]  /*18520*/  STL [R1+0x1a00], R0 ;  /* 0x001a000001007387 */ /* 0x0005e40000100800 */
[----:B--2---:R-:W-:Y:S02]  /*18530*/  IMAD.MOV.U32 R0, RZ, RZ, R103 ;  /* 0x000000ffff007224 */ /* 0x004fe400078e0067 */
[----:B------:R-:W-:Y:S04]  /*18540*/  STL [R1+0x1a0c], R102 ;  /* 0x001a0c6601007387 */ /* 0x000fe80000100800 */
[----:B---3--:R-:W-:Y:S04]  /*18550*/  STL [R1+0x1a14], R48 ;  /* 0x001a143001007387 */ /* 0x008fe80000100800 */
[----:B------:R1:W-:Y:S04]  /*18560*/  STL [R1+0x1a08], R0 ;  /* 0x001a080001007387 */ /* 0x0003e80000100800 */
[----:B------:R-:W-:Y:S01]  /*18570*/  STL [R1+0x1a1c], R50 ;  /* 0x001a1c3201007387 */ /* 0x000fe20000100800 */
[----:B-1----:R-:W-:-:S05]  /*18580*/  MOV R0, R49 ;  /* 0x0000003100007202 */ /* 0x002fca0000000f00 */
[----:B------:R1:W-:Y:S02]  /*18590*/  STL [R1+0x1a10], R0 ;  /* 0x001a100001007387 */ /* 0x0003e40000100800 */
[----:B-1----:R-:W-:Y:S02]  /*185a0*/  IMAD.MOV.U32 R0, RZ, RZ, R51 ;  /* 0x000000ffff007224 */ /* 0x002fe400078e0033 */
[----:B----4-:R-:W-:Y:S04]  /*185b0*/  STL [R1+0x1a24], R44 ;  /* 0x001a242c01007387 */ /* 0x010fe80000100800 */
        /* <DEDUP_REMOVED lines=27> */
[----:B------:R1:W-:Y:S02]  /*18770*/  STL [R1+0x1a60], R0 ;  /* 0x001a600001007387 */ /* 0x0003e40000100800 */
[----:B-1----:R-:W-:Y:S02]  /*18780*/  IMAD.MOV.U32 R0, RZ, RZ, R247 ;  /* 0x000000ffff007224 */ /* 0x002fe400078e00f7 */
[----:B------:R-:W2:Y:S04]  /*18790*/  LDL.LU.64 R246, [R1+0xd58] ;  /* 0x000d580001f67983 */ /* 0x000ea80000300a00 */
[----:B------:R1:W-:Y:S04]  /*187a0*/  STL [R1+0x1a68], R0 ;  /* 0x001a680001007387 */ /* 0x0003e80000100800 */
[----:B------:R3:W-:Y:S01]  /*187b0*/  STL [R1+0x1a74], R248 ;  /* 0x001a74f801007387 */ /* 0x0007e20000100800 */
[----:B-1----:R-:W-:-:S03]  /*187c0*/  MOV R0, R249 ;  /* 0x000000f900007202 */ /* 0x002fc60000000f00 */
[----:B---3--:R-:W3:Y:S04]  /*187d0*/  LDL.LU.64 R248, [R1+0xd60] ;  /* 0x000d600001f87983 */ /* 0x008ee80000300a00 */
[----:B------:R1:W-:Y:S04]  /*187e0*/  STL [R1+0x1a70], R0 ;  /* 0x001a700001007387 */ /* 0x0003e80000100800 */
[----:B------:R4:W-:Y:S01]  /*187f0*/  STL [R1+0x1a7c], R250 ;  /* 0x001a7cfa01007387 */ /* 0x0009e20000100800 */
[----:B-1----:R-:W-:-:S03]  /*18800*/  IMAD.MOV.U32 R0, RZ, RZ, R251 ;  /* 0x000000ffff007224 */ /* 0x002fc600078e00fb */
[----:B----4-:R-:W4:Y:S04]  /*18810*/  LDL.LU.64 R250, [R1+0xd68] ;  /* 0x000d680001fa7983 */ /* 0x010f280000300a00 */
[----:B------:R1:W-:Y:S04]  /*18820*/  STL [R1+0x1a78], R0 ;  /* 0x001a780001007387 */ /* 0x0003e80000100800 */
[----:B------:R-:W-:Y:S04]  /*18830*/  STL [R1+0x1a80], R28 ;  /* 0x001a801c01007387 */ /* 0x000fe80000100800 */
[----:B------:R-:W-:Y:S04]  /*18840*/  STL [R1+0x19b0], R29 ;  /* 0x0019b01d01007387 */ /* 0x000fe80000100800 */
[----:B------:R-:W4:Y:S04]  /*18850*/  LDL.LU.64 R42, [R1+0xd70] ;  /* 0x000d7000012a7983 */ /* 0x000f280000300a00 */
        /* <DEDUP_REMOVED lines=21> */
[----:B--2---:R2:W-:Y:S01]  /*189b0*/  STL [R1+0xd54], R246 ;  /* 0x000d54f601007387 */ /* 0x0045e20000100800 */
[----:B-1----:R-:W-:-:S03]  /*189c0*/  IMAD.MOV.U32 R0, RZ, RZ, R247 ;  /* 0x000000ffff007224 */ /* 0x002fc600078e00f7 */
[----:B--2---:R-:W2:Y:S04]  /*189d0*/  LDL.LU.64 R246, [R1+0x578] ;  /* 0x0005780001f67983 */ /* 0x004ea80000300a00 */
[----:B------:R1:W-:Y:S04]  /*189e0*/  STL [R1+0xd50], R0 ;  /* 0x000d500001007387 */ /* 0x0003e80000100800 */
[----:B---3--:R3:W-:Y:S01]  /*189f0*/  STL [R1+0xd5c], R248 ;  /* 0x000d5cf801007387 */ /* 0x0087e20000100800 */
[----:B-1----:R-:W-:-:S03]  /*18a00*/  MOV R0, R249 ;  /* 0x000000f900007202 */ /* 0x002fc60000000f00 */
[----:B---3--:R-:W3:Y:S04]  /*18a10*/  LDL.LU.64 R248, [R1+0xc80] ;  /* 0x000c800001f87983 */ /* 0x008ee80000300a00 */
[----:B------:R1:W-:Y:S04]  /*18a20*/  STL [R1+0xd58], R0 ;  /* 0x000d580001007387 */ /* 0x0003e80000100800 */
[----:B----4-:R4:W-:Y:S01]  /*18a30*/  STL [R1+0xd64], R250 ;  /* 0x000d64fa01007387 */ /* 0x0109e20000100800 */
[----:B-1----:R-:W-:-:S03]  /*18a40*/  IMAD.MOV.U32 R0, RZ, RZ, R251 ;  /* 0x000000ffff007224 */ /* 0x002fc600078e00fb */
[----:B----4-:R-:W4:Y:S04]  /*18a50*/  LDL.LU.64 R250, [R1+0xc90] ;  /* 0x000c900001fa7983 */ /* 0x010f280000300a00 */
[----:B------:R1:W-:Y:S04]  /*18a60*/  STL [R1+0xd60], R0 ;  /* 0x000d600001007387 */ /* 0x0003e80000100800 */
[----:B------:R1:W-:Y:S02]  /*18a70*/  STL [R1+0xd6c], R42 ;  /* 0x000d6c2a01007387 */ /* 0x0003e40000100800 */
[----:B-1----:R-:W-:-:S02]  /*18a80*/  IMAD.MOV.U32 R0, RZ, RZ, R43 ;  /* 0x000000ffff007224 */ /* 0x002fc400078e002b */
        /* <DEDUP_REMOVED lines=30> */
[----:B--2---:R2:W-:Y:S01]  /*18c70*/  STL [R1+0xdac], R246 ;  /* 0x000dacf601007387 */ /* 0x0045e20000100800 */
[----:B-1----:R-:W-:-:S03]  /*18c80*/  IMAD.MOV.U32 R0, RZ, RZ, R247 ;  /* 0x000000ffff007224 */ /* 0x002fc600078e00f7 */
[----:B--2---:R-:W2:Y:S04]  /*18c90*/  LDL.LU.64 R246, [R1+0x438] ;  /* 0x0004380001f67983 */ /* 0x004ea80000300a00 */
[----:B------:R1:W-:Y:S04]  /*18ca0*/  STL [R1+0xda8], R0 ;  /* 0x000da80001007387 */ /* 0x0003e80000100800 */
[----:B---3--:R3:W-:Y:S01]  /*18cb0*/  STL [R1+0xdb4], R248 ;  /* 0x000db4f801007387 */ /* 0x0087e20000100800 */
[----:B-1----:R-:W-:-:S03]  /*18cc0*/  IMAD.MOV.U32 R0, RZ, RZ, R249 ;  /* 0x000000ffff007224 */ /* 0x002fc600078e00f9 */
[----:B---3--:R-:W3:Y:S04]  /*18cd0*/  LDL.LU.64 R248, [R1+0x450] ;  /* 0x0004500001f87983 */ /* 0x008ee80000300a00 */
[----:B------:R1:W-:Y:S04]  /*18ce0*/  STL [R1+0xdb0], R0 ;  /* 0x000db00001007387 */ /* 0x0003e80000100800 */
[----:B----4-:R4:W-:Y:S01]  /*18cf0*/  STL [R1+0xdbc], R250 ;  /* 0x000dbcfa01007387 */ /* 0x0109e20000100800 */
[----:B-1----:R-:W-:-:S03]  /*18d00*/  MOV R0, R251 ;  /* 0x000000fb00007202 */ /* 0x002fc60000000f00 */
[----:B----4-:R-:W4:Y:S04]  /*18d10*/  LDL.LU.64 R250, [R1+0x250] ;  /* 0x0002500001fa7983 */ /* 0x010f280000300a00 */
        /* <DEDUP_REMOVED lines=33> */
[----:B--2---:R2:W-:Y:S01]  /*18f30*/  STL [R1+0xe04], R246 ;  /* 0x000e04f601007387 */ /* 0x0045e20000100800 */
[----:B-1----:R-:W-:-:S03]  /*18f40*/  MOV R0, R247 ;  /* 0x000000f700007202 */ /* 0x002fc60000000f00 */
[----:B--2---:R-:W2:Y:S04]  /*18f50*/  LDL.LU.64 R246, [R1+0xe60] ;  /* 0x000e600001f67983 */ /* 0x004ea80000300a00 */
[----:B------:R1:W-:Y:S04]  /*18f60*/  STL [R1+0xe00], R0 ;  /* 0x000e000001007387 */ /* 0x0003e80000100800 */
[----:B---3--:R3:W-:Y:S01]  /*18f70*/  STL [R1+0xe0c], R248 ;  /* 0x000e0cf801007387 */ /* 0x0087e20000100800 */
[----:B-1----:R-:W-:-:S03]  /*18f80*/  IMAD.MOV.U32 R0, RZ, RZ, R249 ;  /* 0x000000ffff007224 */ /* 0x002fc600078e00f9 */
[----:B---3--:R-:W3:Y:S04]  /*18f90*/  LDL.LU.64 R248, [R1+0xe68] ;  /* 0x000e680001f87983 */ /* 0x008ee80000300a00 */
[----:B------:R1:W-:Y:S04]  /*18fa0*/  STL [R1+0xe08], R0 ;  /* 0x000e080001007387 */ /* 0x0003e80000100800 */
[----:B----4-:R4:W-:Y:S01]  /*18fb0*/  STL [R1+0xe14], R250 ;  /* 0x000e14fa01007387 */ /* 0x0109e20000100800 */
[----:B-1----:R-:W-:-:S03]  /*18fc0*/  IMAD.MOV.U32 R0, RZ, RZ, R251 ;  /* 0x000000ffff007224 */ /* 0x002fc600078e00fb */
[----:B----4-:R-:W4:Y:S04]  /*18fd0*/  LDL.LU.64 R250, [R1+0xe70] ;  /* 0x000e700001fa7983 */ /* 0x010f280000300a00 */
        /* <DEDUP_REMOVED lines=501> */
[----:B------:R-:W-:Y:S04]  /*1af30*/  STL [R1+0x1204], R40 ;  /* 0x0012042801007387 */ /* 0x000fe80000100800 */
[----:B------:R-:W4:Y:S01]  /*1af40*/  LDL.LU.64 R44, [R1+0x1260] ;  /* 0x00126000012c7983 */ /* 0x000f220000300a00 */
[----:B-1----:R-:W-:-:S05]  /*1af50*/  IMAD.MOV.U32 R0, RZ, RZ, R41 ;  /* 0x000000ffff007224 */ /* 0x002fca00078e0029 */
[----:B------:R1:W-:Y:S04]  /*1af60*/  STL [R1+0x1200], R0 ;  /* 0x0012000001007387 */ /* 0x0003e80000100800 */
[----:B------:R1:W-:Y:S02]  /*1af70*/  STL [R1+0x120c], R240 ;  /* 0x00120cf001007387 */ /* 0x0003e40000100800 */
[----:B-1----:R-:W-:Y:S02]  /*1af80*/  MOV R0, R241 ;  /* 0x000000f100007202 */ /* 0x002fe40000000f00 */
        /* <DEDUP_REMOVED lines=22> */
[----:B------:R1:W-:Y:S04]  /*1b0f0*/  STL [R1+0x123c], R42 ;  /* 0x00123c2a01007387 */ /* 0x0003e80000100800 */
[----:B------:R-:W4:Y:S01]  /*1b100*/  LDL.LU.64 R40, [R1+0x1298] ;  /* 0x0012980001287983 */ /* 0x000f220000300a00 */
[----:B-1----:R-:W-:-:S03]  /*1b110*/  MOV R0, R43 ;  /* 0x0000002b00007202 */ /* 0x002fc60000000f00 */
[----:B------:R-:W-:Y:S04]  /*1b120*/  STL [R1+0x1244], R36 ;  /* 0x0012442401007387 */ /* 0x000fe80000100800 */
[----:B------:R1:W-:Y:S04]  /*1b130*/  STL [R1+0x1238], R0 ;  /* 0x0012380001007387 */ /* 0x0003e80000100800 */
[----:B------:R-:W4:Y:S01]  /*1b140*/  LDL.LU.64 R42, [R1+0x12a0] ;  /* 0x0012a000012a7983 */ /* 0x000f220000300a00 */
[----:B-1----:R-:W-:-:S03]  /*1b150*/  IMAD.MOV.U32 R0, RZ, RZ, R37 ;  /* 0x000000ffff007224 */ /* 0x002fc600078e0025 */
[----:B------:R-:W-:Y:S04]  /*1b160*/  STL [R1+0x124c], R38 ;  /* 0x00124c2601007387 */ /* 0x000fe80000100800 */
[----:B------:R1:W-:Y:S04]  /*1b170*/  STL [R1+0x1240], R0 ;  /* 0x0012400001007387 */ /* 0x0003e80000100800 */
[----:B------:R-:W4:Y:S01]  /*1b180*/  LDL.LU.64 R36, [R1+0x12a8] ;  /* 0x0012a80001247983 */ /* 0x000f220000300a00 */
[----:B-1----:R-:W-:-:S03]  /*1b190*/  IMAD.MOV.U32 R0, RZ, RZ, R39 ;  /* 0x000000ffff007224 */ /* 0x002fc600078e0027 */
[----:B------:R-:W-:Y:S04]  /*1b1a0*/  STL [R1+0x1254], R46 ;  /* 0x0012542e01007387 */ /* 0x000fe80000100800 */
        /* <DEDUP_REMOVED lines=8> */
[----:B------:R1:W-:Y:S02]  /*1b230*/  STL [R1+0x1258], R0 ;  /* 0x0012580001007387 */ /* 0x0003e40000100800 */
[----:B-1----:R-:W-:Y:S02]  /*1b240*/  IMAD.MOV.U32 R0, RZ, RZ, R241 ;  /* 0x000000ffff007224 */ /* 0x002fe400078e00f1 */
        /* <DEDUP_REMOVED lines=20> */
[----:B------:R-:W-:Y:S04]  /*1b390*/  STL [R1+0x1294], R40 ;  /* 0x0012942801007387 */ /* 0x000fe80000100800 */
[----:B------:R1:W-:Y:S04]  /*1b3a0*/  STL [R1+0x1288], R0 ;  /* 0x0012880001007387 */ /* 0x0003e80000100800 */
[----:B----4-:R-:W4:Y:S01]  /*1b3b0*/  LDL.LU.64 R250, [R1+0x9d0] ;  /* 0x0009d00001fa7983 */ /* 0x010f220000300a00 */
        /* <DEDUP_REMOVED lines=15> */
[----:B------:R-:W4:Y:S04]  /*1b4b0*/  LDL.LU.64 R38, [R1+0x9f0] ;  /* 0x0009f00001267983 */ /* 0x000f280000300a00 */
[----:B------:R-:W4:Y:S01]  /*1b4c0*/  LDL.LU.64 R44, [R1+0x9f8] ;  /* 0x0009f800012c7983 */ /* 0x000f220000300a00 */
[----:B-1----:R-:W-:-:S05]  /*1b4d0*/  MOV R0, R47 ;  /* 0x0000002f00007202 */ /* 0x002fca0000000f00 */
[----:B------:R1:W-:Y:S04]  /*1b4e0*/  STL [R1+0x12b0], R0 ;  /* 0x0012b00001007387 */ /* 0x0003e80000100800 */
[----:B------:R1:W-:Y:S02]  /*1b4f0*/  STL [R1+0x12bc], R240 ;  /* 0x0012bcf001007387 */ /* 0x0003e40000100800 */
[----:B-1----:R-:W-:Y:S02]  /*1b500*/  IMAD.MOV.U32 R0, RZ, RZ, R241 ;  /* 0x000000ffff007224 */ /* 0x002fe400078e00f1 */
[----:B------:R-:W4:Y:S04]  /*1b510*/  LDL.LU.64 R240, [R1+0x8f8] ;  /* 0x0008f80001f07983 */ /* 0x000f280000300a00 */
[----:B------:R1:W-:Y:S04]  /*1b520*/  STL [R1+0x12b8], R0 ;  /* 0x0012b80001007387 */ /* 0x0003e80000100800 */
[----:B------:R1:W-:Y:S02]  /*1b530*/  STL [R1+0x12c4], R242 ;  /* 0x0012c4f201007387 */ /* 0x0003e40000100800 */
[----:B-1----:R-:W-:-:S02]  /*1b540*/  IMAD.MOV.U32 R0, RZ, RZ, R243 ;  /* 0x000000ffff007224 */ /* 0x002fc400078e00f3 */
[----:B------:R-:W4:Y:S04]  /*1b550*/  LDL.LU.64 R242, [R1+0x900] ;  /* 0x0009000001f27983 */ /* 0x000f280000300a00 */
[----:B------:R1:W-:Y:S04]  /*1b560*/  STL [R1+0x12c0], R0 ;  /* 0x0012c00001007387 */ /* 0x0003e80000100800 */
[----:B------:R2:W-:Y:S04]  /*1b570*/  STL [R1+0x12cc], R244 ;  /* 0x0012ccf401007387 */ /* 0x0005e80000100800 */
[----:B------:R-:W4:Y:S01]  /*1b580*/  LDL.LU.64 R46, [R1+0x920] ;  /* 0x00092000012e7983 */ /* 0x000f220000300a00 */
[----:B-1----:R-:W-:-:S03]  /*1b590*/  MOV R0, R245 ;  /* 0x000000f500007202 */ /* 0x002fc60000000f00 */
[----:B--2---:R-:W-:Y:S04]  /*1b5a0*/  STL [R1+0x12d4], R246 ;  /* 0x0012d4f601007387 */ /* 0x004fe80000100800 */
[----:B------:R1:W-:Y:S04]  /*1b5b0*/  STL [R1+0x12c8], R0 ;  /* 0x0012c80001007387 */ /* 0x0003e80000100800 */
[----:B------:R-:W2:Y:S01]  /*1b5c0*/  LDL.LU.64 R244, [R1+0x930] ;  /* 0x0009300001f47983 */ /* 0x000ea20000300a00 */
[----:B-1----:R-:W-:-:S03]  /*1b5d0*/  IMAD.MOV.U32 R0, RZ, RZ, R247 ;  /* 0x000000ffff007224 */ /* 0x002fc600078e00f7 */
[----:B---3--:R-:W-:Y:S04]  /*1b5e0*/  STL [R1+0x12dc], R248 ;  /* 0x0012dcf801007387 */ /* 0x008fe80000100800 */
[----:B------:R1:W-:Y:S04]  /*1b5f0*/  STL [R1+0x12d0], R0 ;  /* 0x0012d00001007387 */ /* 0x0003e80000100800 */
[----:B------:R-:W3:Y:S01]  /*1b600*/  LDL.LU.64 R246, [R1+0x940] ;  /* 0x0009400001f67983 */ /* 0x000ee20000300a00 */
[----:B-1----:R-:W-:-:S03]  /*1b610*/  IMAD.MOV.U32 R0, RZ, RZ, R249 ;  /* 0x000000ffff007224 */ /* 0x002fc600078e00f9 */
[----:B------:R-:W3:Y:S04]  /*1b620*/  LDL.LU.64 R248, [R1+0x950] ;  /* 0x0009500001f87983 */ /* 0x000ee80000300a00 */
        /* <DEDUP_REMOVED lines=19> */
[----:B------:R-:W-:Y:S04]  /*1b760*/  STL [R1+0x130c], R44 ;  /* 0x00130c2c01007387 */ /* 0x000fe80000100800 */
[----:B------:R1:W-:Y:S04]  /*1b770*/  STL [R1+0x1300], R0 ;  /* 0x0013000001007387 */ /* 0x0003e80000100800 */
[----:B------:R-:W4:Y:S01]  /*1b780*/  LDL.LU.64 R38, [R1+0x1368] ;  /* 0x0013680001267983 */ /* 0x000f220000300a00 */
[----:B-1----:R-:W-:-:S03]  /*1b790*/  IMAD.MOV.U32 R0, RZ, RZ, R45 ;  /* 0x000000ffff007224 */ /* 0x002fc600078e002d */
[----:B------:R-:W-:Y:S04]  /*1b7a0*/  STL [R1+0x1314], R240 ;  /* 0x001314f001007387 */ /* 0x000fe80000100800 */
[----:B------:R1:W-:Y:S02]  /*1b7b0*/  STL [R1+0x1308], R0 ;  /* 0x0013080001007387 */ /* 0x0003e40000100800 */
[----:B-1----:R-:W-:Y:S02]  /*1b7c0*/  MOV R0, R241 ;  /* 0x000000f100007202 */ /* 0x002fe40000000f00 */
        /* <DEDUP_REMOVED lines=8> */
[----:B--2---:R-:W-:Y:S04]  /*1b850*/  STL [R1+0x132c], R244 ;  /* 0x00132cf401007387 */ /* 0x004fe80000100800 */
[----:B------:R1:W-:Y:S02]  /*1b860*/  STL [R1+0x1320], R0 ;  /* 0x0013200001007387 */ /* 0x0003e40000100800 */
[----:B-1----:R-:W-:Y:S02]  /*1b870*/  MOV R0, R245 ;  /* 0x000000f500007202 */ /* 0x002fe40000000f00 */
[----:B------:R-:W2:Y:S04]  /*1b880*/  LDL.LU.64 R244, [R1+0x1380] ;  /* 0x0013800001f47983 */ /* 0x000ea80000300a00 */
[----:B------:R1:W-:Y:S04]  /*1b890*/  STL [R1+0x1328], R0 ;  /* 0x0013280001007387 */ /* 0x0003e80000100800 */
[----:B---3--:R3:W-:Y:S01]  /*1b8a0*/  STL [R1+0x1334], R246 ;  /* 0x001334f601007387 */ /* 0x0087e20000100800 */
[----:B-1----:R-:W-:-:S03]  /*1b8b0*/  IMAD.MOV.U32 R0, RZ, RZ, R247 ;  /* 0x000000ffff007224 */ /* 0x002fc600078e00f7 */
[----:B------:R-:W-:Y:S04]  /*1b8c0*/  STL [R1+0x133c], R248 ;  /* 0x00133cf801007387 */ /* 0x000fe80000100800 */
[----:B------:R1:W-:Y:S04]  /*1b8d0*/  STL [R1+0x1330], R0 ;  /* 0x0013300001007387 */ /* 0x0003e80000100800 */
[----:B---3--:R-:W3:Y:S01]  /*1b8e0*/  LDL.LU.64 R246, [R1+0x1388] ;  /* 0x0013880001f67983 */ /* 0x008ee20000300a00 */
[----:B-1----:R-:W-:-:S03]  /*1b8f0*/  IMAD.MOV.U32 R0, RZ, RZ, R249 ;  /* 0x000000ffff007224 */ /* 0x002fc600078e00f9 */
[----:B----4-:R-:W-:Y:S04]  /*1b900*/  STL [R1+0x1344], R250 ;  /* 0x001344fa01007387 */ /* 0x010fe80000100800 */
        /* <DEDUP_REMOVED lines=10> */
[----:B-1----:R-:W-:-:S05]  /*1b9b0*/  IMAD.MOV.U32 R0, RZ, RZ, R43 ;  /* 0x000000ffff007224 */ /* 0x002fca00078e002b */
[----:B------:R1:W-:Y:S04]  /*1b9c0*/  STL [R1+0x1350], R0 ;  /* 0x0013500001007387 */ /* 0x0003e80000100800 */
[----:B------:R-:W-:Y:S04]  /*1b9d0*/  STL [R1+0x135c], R36 ;  /* 0x00135c2401007387 */ /* 0x000fe80000100800 */
[----:B------:R-:W4:Y:S01]  /*1b9e0*/  LDL.LU.64 R48, [R1+0x13a8] ;  /* 0x0013a80001307983 */ /* 0x000f220000300a00 */
[----:B-1----:R-:W-:-:S03]  /*1b9f0*/  MOV R0, R37 ;  /* 0x0000002500007202 */ /* 0x002fc60000000f00 */
        /* <DEDUP_REMOVED lines=22> */
[----:B---3--:R3:W-:Y:S01]  /*1bb60*/  STL [R1+0x1384], R246 ;  /* 0x001384f601007387 */ /* 0x0087e20000100800 */
[----:B-1----:R-:W-:-:S03]  /*1bb70*/  IMAD.MOV.U32 R0, RZ, RZ, R247 ;  /* 0x000000ffff007224 */ /* 0x002fc600078e00f7 */
[----:B------:R-:W2:Y:S04]  /*1bb80*/  LDL.LU.64 R244, [R1+0x13f8] ;  /* 0x0013f80001f47983 */ /* 0x000ea80000300a00 */
[----:B----4-:R-:W-:Y:S04]  /*1bb90*/  STL [R1+0x138c], R248 ;  /* 0x00138cf801007387 */ /* 0x010fe80000100800 */
[----:B------:R1:W-:Y:S04]  /*1bba0*/  STL [R1+0x1380], R0 ;  /* 0x0013800001007387 */ /* 0x0003e80000100800 */
[----:B---3--:R-:W3:Y:S01]  /*1bbb0*/  LDL.LU.64 R246, [R1+0x1400] ;  /* 0x0014000001f67983 */ /* 0x008ee20000300a00 */
[----:B-1----:R-:W-:-:S03]  /*1bbc0*/  MOV R0, R249 ;  /* 0x000000f900007202 */ /* 0x002fc60000000f00 */
[----:B------:R-:W-:Y:S04]  /*1bbd0*/  STL [R1+0x1394], R250 ;  /* 0x001394fa01007387 */ /* 0x000fe80000100800 */
[----:B------:R1:W-:Y:S04]  /*1bbe0*/  STL [R1+0x1388], R0 ;  /* 0x0013880001007387 */ /* 0x0003e80000100800 */
[----:B------:R-:W4:Y:S01]  /*1bbf0*/  LDL.LU.64 R248, [R1+0x1408] ;  /* 0x0014080001f87983 */ /* 0x000f220000300a00 */
[----:B-1----:R-:W-:-:S03]  /*1bc00*/  IMAD.MOV.U32 R0, RZ, RZ, R251 ;  /* 0x000000ffff007224 */ /* 0x002fc600078e00fb */
[----:B------:R-:W4:Y:S04]  /*1bc10*/  LDL.LU.64 R250, [R1+0x1410] ;  /* 0x0014100001fa7983 */ /* 0x000f280000300a00 */
[----:B------:R1:W-:Y:S04]  /*1bc20*/  STL [R1+0x1390], R0 ;  /* 0x0013900001007387 */ /* 0x0003e80000100800 */
[----:B------:R-:W-:Y:S01]  /*1bc30*/  STL [R1+0x139c], R102 ;  /* 0x00139c6601007387 */ /* 0x000fe20000100800 */
[----:B-1----:R-:W-:-:S03]  /*1bc40*/  IMAD.MOV.U32 R0, RZ, RZ, R103 ;  /* 0x000000ffff007224 */ /* 0x002fc600078e0067 */
[----:B------:R-:W-:Y:S04]  /*1bc50*/  STL [R1+0x13a4], R48 ;  /* 0x0013a43001007387 */ /* 0x000fe80000100800 */
        /* <DEDUP_REMOVED lines=21> */
[----:B------:R1:W-:Y:S02]  /*1bdb0*/  STL [R1+0x13d0], R0 ;  /* 0x0013d00001007387 */ /* 0x0003e40000100800 */
[----:B-1----:R-:W-:Y:S02]  /*1bdc0*/  IMAD.MOV.U32 R0, RZ, RZ, R39 ;  /* 0x000000ffff007224 */ /* 0x002fe400078e0027 */
[----:B--2---:R-:W-:Y:S04]  /*1bdd0*/  STL [R1+0x13e4], R240 ;  /* 0x0013e4f001007387 */ /* 0x004fe80000100800 */
        /* <DEDUP_REMOVED lines=10> */
[----:B---3--:R-:W-:Y:S04]  /*1be80*/  STL [R1+0x13fc], R246 ;  /* 0x0013fcf601007387 */ /* 0x008fe80000100800 */
[----:B------:R-:W3:Y:S01]  /*1be90*/  LDL.LU.64 R36, [R1+0x1460] ;  /* 0x0014600001247983 */ /* 0x000ee20000300a00 */
[----:B-1----:R-:W-:-:S05]  /*1bea0*/  IMAD.MOV.U32 R0, RZ, RZ, R247 ;  /* 0x000000ffff007224 */ /* 0x002fca00078e00f7 */
[----:B------:R4:W-:Y:S02]  /*1beb0*/  STL [R1+0x13f8], R0 ;  /* 0x0013f80001007387 */ /* 0x0009e40000100800 */
[----:B----4-:R-:W-:Y:S02]  /*1bec0*/  MOV R0, R249 ;  /* 0x000000f900007202 */ /* 0x010fe40000000f00 */
[----:B------:R-:W-:Y:S04]  /*1bed0*/  STL [R1+0x1404], R248 ;  /* 0x001404f801007387 */ /* 0x000fe80000100800 */
[----:B------:R-:W-:Y:S04]  /*1bee0*/  STL [R1+0x140c], R250 ;  /* 0x00140cfa01007387 */ /* 0x000fe80000100800 */
[----:B------:R1:W-:Y:S04]  /*1bef0*/  STL [R1+0x1400], R0 ;  /* 0x0014000001007387 */ /* 0x0003e80000100800 */
[----:B------:R-:W4:Y:S01]  /*1bf00*/  LDL.LU.64 R38, [R1+0x1468] ;  /* 0x0014680001267983 */ /* 0x000f220000300a00 */
[----:B-1----:R-:W-:-:S03]  /*1bf10*/  IMAD.MOV.U32 R0, RZ, RZ, R251 ;  /* 0x000000ffff007224 */ /* 0x002fc600078e00fb */
[----:B------:R-:W-:Y:S04]  /*1bf20*/  STL [R1+0x1414], R2 ;  /* 0x0014140201007387 */ /* 0x000fe80000100800 */
        /* <DEDUP_REMOVED lines=101> */
[----:B------:R-:W2:Y:S01]  /*1c580*/  LDL.LU.64 R40, [R1+0x1558] ;  /* 0x0015580001287983 */ /* 0x000ea20000300a00 */
[----:B-1----:R-:W-:-:S05]  /*1c590*/  IMAD.MOV.U32 R0, RZ, RZ, R247 ;  /* 0x000000ffff007224 */ /* 0x002fca00078e00f7 */
[----:B------:R1:W-:Y:S04]  /*1c5a0*/  STL [R1+0x14f8], R0 ;  /* 0x0014f80001007387 */ /* 0x0003e80000100800 */
[----:B------:R-:W-:Y:S04]  /*1c5b0*/  STL [R1+0x1504], R248 ;  /* 0x001504f801007387 */ /* 0x000fe80000100800 */
[----:B------:R-:W3:Y:S01]  /*1c5c0*/  LDL.LU.64 R46, [R1+0x1560] ;  /* 0x00156000012e7983 */ /* 0x000ee20000300a00 */
[----:B-1----:R-:W-:-:S05]  /*1c5d0*/  MOV R0, R249 ;  /* 0x000000f900007202 */ /* 0x002fca0000000f00 */
[----:B------:R1:W-:Y:S04]  /*1c5e0*/  STL [R1+0x1500], R0 ;  /* 0x0015000001007387 */ /* 0x0003e80000100800 */
[----:B------:R4:W-:Y:S04]  /*1c5f0*/  STL [R1+0x150c], R250 ;  /* 0x00150cfa01007387 */ /* 0x0009e80000100800 */
[----:B------:R-:W3:Y:S01]  /*1c600*/  LDL.LU.64 R240, [R1+0x1568] ;  /* 0x0015680001f07983 */ /* 0x000ee20000300a00 */
[----:B-1----:R-:W-:-:S05]  /*1c610*/  IMAD.MOV.U32 R0, RZ, RZ, R251 ;  /* 0x000000ffff007224 */ /* 0x002fca00078e00fb */
[----:B------:R1:W-:Y:S04]  /*1c620*/  STL [R1+0x1508], R0 ;  /* 0x0015080001007387 */ /* 0x0003e80000100800 */
[----:B------:R-:W-:Y:S04]  /*1c630*/  STL [R1+0x1514], R82 ;  /* 0x0015145201007387 */ /* 0x000fe80000100800 */
[----:B------:R-:W-:Y:S04]  /*1c640*/  STL [R1+0x1510], R83 ;  /* 0x0015105301007387 */ /* 0x000fe80000100800 */
[----:B------:R-:W3:Y:S04]  /*1c650*/  LDL.LU.64 R242, [R1+0x1570] ;  /* 0x0015700001f27983 */ /* 0x000ee80000300a00 */
[----:B------:R-:W-:Y:S04]  /*1c660*/  STL [R1+0x151c], R84 ;  /* 0x00151c5401007387 */ /* 0x000fe80000100800 */
[----:B------:R-:W-:Y:S04]  /*1c670*/  STL [R1+0x1518], R85 ;  /* 0x0015185501007387 */ /* 0x000fe80000100800 */
[----:B----4-:R-:W4:Y:S04]  /*1c680*/  LDL.LU.64 R250, [R1+0x1578] ;  /* 0x0015780001fa7983 */ /* 0x010f280000300a00 */
        /* <DEDUP_REMOVED lines=22> */
[----:B---3--:R3:W-:Y:S04]  /*1c7f0*/  STL [R1+0x155c], R46 ;  /* 0x00155c2e01007387 */ /* 0x0087e80000100800 */
[----:B------:R-:W2:Y:S01]  /*1c800*/  LDL.LU.64 R44, [R1+0x15b8] ;  /* 0x0015b800012c7983 */ /* 0x000ea20000300a00 */
[----:B-1----:R-:W-:-:S05]  /*1c810*/  MOV R0, R47 ;  /* 0x0000002f00007202 */ /* 0x002fca0000000f00 */
[----:B------:R1:W-:Y:S04]  /*1c820*/  STL [R1+0x1558], R0 ;  /* 0x0015580001007387 */ /* 0x0003e80000100800 */
[----:B------:R3:W-:Y:S04]  /*1c830*/  STL [R1+0x1564], R240 ;  /* 0x001564f001007387 */ /* 0x0007e80000100800 */
[----:B---3--:R-:W3:Y:S01]  /*1c840*/  LDL.LU.64 R46, [R1+0x15c0] ;  /* 0x0015c000012e7983 */ /* 0x008ee20000300a00 */
[----:B-1----:R-:W-:-:S05]  /*1c850*/  IMAD.MOV.U32 R0, RZ, RZ, R241 ;  /* 0x000000ffff007224 */ /* 0x002fca00078e00f1 */
[----:B------:R1:W-:Y:S04]  /*1c860*/  STL [R1+0x1560], R0 ;  /* 0x0015600001007387 */ /* 0x0003e80000100800 */
[----:B------:R4:W-:Y:S04]  /*1c870*/  STL [R1+0x156c], R242 ;  /* 0x00156cf201007387 */ /* 0x0009e80000100800 */
[----:B------:R-:W3:Y:S01]  /*1c880*/  LDL.LU.64 R240, [R1+0x15c8] ;  /* 0x0015c80001f07983 */ /* 0x000ee20000300a00 */
        /* <DEDUP_REMOVED lines=29> */
[----:B--2---:R-:W-:Y:S04]  /*1ca60*/  STL [R1+0x15ac], R40 ;  /* 0x0015ac2801007387 */ /* 0x004fe80000100800 */
[----:B------:R1:W-:Y:S04]  /*1ca70*/  STL [R1+0x15a0], R0 ;  /* 0x0015a00001007387 */ /* 0x0003e80000100800 */
[----:B------:R-:W2:Y:S01]  /*1ca80*/  LDL.LU.64 R38, [R1+0x1608] ;  /* 0x0016080001267983 */ /* 0x000ea20000300a00 */
[----:B-1----:R-:W-:-:S03]  /*1ca90*/  IMAD.MOV.U32 R0, RZ, RZ, R41 ;  /* 0x000000ffff007224 */ /* 0x002fc600078e0029 */
[----:B------:R-:W-:Y:S04]  /*1caa0*/  STL [R1+0x15b4], R44 ;  /* 0x0015b42c01007387 */ /* 0x000fe80000100800 */
[----:B------:R1:W-:Y:S04]  /*1cab0*/  STL [R1+0x15a8], R0 ;  /* 0x0015a80001007387 */ /* 0x0003e80000100800 */
[----:B------:R-:W2:Y:S01]  /*1cac0*/  LDL.LU.64 R40, [R1+0x1610] ;  /* 0x0016100001287983 */ /* 0x000ea20000300a00 */
[----:B-1----:R-:W-:-:S03]  /*1cad0*/  IMAD.MOV.U32 R0, RZ, RZ, R45 ;  /* 0x000000ffff007224 */ /* 0x002fc600078e002d */
[----:B---3--:R-:W-:Y:S04]  /*1cae0*/  STL [R1+0x15bc], R46 ;  /* 0x0015bc2e01007387 */ /* 0x008fe80000100800 */
[----:B------:R1:W-:Y:S02]  /*1caf0*/  STL [R1+0x15b0], R0 ;  /* 0x0015b00001007387 */ /* 0x0003e40000100800 */
[----:B-1----:R-:W-:Y:S02]  /*1cb00*/  MOV R0, R47 ;  /* 0x0000002f00007202 */ /* 0x002fe40000000f00 */
[----:B------:R-:W-:Y:S04]  /*1cb10*/  STL [R1+0x15c4], R240 ;  /* 0x0015c4f001007387 */ /* 0x000fe80000100800 */
[----:B------:R1:W-:Y:S02]  /*1cb20*/  STL [R1+0x15b8], R0 ;  /* 0x0015b80001007387 */ /* 0x0003e40000100800 */
[----:B-1----:R-:W-:-:S02]  /*1cb30*/  IMAD.MOV.U32 R0, RZ, RZ, R241 ;  /* 0x000000ffff007224 */ /* 0x002fc400078e00f1 */
[----:B------:R-:W3:Y:S04]  /*1cb40*/  LDL.LU.64 R240, [R1+0xa00] ;  /* 0x000a000001f07983 */ /* 0x000ee80000300a00 */
        /* <DEDUP_REMOVED lines=33> */
[----:B------:R1:W-:Y:S04]  /*1cd60*/  STL [R1+0x160c], R40 ;  /* 0x00160c2801007387 */ /* 0x0003e80000100800 */
[----:B------:R-:W2:Y:S01]  /*1cd70*/  LDL.LU.64 R46, [R1+0x1668] ;  /* 0x00166800012e7983 */ /* 0x000ea20000300a00 */
[----:B-1----:R-:W-:-:S05]  /*1cd80*/  IMAD.MOV.U32 R0, RZ, RZ, R41 ;  /* 0x000000ffff007224 */ /* 0x002fca00078e0029 */
[----:B------:R1:W-:Y:S04]  /*1cd90*/  STL [R1+0x1608], R0 ;  /* 0x0016080001007387 */ /* 0x0003e80000100800 */
[----:B------:R-:W-:Y:S04]  /*1cda0*/  STL [R1+0x1614], R98 ;  /* 0x0016146201007387 */ /* 0x000fe80000100800 */
[----:B------:R-:W-:Y:S04]  /*1cdb0*/  STL [R1+0x1610], R99 ;  /* 0x0016106301007387 */ /* 0x000fe80000100800 */
[----:B------:R-:W2:Y:S04]  /*1cdc0*/  LDL.LU.64 R40, [R1+0x1670] ;  /* 0x0016700001287983 */ /* 0x000ea80000300a00 */
        /* <DEDUP_REMOVED lines=36> */
[----:B------:R1:W-:Y:S02]  /*1d010*/  STL [R1+0x1664], R46 ;  /* 0x0016642e01007387 */ /* 0x0003e40000100800 */
[----:B-1----:R-:W-:-:S02]  /*1d020*/  IMAD.MOV.U32 R0, RZ, RZ, R47 ;  /* 0x000000ffff007224 */ /* 0x002fc400078e002f */
[----:B------:R-:W2:Y:S04]  /*1d030*/  LDL.LU.64 R46, [R1+0x16c0] ;  /* 0x0016c000012e7983 */ /* 0x000ea80000300a00 */
[----:B------:R1:W-:Y:S04]  /*1d040*/  STL [R1+0x1660], R0 ;  /* 0x0016600001007387 */ /* 0x0003e80000100800 */
[----:B------:R3:W-:Y:S01]  /*1d050*/  STL [R1+0x166c], R40 ;  /* 0x00166c2801007387 */ /* 0x0007e20000100800 */
[----:B-1----:R-:W-:-:S03]  /*1d060*/  MOV R0, R41 ;  /* 0x0000002900007202 */ /* 0x002fc60000000f00 */
[----:B---3--:R-:W3:Y:S04]  /*1d070*/  LDL.LU.64 R40, [R1+0x16c8] ;  /* 0x0016c80001287983 */ /* 0x008ee80000300a00 */
[----:B------:R1:W-:Y:S04]  /*1d080*/  STL [R1+0x1668], R0 ;  /* 0x0016680001007387 */ /* 0x0003e80000100800 */
        /* <DEDUP_REMOVED lines=36> */
[----:B------:R1:W-:Y:S02]  /*1d2d0*/  STL [R1+0x16bc], R46 ;  /* 0x0016bc2e01007387 */ /* 0x0003e40000100800 */
[----:B-1----:R-:W-:-:S02]  /*1d2e0*/  IMAD.MOV.U32 R0, RZ, RZ, R47 ;  /* 0x000000ffff007224 */ /* 0x002fc400078e002f */
[----:B------:R-:W2:Y:S04]  /*1d2f0*/  LDL.LU.64 R46, [R1+0xa48] ;  /* 0x000a4800012e7983 */ /* 0x000ea80000300a00 */
[----:B------:R1:W-:Y:S04]  /*1d300*/  STL [R1+0x16b8], R0 ;  /* 0x0016b80001007387 */ /* 0x0003e80000100800 */
[----:B---3--:R3:W-:Y:S01]  /*1d310*/  STL [R1+0x16c4], R40 ;  /* 0x0016c42801007387 */ /* 0x0087e20000100800 */
[----:B-1----:R-:W-:-:S03]  /*1d320*/  IMAD.MOV.U32 R0, RZ, RZ, R41 ;  /* 0x000000ffff007224 */ /* 0x002fc600078e0029 */
[----:B---3--:R-:W3:Y:S04]  /*1d330*/  LDL.LU.64 R40, [R1+0xa38] ;  /* 0x000a380001287983 */ /* 0x008ee80000300a00 */
[----:B------:R1:W-:Y:S04]  /*1d340*/  STL [R1+0x16c0], R0 ;  /* 0x0016c00001007387 */ /* 0x0003e80000100800 */
[----:B------:R1:W-:Y:S02]  /*1d350*/  STL [R1+0x16cc], R240 ;  /* 0x0016ccf001007387 */ /* 0x0003e40000100800 */
[----:B-1----:R-:W-:-:S02]  /*1d360*/  MOV R0, R241 ;  /* 0x000000f100007202 */ /* 0x002fc40000000f00 */
[----:B------:R-:W3:Y:S04]  /*1d370*/  LDL.LU.64 R240, [R1+0xa40] ;  /* 0x000a400001f07983 */ /* 0x000ee80000300a00 */
        /* <DEDUP_REMOVED lines=33> */
[----:B------:R1:W-:Y:S02]  /*1d590*/  STL [R1+0x1714], R46 ;  /* 0x0017142e01007387 */ /* 0x0003e40000100800 */
[----:B-1----:R-:W-:-:S02]  /*1d5a0*/  MOV R0, R47 ;  /* 0x0000002f00007202 */ /* 0x002fc40000000f00 */
[----:B------:R-:W2:Y:S04]  /*1d5b0*/  LDL.LU.64 R46, [R1+0x1770] ;  /* 0x00177000012e7983 */ /* 0x000ea80000300a00 */
        /* <DEDUP_REMOVED lines=45> */
[----:B---3--:R-:W-:Y:S04]  /*1d890*/  STL [R1+0x1774], R40 ;  /* 0x0017742801007387 */ /* 0x008fe80000100800 */
[----:B------:R-:W3:Y:S01]  /*1d8a0*/  LDL.LU.64 R44, [R1+0x17d0] ;  /* 0x0017d000012c7983 */ /* 0x000ee20000300a00 */
[----:B-1----:R-:W-:-:S05]  /*1d8b0*/  MOV R0, R41 ;  /* 0x0000002900007202 */ /* 0x002fca0000000f00 */
[----:B------:R1:W-:Y:S04]  /*1d8c0*/  STL [R1+0x1770], R0 ;  /* 0x0017700001007387 */ /* 0x0003e80000100800 */
[----:B------:R4:W-:Y:S01]  /*1d8d0*/  STL [R1+0x177c], R240 ;  /* 0x00177cf001007387 */ /* 0x0009e20000100800 */
        /* <DEDUP_REMOVED lines=18> */
[----:B------:R1:W-:Y:S02]  /*1da00*/  STL [R1+0x1798], R0 ;  /* 0x0017980001007387 */ /* 0x0003e40000100800 */
[----:B-1----:R-:W-:Y:S02]  /*1da10*/  MOV R0, R249 ;  /* 0x000000f900007202 */ /* 0x002fe40000000f00 */
[----:B------:R-:W-:Y:S04]  /*1da20*/  STL [R1+0x17a4], R248 ;  /* 0x0017a4f801007387 */ /* 0x000fe80000100800 */
[----:B------:R-:W4:Y:S04]  /*1da30*/  LDL.LU.64 R246, [R1+0x1800] ;  /* 0x0018000001f67983 */ /* 0x000f280000300a00 */
[----:B------:R1:W-:Y:S04]  /*1da40*/  STL [R1+0x17a0], R0 ;  /* 0x0017a00001007387 */ /* 0x0003e80000100800 */
[----:B------:R1:W-:Y:S02]  /*1da50*/  STL [R1+0x17ac], R42 ;  /* 0x0017ac2a01007387 */ /* 0x0003e40000100800 */
[----:B-1----:R-:W-:-:S02]  /*1da60*/  IMAD.MOV.U32 R0, RZ, RZ, R43 ;  /* 0x000000ffff007224 */ /* 0x002fc400078e002b */
[----:B------:R-:W4:Y:S04]  /*1da70*/  LDL.LU.64 R248, [R1+0x1808] ;  /* 0x0018080001f87983 */ /* 0x000f280000300a00 */
[----:B------:R-:W-:Y:S04]  /*1da80*/  STL [R1+0x17b4], R36 ;  /* 0x0017b42401007387 */ /* 0x000fe80000100800 */
[----:B------:R1:W-:Y:S04]  /*1da90*/  STL [R1+0x17a8], R0 ;  /* 0x0017a80001007387 */ /* 0x0003e80000100800 */
[----:B------:R-:W4:Y:S01]  /*1daa0*/  LDL.LU.64 R42, [R1+0x1810] ;  /* 0x00181000012a7983 */ /* 0x000f220000300a00 */
[----:B-1----:R-:W-:-:S03]  /*1dab0*/  IMAD.MOV.U32 R0, RZ, RZ, R37 ;  /* 0x000000ffff007224 */ /* 0x002fc600078e0025 */
[----:B--2---:R-:W-:Y:S04]  /*1dac0*/  STL [R1+0x17bc], R38 ;  /* 0x0017bc2601007387 */ /* 0x004fe80000100800 */
[----:B------:R1:W-:Y:S04]  /*1dad0*/  STL [R1+0x17b0], R0 ;  /* 0x0017b00001007387 */ /* 0x0003e80000100800 */
[----:B------:R-:W2:Y:S01]  /*1dae0*/  LDL.LU.64 R36, [R1+0xab8] ;  /* 0x000ab80001247983 */ /* 0x000ea20000300a00 */
[----:B-1----:R-:W-:-:S03]  /*1daf0*/  MOV R0, R39 ;  /* 0x0000002700007202 */ /* 0x002fc60000000f00 */
[----:B------:R-:W-:Y:S04]  /*1db00*/  STL [R1+0x17c4], R46 ;  /* 0x0017c42e01007387 */ /* 0x000fe80000100800 */
[----:B------:R1:W-:Y:S04]  /*1db10*/  STL [R1+0x17b8], R0 ;  /* 0x0017b80001007387 */ /* 0x0003e80000100800 */
[----:B------:R-:W2:Y:S01]  /*1db20*/  LDL.LU.64 R38, [R1+0xa80] ;  /* 0x000a800001267983 */ /* 0x000ea20000300a00 */
[----:B-1----:R-:W-:-:S03]  /*1db30*/  IMAD.MOV.U32 R0, RZ, RZ, R47 ;  /* 0x000000ffff007224 */ /* 0x002fc600078e002f */
[----:B---3--:R-:W-:Y:S04]  /*1db40*/  STL [R1+0x17cc], R44 ;  /* 0x0017cc2c01007387 */ /* 0x008fe80000100800 */
[----:B------:R1:W-:Y:S04]  /*1db50*/  STL [R1+0x17c0], R0 ;  /* 0x0017c00001007387 */ /* 0x0003e80000100800 */
[----:B------:R-:W3:Y:S01]  /*1db60*/  LDL.LU.64 R46, [R1+0xa88] ;  /* 0x000a8800012e7983 */ /* 0x000ee20000300a00 */
[----:B-1----:R-:W-:-:S03]  /*1db70*/  IMAD.MOV.U32 R0, RZ, RZ, R45 ;  /* 0x000000ffff007224 */ /* 0x002fc600078e002d */
[----:B----4-:R-:W-:Y:S04]  /*1db80*/  STL [R1+0x17d4], R240 ;  /* 0x0017d4f001007387 */ /* 0x010fe80000100800 */
        /* <DEDUP_REMOVED lines=30> */
[----:B--2---:R-:W-:Y:S04]  /*1dd70*/  STL [R1+0x1814], R36 ;  /* 0x0018142401007387 */ /* 0x004fe80000100800 */
[----:B------:R1:W-:Y:S04]  /*1dd80*/  STL [R1+0x1808], R0 ;  /* 0x0018080001007387 */ /* 0x0003e80000100800 */
[----:B------:R-:W2:Y:S01]  /*1dd90*/  LDL.LU.64 R42, [R1+0x1868] ;  /* 0x00186800012a7983 */ /* 0x000ea20000300a00 */
[----:B-1----:R-:W-:-:S03]  /*1dda0*/  IMAD.MOV.U32 R0, RZ, RZ, R37 ;  /* 0x000000ffff007224 */ /* 0x002fc600078e0025 */
[----:B------:R-:W-:Y:S04]  /*1ddb0*/  STL [R1+0x181c], R38 ;  /* 0x00181c2601007387 */ /* 0x000fe80000100800 */
[----:B------:R1:W-:Y:S04]  /*1ddc0*/  STL [R1+0x1810], R0 ;  /* 0x0018100001007387 */ /* 0x0003e80000100800 */
[----:B------:R-:W2:Y:S01]  /*1ddd0*/  LDL.LU.64 R36, [R1+0x1870] ;  /* 0x0018700001247983 */ /* 0x000ea20000300a00 */
[----:B-1----:R-:W-:-:S03]  /*1dde0*/  MOV R0, R39 ;  /* 0x0000002700007202 */ /* 0x002fc60000000f00 */
[----:B---3--:R-:W-:Y:S04]  /*1ddf0*/  STL [R1+0x1824], R46 ;  /* 0x0018242e01007387 */ /* 0x008fe80000100800 */
[----:B------:R1:W-:Y:S04]  /*1de00*/  STL [R1+0x1818], R0 ;  /* 0x0018180001007387 */ /* 0x0003e80000100800 */
[----:B------:R-:W3:Y:S04]  /*1de10*/  LDL.LU.64 R38, [R1+0x1878] ;  /* 0x0018780001267983 */ /* 0x000ee80000300a00 */
[----:B------:R-:W3:Y:S01]  /*1de20*/  LDL.LU.64 R44, [R1+0x1880] ;  /* 0x00188000012c7983 */ /* 0x000ee20000300a00 */
[----:B-1----:R-:W-:-:S05]  /*1de30*/  IMAD.MOV.U32 R0, RZ, RZ, R47 ;  /* 0x000000ffff007224 */ /* 0x002fca00078e002f */
        /* <DEDUP_REMOVED lines=40> */
[----:B------:R-:W-:Y:S04]  /*1e0c0*/  STL [R1+0x187c], R44 ;  /* 0x00187c2c01007387 */ /* 0x000fe80000100800 */
[----:B------:R1:W-:Y:S04]  /*1e0d0*/  STL [R1+0x1870], R0 ;  /* 0x0018700001007387 */ /* 0x0003e80000100800 */
[----:B---3--:R-:W3:Y:S01]  /*1e0e0*/  LDL.LU.64 R38, [R1+0x18d8] ;  /* 0x0018d80001267983 */ /* 0x008ee20000300a00 */
[----:B-1----:R-:W-:-:S03]  /*1e0f0*/  MOV R0, R45 ;  /* 0x0000002d00007202 */ /* 0x002fc60000000f00 */
[----:B----4-:R-:W-:Y:S04]  /*1e100*/  STL [R1+0x1884], R240 ;  /* 0x001884f001007387 */ /* 0x010fe80000100800 */
[----:B------:R1:W-:Y:S02]  /*1e110*/  STL [R1+0x1878], R0 ;  /* 0x0018780001007387 */ /* 0x0003e40000100800 */
[----:B-1----:R-:W-:Y:S02]  /*1e120*/  IMAD.MOV.U32 R0, RZ, RZ, R241 ;  /* 0x000000ffff007224 */ /* 0x002fe400078e00f1 */
        /* <DEDUP_REMOVED lines=24> */
[----:B------:R2:W-:Y:S04]  /*1e2b0*/  STL [R1+0x18bc], R248 ;  /* 0x0018bcf801007387 */ /* 0x0005e80000100800 */
[----:B------:R-:W4:Y:S01]  /*1e2c0*/  LDL.LU.64 R102, [R1+0x1908] ;  /* 0x0019080001667983 */ /* 0x000f220000300a00 */
[----:B-1----:R-:W-:-:S05]  /*1e2d0*/  IMAD.MOV.U32 R0, RZ, RZ, R249 ;  /* 0x000000ffff007224 */ /* 0x002fca00078e00f9 */
[----:B------:R1:W-:Y:S04]  /*1e2e0*/  STL [R1+0x18b8], R0 ;  /* 0x0018b80001007387 */ /* 0x0003e80000100800 */
[----:B--2---:R-:W-:Y:S04]  /*1e2f0*/  STL [R1+0x18c4], R42 ;  /* 0x0018c42a01007387 */ /* 0x004fe80000100800 */
[----:B------:R-:W2:Y:S01]  /*1e300*/  LDL.LU.64 R248, [R1+0x1910] ;  /* 0x0019100001f87983 */ /* 0x000ea20000300a00 */
[----:B-1----:R-:W-:-:S03]  /*1e310*/  MOV R0, R43 ;  /* 0x0000002b00007202 */ /* 0x002fc60000000f00 */
[----:B------:R-:W-:Y:S04]  /*1e320*/  STL [R1+0x18cc], R36 ;  /* 0x0018cc2401007387 */ /* 0x000fe80000100800 */
[----:B------:R1:W-:Y:S04]  /*1e330*/  STL [R1+0x18c0], R0 ;  /* 0x0018c00001007387 */ /* 0x0003e80000100800 */
[----:B------:R-:W2:Y:S04]  /*1e340*/  LDL.LU.64 R48, [R1+0xaf8] ;  /* 0x000af80001307983 */ /* 0x000ea80000300a00 */
[----:B------:R-:W2:Y:S01]  /*1e350*/  LDL.LU.64 R50, [R1+0xac0] ;  /* 0x000ac00001327983 */ /* 0x000ea20000300a00 */
[----:B-1----:R-:W-:-:S05]  /*1e360*/  IMAD.MOV.U32 R0, RZ, RZ, R37 ;  /* 0x000000ffff007224 */ /* 0x002fca00078e0025 */
[----:B------:R1:W-:Y:S04]  /*1e370*/  STL [R1+0x18c8], R0 ;  /* 0x0018c80001007387 */ /* 0x0003e80000100800 */
[----:B---3--:R-:W-:Y:S04]  /*1e380*/  STL [R1+0x18d4], R38 ;  /* 0x0018d42601007387 */ /* 0x008fe80000100800 */
[----:B------:R-:W3:Y:S01]  /*1e390*/  LDL.LU.64 R44, [R1+0xac8] ;  /* 0x000ac800012c7983 */ /* 0x000ee20000300a00 */
[----:B-1----:R-:W-:-:S03]  /*1e3a0*/  IMAD.MOV.U32 R0, RZ, RZ, R39 ;  /* 0x000000ffff007224 */ /* 0x002fc600078e0027 */
[----:B------:R-:W3:Y:S04]  /*1e3b0*/  LDL.LU.64 R46, [R1+0xad0] ;  /* 0x000ad000012e7983 */ /* 0x000ee80000300a00 */
[----:B------:R1:W-:Y:S04]  /*1e3c0*/  STL [R1+0x18d0], R0 ;  /* 0x0018d00001007387 */ /* 0x0003e80000100800 */
[----:B----4-:R-:W-:Y:S04]  /*1e3d0*/  STL [R1+0x18dc], R240 ;  /* 0x0018dcf001007387 */ /* 0x010fe80000100800 */
        /* <DEDUP_REMOVED lines=8> */
[----:B------:R1:W-:Y:S02]  /*1e460*/  STL [R1+0x18e0], R0 ;  /* 0x0018e00001007387 */ /* 0x0003e40000100800 */
[----:B-1----:R-:W-:Y:S02]  /*1e470*/  IMAD.MOV.U32 R0, RZ, RZ, R251 ;  /* 0x000000ffff007224 */ /* 0x002fe400078e00fb */
[----:B------:R-:W-:Y:S04]  /*1e480*/  STL [R1+0x18ec], R250 ;  /* 0x0018ecfa01007387 */ /* 0x000fe80000100800 */
[----:B------:R-:W4:Y:S04]  /*1e490*/  LDL.LU.64 R240, [R1+0x1958] ;  /* 0x0019580001f07983 */ /* 0x000f280000300a00 */
[----:B------:R-:W4:Y:S04]  /*1e4a0*/  LDL.LU.64 R242, [R1+0x1960] ;  /* 0x0019600001f27983 */ /* 0x000f280000300a00 */
[----:B------:R1:W-:Y:S02]  /*1e4b0*/  STL [R1+0x18e8], R0 ;  /* 0x0018e80001007387 */ /* 0x0003e40000100800 */
[----:B-1----:R-:W-:-:S02]  /*1e4c0*/  MOV R0, R245 ;  /* 0x000000f500007202 */ /* 0x002fc40000000f00 */
[----:B------:R1:W-:Y:S04]  /*1e4d0*/  STL [R1+0x18f4], R244 ;  /* 0x0018f4f401007387 */ /* 0x0003e80000100800 */
[----:B------:R-:W4:Y:S04]  /*1e4e0*/  LDL.LU.64 R250, [R1+0x1968] ;  /* 0x0019680001fa7983 */ /* 0x000f280000300a00 */
[----:B-1----:R-:W4:Y:S04]  /*1e4f0*/  LDL.LU.64 R244, [R1+0x1970] ;  /* 0x0019700001f47983 */ /* 0x002f280000300a00 */
[----:B------:R1:W-:Y:S02]  /*1e500*/  STL [R1+0x18f0], R0 ;  /* 0x0018f00001007387 */ /* 0x0003e40000100800 */
[----:B-1----:R-:W-:-:S02]  /*1e510*/  IMAD.MOV.U32 R0, RZ, RZ, R247 ;  /* 0x000000ffff007224 */ /* 0x002fc400078e00f7 */
[----:B------:R1:W-:Y:S04]  /*1e520*/  STL [R1+0x18fc], R246 ;  /* 0x0018fcf601007387 */ /* 0x0003e80000100800 */
[----:B-1----:R-:W4:Y:S04]  /*1e530*/  LDL.LU.64 R246, [R1+0x1978] ;  /* 0x0019780001f67983 */ /* 0x002f280000300a00 */
[----:B------:R1:W-:Y:S04]  /*1e540*/  STL [R1+0x18f8], R0 ;  /* 0x0018f80001007387 */ /* 0x0003e80000100800 */
[----:B------:R-:W-:Y:S01]  /*1e550*/  STL [R1+0x1904], R102 ;  /* 0x0019046601007387 */ /* 0x000fe20000100800 */
[----:B-1----:R-:W-:-:S03]  /*1e560*/  IMAD.MOV.U32 R0, RZ, RZ, R103 ;  /* 0x000000ffff007224 */ /* 0x002fc600078e0067 */
[----:B--2---:R-:W-:Y:S04]  /*1e570*/  STL [R1+0x190c], R248 ;  /* 0x00190cf801007387 */ /* 0x004fe80000100800 */
[----:B------:R1:W-:Y:S02]  /*1e580*/  STL [R1+0x1900], R0 ;  /* 0x0019000001007387 */ /* 0x0003e40000100800 */
[----:B-1----:R-:W-:Y:S02]  /*1e590*/  MOV R0, R249 ;  /* 0x000000f900007202 */ /* 0x002fe40000000f00 */
[----:B------:R-:W2:Y:S04]  /*1e5a0*/  LDL.64 R248, [R1+0x1c88] ;  /* 0x001c880001f87983 */ /* 0x000ea80000100a00 */
[----:B------:R1:W-:Y:S04]  /*1e5b0*/  STL [R1+0x1908], R0 ;  /* 0x0019080001007387 */ /* 0x0003e80000100800 */
[----:B------:R-:W-:Y:S01]  /*1e5c0*/  STL [R1+0x1914], R48 ;  /* 0x0019143001007387 */ /* 0x000fe20000100800 */
[----:B-1----:R-:W-:-:S03]  /*1e5d0*/  IMAD.MOV.U32 R0, RZ, RZ, R49 ;  /* 0x000000ffff007224 */ /* 0x002fc600078e0031 */
[----:B------:R-:W-:Y:S04]  /*1e5e0*/  STL [R1+0x191c], R50 ;  /* 0x00191c3201007387 */ /* 0x000fe80000100800 */
[----:B------:R1:W-:Y:S02]  /*1e5f0*/  STL [R1+0x1910], R0 ;  /* 0x0019100001007387 */ /* 0x0003e40000100800 */
[----:B-1----:R-:W-:Y:S02]  /*1e600*/  IMAD.MOV.U32 R0, RZ, RZ, R51 ;  /* 0x000000ffff007224 */ /* 0x002fe400078e0033 */
        /* <DEDUP_REMOVED lines=28> */
[----:B------:R1:W-:Y:S01]  /*1e7d0*/  STL [R1+0x1960], R0 ;  /* 0x0019600001007387 */ /* 0x0003e20000100800 */
[----:B------:R-:W-:Y:S01]  /*1e7e0*/  IMAD.MOV.U32 R3, RZ, RZ, R247 ;  /* 0x000000ffff037224 */ /* 0x000fe200078e00f7 */
[----:B-1----:R-:W-:Y:S02]  /*1e7f0*/  MOV R0, R245 ;  /* 0x000000f500007202 */ /* 0x002fe40000000f00 */
[----:B------:R-:W-:Y:S04]  /*1e800*/  STL [R1+0x1974], R246 ;  /* 0x001974f601007387 */ /* 0x000fe80000100800 */
[----:B------:R-:W-:Y:S04]  /*1e810*/  STL [R1+0x1968], R0 ;  /* 0x0019680001007387 */ /* 0x000fe80000100800 */
[----:B------:R-:W-:Y:S01]  /*1e820*/  STL [R1+0x1970], R3 ;  /* 0x0019700301007387 */ /* 0x000fe20000100800 */
[----:B--2---:R-:W-:-:S03]  /*1e830*/  IMAD.MOV.U32 R6, RZ, RZ, R249 ;  /* 0x000000ffff067224 */ /* 0x004fc600078e00f9 */
[----:B------:R-:W-:Y:S04]  /*1e840*/  STL [R1+0x197c], R248 ;  /* 0x00197cf801007387 */ /* 0x000fe80000100800 */
[----:B------:R1:W-:Y:S04]  /*1e850*/  STL [R1+0x1978], R6 ;  /* 0x0019780601007387 */ /* 0x0003e80000100800 */
[----:B-1----:R-:W2:Y:S04]  /*1e860*/  LDL.LU.64 R6, [R1+0x1e10] ;  /* 0x001e100001067983 */ /* 0x002ea80000300a00 */
[----:B------:R-:W3:Y:S04]  /*1e870*/  LDL.LU.64 R8, [R1+0x1e08] ;  /* 0x001e080001087983 */ /* 0x000ee80000300a00 */
[----:B--2---:R1:W-:Y:S04]  /*1e880*/  STL.64 [R1+0xd28], R6 ;  /* 0x000d280601007387 */ /* 0x0043e80000100a00 */
[----:B-1----:R-:W2:Y:S04]  /*1e890*/  LDL.LU.64 R6, [R1+0x1e00] ;  /* 0x001e000001067983 */ /* 0x002ea80000300a00 */
[----:B---3--:R1:W-:Y:S04]  /*1e8a0*/  STL.64 [R1+0xb58], R8 ;  /* 0x000b580801007387 */ /* 0x0083e80000100a00 */
[----:B-1----:R-:W3:Y:S04]  /*1e8b0*/  LDL.LU.64 R8, [R1+0x1df8] ;  /* 0x001df80001087983 */ /* 0x002ee80000300a00 */
        /* <DEDUP_REMOVED lines=169> */
[----:B-1----:R-:W2:Y:S04]  /*1f350*/  LDL.64 R6, [R1+0x1ca8] ;  /* 0x001ca80001067983 */ /* 0x002ea80000100a00 */
[----:B---3--:R-:W-:Y:S04]  /*1f360*/  STL.64 [R1+0xa78], R8 ;  /* 0x000a780801007387 */ /* 0x008fe80000100a00 */
[----:B--2---:R1:W-:Y:S04]  /*1f370*/  STL.64 [R1+0xa70], R6 ;  /* 0x000a700601007387 */ /* 0x0043e80000100a00 */
[----:B-1----:R-:W2:Y:S04]  /*1f380*/  LDL.64 R6, [R1+0x1ca0] ;  /* 0x001ca00001067983 */ /* 0x002ea80000100a00 */
[----:B------:R-:W1:Y:S04]  /*1f390*/  S2R R250, SR_TID.X ;  /* 0x0000000000fa7919 */ /* 0x000e680000002100 */
[----:B--2---:R2:W-:Y:S04]  /*1f3a0*/  STL.64 [R1+0xa68], R6 ;  /* 0x000a680601007387 */ /* 0x0045e80000100a00 */
        /* <DEDUP_REMOVED lines=302> */
[----:B------:R2:W-:Y:S01]  /*20690*/  STL [R1+0x244], RZ ;  /* 0x000244ff01007387 */ /* 0x0005e20000100800 */
[----:B------:R-:W-:-:S03]  /*206a0*/  IMAD.MOV.U32 R0, RZ, RZ, 0x3f ;  /* 0x0000003fff007424 */ /* 0x000fc600078e00ff */
[----:B------:R2:W-:Y:S04]  /*206b0*/  STL [R1+0x248], RZ ;  /* 0x000248ff01007387 */ /* 0x0005e80000100800 */
[----:B------:R2:W-:Y:S01]  /*206c0*/  STL [R1+0x24c], RZ ;  /* 0x00024cff01007387 */ /* 0x0005e20000100800 */
[----:B-1----:R-:W-:-:S03]  /*206d0*/  SHF.L.U32 R2, R250, 0x1, RZ ;  /* 0x00000001fa027819 */ /* 0x002fc600000006ff */
[----:B------:R2:W-:Y:S04]  /*206e0*/  STL [R1+0x220], RZ ;  /* 0x000220ff01007387 */ /* 0x0005e80000100800 */
[----:B------:R2:W-:Y:S01]  /*206f0*/  STL [R1+0x224], RZ ;  /* 0x000224ff01007387 */ /* 0x0005e20000100800 */
[----:B------:R-:W-:-:S03]  /*20700*/  LOP3.LUT R5, R250, 0x3, RZ, 0xc0, !PT ;  /* 0x00000003fa057812 */ /* 0x000fc600078ec0ff */
[----:B------:R2:W-:Y:S01]  /*20710*/  STL [R1+0x228], RZ ;  /* 0x000228ff01007387 */ /* 0x0005e20000100800 */
[----:B------:R-:W-:-:S03]  /*20720*/  IADD3 R251, R0, c[0x0][0x180], RZ ;  /* 0x0000600000fb7a10 */ /* 0x000fc60007ffe0ff */
[----:B------:R2:W-:Y:S01]  /*20730*/  STL [R1+0x22c], RZ ;  /* 0x00022cff01007387 */ /* 0x0005e20000100800 */
[----:B------:R-:W-:-:S03]  /*20740*/  LOP3.LUT R0, R2, 0x40, RZ, 0xc0, !PT ;  /* 0x0000004002007812 */ /* 0x000fc600078ec0ff */
[----:B------:R2:W-:Y:S04]  /*20750*/  STL [R1+0x200], RZ ;  /* 0x000200ff01007387 */ /* 0x0005e80000100800 */
[----:B------:R2:W-:Y:S04]  /*20760*/  STL [R1+0x204], RZ ;  /* 0x000204ff01007387 */ /* 0x0005e80000100800 */
[----:B------:R2:W-:Y:S01]  /*20770*/  STL [R1+0x208], RZ ;  /* 0x000208ff01007387 */ /* 0x0005e20000100800 */
[----:B------:R-:W-:-:S03]  /*20780*/  IMAD R5, R5, 0x820, RZ ;  /* 0x0000082005057824 */ /* 0x000fc600078e02ff */
[----:B------:R2:W-:Y:S01]  /*20790*/  STL [R1+0x20c], RZ ;  /* 0x00020cff01007387 */ /* 0x0005e20000100800 */
[----:B------:R-:W-:-:S03]  /*207a0*/  LOP3.LUT R0, R0, 0x1c, R250, 0xf8, !PT ;  /* 0x0000001c00007812 */ /* 0x000fc600078ef8fa */
[----:B------:R2:W-:Y:S04]  /*207b0*/  STL [R1+0x1b0], RZ ;  /* 0x0001b0ff01007387 */ /* 0x0005e80000100800 */
[----:B------:R2:W-:Y:S04]  /*207c0*/  STL [R1+0x1b4], RZ ;  /* 0x0001b4ff01007387 */ /* 0x0005e80000100800 */
[----:B------:R2:W-:Y:S04]  /*207d0*/  STL [R1+0x1b8], RZ ;  /* 0x0001b8ff01007387 */ /* 0x0005e80000100800 */
[----:B------:R2:W-:Y:S01]  /*207e0*/  STL [R1+0x1bc], RZ ;  /* 0x0001bcff01007387 */ /* 0x0005e20000100800 */
[----:B------:R-:W-:-:S03]  /*207f0*/  LOP3.LUT R0, R5, R0, RZ, 0x3c, !PT ;  /* 0x0000000005007212 */ /* 0x000fc600078e3cff */
[----:B------:R2:W-:Y:S04]  /*20800*/  STL [R1+0x1a0], RZ ;  /* 0x0001a0ff01007387 */ /* 0x0005e80000100800 */
[----:B------:R2:W-:Y:S04]  /*20810*/  STL [R1+0x1a4], RZ ;  /* 0x0001a4ff01007387 */ /* 0x0005e80000100800 */
[----:B------:R2:W-:Y:S04]  /*20820*/  STL [R1+0x1a8], RZ ;  /* 0x0001a8ff01007387 */ /* 0x0005e80000100800 */
[----:B------:R2:W-:Y:S01]  /*20830*/  STL [R1+0x1ac], RZ ;  /* 0x0001acff01007387 */ /* 0x0005e20000100800 */
[----:B------:R-:W-:-:S03]  /*20840*/  LOP3.LUT R0, R0, 0x20, RZ, 0x3c, !PT ;  /* 0x0000002000007812 */ /* 0x000fc600078e3cff */
[----:B------:R2:W-:Y:S04]  /*20850*/  STL [R1+0xd0], RZ ;  /* 0x0000d0ff01007387 */ /* 0x0005e80000100800 */
[----:B------:R2:W-:Y:S04]  /*20860*/  STL [R1+0xd4], RZ ;  /* 0x0000d4ff01007387 */ /* 0x0005e80000100800 */
[----:B------:R2:W-:Y:S04]  /*20870*/  STL [R1+0xd8], RZ ;  /* 0x0000d8ff01007387 */ /* 0x0005e80000100800 */
[----:B------:R2:W-:Y:S04]  /*20880*/  STL [R1+0xdc], RZ ;  /* 0x0000dcff01007387 */ /* 0x0005e80000100800 */
[----:B------:R2:W-:Y:S04]  /*20890*/  STL [R1], RZ ;  /* 0x000000ff01007387 */ /* 0x0005e80000100800 */
[----:B------:R2:W-:Y:S04]  /*208a0*/  STL [R1+0x4], RZ ;  /* 0x000004ff01007387 */ /* 0x0005e80000100800 */
[----:B------:R2:W-:Y:S04]  /*208b0*/  STL [R1+0x8], RZ ;  /* 0x000008ff01007387 */ /* 0x0005e80000100800 */
[----:B------:R2:W-:Y:S04]  /*208c0*/  STL [R1+0xc], RZ ;  /* 0x00000cff01007387 */ /* 0x0005e80000100800 */
[----:B------:R2:W-:Y:S01]  /*208d0*/  STL [R1+0x1ca4], R0 ;  /* 0x001ca40001007387 */ /* 0x0005e20000100800 */
[----:B------:R-:W-:-:S02]  /*208e0*/  LOP3.LUT R4, R250, 0x7, RZ, 0xc0, !PT ;  /* 0x00000007fa047812 */ /* 0x000fc400078ec0ff */
[----:B------:R-:W-:-:S03]  /*208f0*/  SHF.R.S32.HI R3, RZ, 0x1f, R251 ;  /* 0x0000001fff037819 */ /* 0x000fc600000114fb */
[----:B------:R-:W-:Y:S01]  /*20900*/  IMAD R4, R4, 0x110, RZ ;  /* 0x0000011004047824 */ /* 0x000fe200078e02ff */
[----:B------:R-:W-:-:S04]  /*20910*/  LEA.HI R3, R3, R251, RZ, 0x6 ;  /* 0x000000fb03037211 */ /* 0x000fc800078f30ff */
[----:B------:R-:W-:Y:S02]  /*20920*/  LOP3.LUT R4, R4, 0x30, R2, 0x78, !PT ;  /* 0x0000003004047812 */ /* 0x000fe400078e7802 */
[----:B------:R-:W-:Y:S02]  /*20930*/  SHF.R.S32.HI R2, RZ, 0x1f, R252 ;  /* 0x0000001fff027819 */ /* 0x000fe400000114fc */
[----:B------:R-:W-:Y:S01]  /*20940*/  SHF.R.S32.HI R3, RZ, 0x6, R3 ;  /* 0x00000006ff037819 */ /* 0x000fe20000011403 */
[----:B------:R-:W-:Y:S01]  /*20950*/  USHF.R.S32.HI UR6, URZ, 0x1f, UR4 ;  /* 0x0000001f3f067899 */ /* 0x000fe20008011404 */
[C---:B------:R-:W-:Y:S01]  /*20960*/  SHF.L.U64.HI R2, R252.reuse, 0x2, R2 ;  /* 0x00000002fc027819 */ /* 0x040fe20000010202 */
[----:B------:R-:W-:Y:S01]  /*20970*/  IMAD.SHL.U32 R252, R252, 0x4, RZ ;  /* 0x00000004fcfc7824 */ /* 0x000fe200078e00ff */
[----:B------:R-:W-:Y:S01]  /*20980*/  IADD3 R5, R3, -0x2, RZ ;  /* 0xfffffffe03057810 */ /* 0x000fe20007ffe0ff */
        /* <DEDUP_REMOVED lines=92> */
[----:B------:R-:W-:Y:S01]  /*20f50*/  LOP3.LUT R3, R4, 0x40, RZ, 0x3c, !PT ;  /* 0x0000004004037812 */ /* 0x000fe200078e3cff */
[----:B------:R-:W-:-:S02]  /*20f60*/  USHF.L.U32 UR7, UR4, 0x2, URZ ;  /* 0x0000000204077899 */ /* 0x000fc4000800063f */
[----:B------:R-:W-:Y:S02]  /*20f70*/  USHF.L.U64.HI UR6, UR4, 0x2, UR6 ;  /* 0x0000000204067899 */ /* 0x000fe40008010206 */
[----:B------:R-:W-:Y:S02]  /*20f80*/  UMOV UR5, 0x1 ;  /* 0x0000000100057882 */ /* 0x000fe40000000000 */
[----:B--2---:R-:W-:Y:S02]  /*20f90*/  UMOV UR4, 0xffffffff ;  /* 0xffffffff00047882 */ /* 0x004fe40000000000 */
.L_x_1:
[----:B------:R-:W1:Y:S04]  /*20fa0*/  S2R R0, SR_TID.X ;  /* 0x0000000000007919 */ /* 0x000e680000002100 */
[----:B------:R-:W2:Y:S01]  /*20fb0*/  LDL R7, [R1+0x1ca4] ;  /* 0x001ca40001077983 */ /* 0x000ea20000100800 */
[----:B------:R-:W-:Y:S01]  /*20fc0*/  UIADD3 UR4, UR4, 0x1, URZ ;  /* 0x0000000104047890 */ /* 0x000fe2000fffe03f */
[----:B------:R-:W-:-:S04]  /*20fd0*/  DEPBAR.LE SB0, 0x2 ;  /* 0x000080800000791a */ /* 0x000fc80000000000 */
[----:B------:R-:W3:Y:S01]  /*20fe0*/  S2R R4, SR_TID.X ;  /* 0x0000000000047919 */ /* 0x000ee20000002100 */
[----:B------:R-:W-:-:S03]  /*20ff0*/  UISETP.GT.AND UP0, UPT, UR4, 0x1, UPT ;  /* 0x000000010400788c */ /* 0x000fc6000bf04270 */
[----:B------:R-:W-:Y:S01]  /*21000*/  STL.64 [R1+0x2c38], R66 ;  /* 0x002c384201007387 */ /* 0x000fe20000100a00 */
[----:B------:R-:W-:-:S03]  /*21010*/  USEL UR4, UR4, URZ, !UP0 ;  /* 0x0000003f04047287 */ /* 0x000fc6000c000000 */
[----:B------:R-:W-:Y:S03]  /*21020*/  STL.64 [R1+0x2c30], R64 ;  /* 0x002c304001007387 */ /* 0x000fe60000100a00 */
[----:B------:R-:W-:Y:S01]  /*21030*/  IMAD.U32 R3, RZ, RZ, UR4 ;  /* 0x00000004ff037e24 */ /* 0x000fe2000f8e00ff */
[----:B------:R-:W-:Y:S01]  /*21040*/  STL.64 [R1+0x2c28], R106 ;  /* 0x002c286a01007387 */ /* 0x000fe20000100a00 */
[----:B-1----:R-:W-:-:S03]  /*21050*/  SHF.L.U32 R5, R0, 0x1, RZ ;  /* 0x0000000100057819 */ /* 0x002fc600000006ff */
[----:B------:R-:W-:Y:S01]  /*21060*/  STL.64 [R1+0x2c20], R104 ;  /* 0x002c206801007387 */ /* 0x000fe20000100a00 */
[----:B------:R-:W-:-:S03]  /*21070*/  LOP3.LUT R5, R5, 0x40, RZ, 0xc0, !PT ;  /* 0x0000004005057812 */ /* 0x000fc600078ec0ff */
[----:B------:R-:W-:Y:S01]  /*21080*/  STL.64 [R1+0x2c18], R102 ;  /* 0x002c186601007387 */ /* 0x000fe20000100a00 */
[----:B------:R-:W-:Y:S02]  /*21090*/  LOP3.LUT R5, R5, 0x1c, R0, 0xf8, !PT ;  /* 0x0000001c05057812 */ /* 0x000fe400078ef800 */
[----:B------:R-:W-:Y:S01]  /*210a0*/  LOP3.LUT R0, R0, 0x3, RZ, 0xc0, !PT ;  /* 0x0000000300007812 */ /* 0x000fe200078ec0ff */
[----:B------:R-:W-:Y:S01]  /*210b0*/  STL.64 [R1+0x2c10], R100 ;  /* 0x002c106401007387 */ /* 0x000fe20000100a00 */
[----:B---3--:R-:W-:-:S03]  /*210c0*/  IMAD.SHL.U32 R6, R4, 0x2, RZ ;  /* 0x0000000204067824 */ /* 0x008fc600078e00ff */
[----:B------:R-:W-:Y:S01]  /*210d0*/  IMAD R0, R0, 0x820, RZ ;  /* 0x0000082000007824 */ /* 0x000fe200078e02ff */
[----:B------:R-:W-:Y:S04]  /*210e0*/  STL.64 [R1+0x2c08], R50 ;  /* 0x002c083201007387 */ /* 0x000fe80000100a00 */
[----:B------:R-:W-:Y:S01]  /*210f0*/  LOP3.LUT R0, R0, R5, RZ, 0x3c, !PT ;  /* 0x0000000500007212 */ /* 0x000fe200078e3cff */
[----:B------:R-:W-:Y:S01]  /*21100*/  STL.64 [R1+0x2c00], R48 ;  /* 0x002c003001007387 */ /* 0x000fe20000100a00 */
[----:B------:R-:W-:Y:S01]  /*21110*/  LOP3.LUT R5, R4, 0x7, RZ, 0xc0, !PT ;  /* 0x0000000704057812 */ /* 0x000fe200078ec0ff */
[----:B------:R-:W-:Y:S02]  /*21120*/  IMAD.U32 R4, RZ, RZ, UR4 ;  /* 0x00000004ff047e24 */ /* 0x000fe4000f8e00ff */
[----:B------:R-:W-:Y:S01]  /*21130*/  STL.64 [R1+0x2bf8], R46 ;  /* 0x002bf82e01007387 */ /* 0x000fe20000100a00 */
[----:B------:R-:W-:Y:S01]  /*21140*/  IMAD R3, R3, 0x20000, R0 ;  /* 0x0002000003037824 */ /* 0x000fe200078e0200 */
[----:B------:R-:W-:Y:S01]  /*21150*/  MOV R0, UR4 ;  /* 0x0000000400007c02 */ /* 0x000fe20008000f00 */
[----:B------:R-:W-:Y:S01]  /*21160*/  IMAD R5, R5, 0x110, RZ ;  /* 0x0000011005057824 */ /* 0x000fe200078e02ff */
[----:B------:R-:W-:Y:S04]  /*21170*/  STL.64 [R1+0x2bf0], R44 ;  /* 0x002bf02c01007387 */ /* 0x000fe80000100a00 */
[----:B------:R-:W-:Y:S01]  /*21180*/  STL.64 [R1+0x2be8], R42 ;  /* 0x002be82a01007387 */ /* 0x000fe20000100a00 */
[----:B------:R-:W-:-:S03]  /*21190*/  LOP3.LUT R5, R5, 0x30, R6, 0x78, !PT ;  /* 0x0000003005057812 */ /* 0x000fc600078e7806 */
[----:B------:R-:W-:Y:S04]  /*211a0*/  STL.64 [R1+0x2be0], R40 ;  /* 0x002be02801007387 */ /* 0x000fe80000100a00 */
        /* <DEDUP_REMOVED lines=8> */
[----:B------:R1:W-:Y:S04]  /*21230*/  STL [R1+0x2010], R2 ;  /* 0x0020100201007387 */ /* 0x0003e80000100800 */
[----:B------:R-:W3:Y:S04]  /*21240*/  LDL.LU.64 R88, [R1+0x5e0] ;  /* 0x0005e00001587983 */ /* 0x000ee80000300a00 */
[----:B------:R-:W3:Y:S01]  /*21250*/  LDL.LU.64 R90, [R1+0x5e8] ;  /* 0x0005e800015a7983 */ /* 0x000ee20000300a00 */
[----:B-1----:R-:W-:-:S03]  /*21260*/  IMAD R2, R4, 0x4000, R5 ;  /* 0x0000400004027824 */ /* 0x002fc600078e0205 */
[----:B------:R-:W4:Y:S04]  /*21270*/  LDL.LU.64 R84, [R1+0x5d0] ;  /* 0x0005d00001547983 */ /* 0x000f280000300a00 */
[----:B------:R-:W-:Y:S04]  /*21280*/  STL [R1+0xa50], R2 ;  /* 0x000a500201007387 */ /* 0x000fe80000100800 */
[----:B------:R-:W4:Y:S04]  /*21290*/  LDL.LU.64 R86, [R1+0x5d8] ;  /* 0x0005d80001567983 */ /* 0x000f280000300a00 */
        /* <DEDUP_REMOVED lines=8> */
[----:B------:R-:W-:Y:S06]  /*21320*/  BAR.SYNC.DEFER_BLOCKING 0x0 ;  /* 0x0000000000007b1d */ /* 0x000fec0000010000 */
[----:B------:R-:W4:Y:S04]  /*21330*/  LDL.LU.64 R36, [R1+0x8d0] ;  /* 0x0008d00001247983 */ /* 0x000f280000300a00 */
[----:B------:R-:W4:Y:S04]  /*21340*/  LDL.LU.64 R38, [R1+0x8d8] ;  /* 0x0008d80001267983 */ /* 0x000f280000300a00 */
[----:B------:R-:W-:Y:S04]  /*21350*/  LDS R68, [R3] ;  /* 0x0000000003447984 */ /* 0x000fe80000000800 */
[----:B------:R-:W-:Y:S04]  /*21360*/  LDS R70, [R3+0x2000] ;  /* 0x0020000003467984 */ /* 0x000fe80000000800 */
[----:B------:R-:W-:Y:S04]  /*21370*/  LDSM.16.M88.4 R8, [R2+0x40800] ;  /* 0x040800000208783b */ /* 0x000fe80000000200 */
[----:B------:R-:W-:Y:S04]  /*21380*/  LDSM.16.M88.4 R28, [R2+0x41800] ;  /* 0x04180000021c783b */ /* 0x000fe80000000200 */
[----:B------:R-:W-:Y:S04]  /*21390*/  LDSM.16.M88.4 R32, [R2+0x41000] ;  /* 0x041000000220783b */ /* 0x000fe80000000200 */
[----:B------:R-:W-:Y:S04]  /*213a0*/  LDSM.16.M88.4 R24, [R2+0x42000] ;  /* 0x042000000218783b */ /* 0x000fe80000000200 */
[----:B------:R-:W-:Y:S04]  /*213b0*/  LDSM.16.M88.4 R20, [R2+0x42800] ;  /* 0x042800000214783b */ /* 0x000fe80000000200 */
[----:B------:R-:W-:Y:S04]  /*213c0*/  LDSM.16.M88.4 R16, [R2+0x43000] ;  /* 0x043000000210783b */ /* 0x000fe80000000200 */
[----:B------:R-:W-:Y:S04]  /*213d0*/  LDSM.16.M88.4 R12, [R2+0x43800] ;  /* 0x04380000020c783b */ /* 0x000fe80000000200 */
[----:B------:R-:W-:Y:S04]  /*213e0*/  LDS R72, [R3+0x80] ;  /* 0x0000800003487984 */ /* 0x000fe80000000800 */
[----:B------:R-:W-:Y:S04]  /*213f0*/  LDS R74, [R3+0x2080] ;  /* 0x00208000034a7984 */ /* 0x000fe80000000800 */
[----:B------:R-:W-:Y:S04]  /*21400*/  LDS R76, [R3+0x100] ;  /* 0x00010000034c7984 */ /* 0x000fe80000000800 */
[----:B------:R-:W-:Y:S04]  /*21410*/  LDS R78, [R3+0x2100] ;  /* 0x00210000034e7984 */ /* 0x000fe80000000800 */
[----:B------:R-:W-:Y:S04]  /*21420*/  LDS R80, [R3+0x180] ;  /* 0x0001800003507984 */ /* 0x000fe80000000800 */
[----:B------:R-:W-:Y:S01]  /*21430*/  LDS R82, [R3+0x2180] ;  /* 0x0021800003527984 */ /* 0x000fe20000000800 */
[----:B--2---:R-:W-:-:S03]  /*21440*/  LEA R0, R0, R7, 0x11 ;  /* 0x0000000700007211 */ /* 0x004fc600078e88ff */
[----:B------:R-:W1:Y:S04]  /*21450*/  LDSM.16.M88.4 R4, [R2+0x40000] ;  /* 0x040000000204783b */ /* 0x000e680000000200 */
[----:B------:R-:W-:Y:S04]  /*21460*/  LDS R69, [R0] ;  /* 0x0000000000457984 */ /* 0x000fe80000000800 */
[----:B------:R-:W3:Y:S04]  /*21470*/  LDS R71, [R0+0x2000] ;  /* 0x0020000000477984 */ /* 0x000ee80000000800 */
[----:B------:R-:W-:Y:S04]  /*21480*/  LDS R73, [R0+0x80] ;  /* 0x0000800000497984 */ /* 0x000fe80000000800 */
[----:B------:R-:W2:Y:S04]  /*21490*/  LDS R75, [R0+0x2080] ;  /* 0x00208000004b7984 */ /* 0x000ea80000000800 */
[----:B------:R-:W-:Y:S04]  /*214a0*/  LDS R77, [R0+0x100] ;  /* 0x00010000004d7984 */ /* 0x000fe80000000800 */
[----:B------:R-:W2:Y:S04]  /*214b0*/  LDS R79, [R0+0x2100] ;  /* 0x00210000004f7984 */ /* 0x000ea80000000800 */
[----:B------:R-:W-:Y:S04]  /*214c0*/  LDS R81, [R0+0x180] ;  /* 0x0001800000517984 */ /* 0x000fe80000000800 */
[----:B------:R-:W2:Y:S04]  /*214d0*/  LDS R83, [R0+0x2180] ;  /* 0x0021800000537984 */ /* 0x000ea80000000800 */
[----:B-1----:R-:W-:Y:S04]  /*214e0*/  STL [R1+0x2b8c], R6 ;  /* 0x002b8c0601007387 */ /* 0x002fe80000100800 */
[----:B------:R-:W-:Y:S04]  /*214f0*/  STL [R1+0x2b88], R7 ;  /* 0x002b880701007387 */ /* 0x000fe80000100800 */
[----:B------:R1:W-:Y:S04]  /*21500*/  STL [R1+0x2b94], R10 ;  /* 0x002b940a01007387 */ /* 0x0003e80000100800 */
[----:B------:R1:W-:Y:S04]  /*21510*/  STL [R1+0x2b90], R11 ;  /* 0x002b900b01007387 */ /* 0x0003e80000100800 */
[----:B------:R-:W-:Y:S04]  /*21520*/  STL [R1+0x2b9c], R34 ;  /* 0x002b9c2201007387 */ /* 0x000fe80000100800 */
[----:B------:R-:W-:Y:S04]  /*21530*/  STL [R1+0x2b98], R35 ;  /* 0x002b982301007387 */ /* 0x000fe80000100800 */
[----:B------:R-:W-:Y:S04]  /*21540*/  STL [R1+0x2b48], R30 ;  /* 0x002b481e01007387 */ /* 0x000fe80000100800 */
[----:B------:R-:W-:Y:S04]  /*21550*/  STL [R1+0x2b44], R31 ;  /* 0x002b441f01007387 */ /* 0x000fe80000100800 */
[----:B------:R-:W-:Y:S04]  /*21560*/  STL [R1+0x2b40], R26 ;  /* 0x002b401a01007387 */ /* 0x000fe80000100800 */
[----:B------:R-:W-:Y:S04]  /*21570*/  STL [R1+0x2b3c], R27 ;  /* 0x002b3c1b01007387 */ /* 0x000fe80000100800 */
[----:B------:R-:W-:Y:S01]  /*21580*/  STL [R1+0x2b4c], R22 ;  /* 0x002b4c1601007387 */ /* 0x000fe20000100800 */
[C---:B---3--:R-:W-:Y:S08]  /*21590*/  HMMA.1688.F32.TF32 R88, R68.reuse, R4, R88 ;  /* 0x000000044458723c */ /* 0x048ff00000081058 */
[C---:B----4-:R-:W-:Y:S08]  /*215a0*/  HMMA.1688.F32.TF32 R84, R68.reuse, R8, R84 ;  /* 0x000000084454723c */ /* 0x050ff00000081054 */
[C---:B------:R-:W-:Y:S08]  /*215b0*/  HMMA.1688.F32.TF32 R64, R68.reuse, R32, R64 ;  /* 0x000000204440723c */ /* 0x040ff00000081040 */
[C---:B------:R-:W-:Y:S08]  /*215c0*/  HMMA.1688.F32.TF32 R48, R68.reuse, R28, R48 ;  /* 0x0000001c4430723c */ /* 0x040ff00000081030 */
[C---:B------:R-:W-:Y:S08]  /*215d0*/  HMMA.1688.F32.TF32 R44, R68.reuse, R24, R44 ;  /* 0x00000018442c723c */ /* 0x040ff0000008102c */
[----:B------:R-:W-:Y:S01]  /*215e0*/  HMMA.1688.F32.TF32 R40, R68, R20, R40 ;  /* 0x000000144428723c */ /* 0x000fe20000081028 */
[----:B------:R-:W-:Y:S04]  /*215f0*/  STL [R1+0x2b38], R23 ;  /* 0x002b381701007387 */ /* 0x000fe80000100800 */
[----:B------:R-:W-:Y:S04]  /*21600*/  STL [R1+0x2b54], R18 ;  /* 0x002b541201007387 */ /* 0x000fe80000100800 */
[----:B------:R-:W-:Y:S04]  /*21610*/  STL [R1+0x2b50], R19 ;  /* 0x002b501301007387 */ /* 0x000fe80000100800 */
[----:B------:R-:W-:Y:S04]  /*21620*/  STL [R1+0x2b34], R14 ;  /* 0x002b340e01007387 */ /* 0x000fe80000100800 */
[----:B------:R-:W-:Y:S04]  /*21630*/  STL [R1+0x2b30], R15 ;  /* 0x002b300f01007387 */ /* 0x000fe80000100800 */
[----:B------:R-:W-:Y:S04]  /*21640*/  STL.64 [R1+0x630], R88 ;  /* 0x0006305801007387 */ /* 0x000fe80000100a00 */
[----:B------:R-:W-:Y:S04]  /*21650*/  STL.64 [R1+0x638], R90 ;  /* 0x0006385a01007387 */ /* 0x000fe80000100a00 */
[----:B------:R-:W-:Y:S01]  /*21660*/  STL.64 [R1+0x620], R84 ;  /* 0x0006205401007387 */ /* 0x000fe20000100a00 */
[----:B-1----:R-:W-:-:S03]  /*21670*/  IMAD.MOV.U32 R10, RZ, RZ, R64 ;  /* 0x000000ffff0a7224 */ /* 0x002fc600078e0040 */
[----:B------:R1:W-:Y:S01]  /*21680*/  STL.64 [R1+0x600], R48 ;  /* 0x0006003001007387 */ /* 0x0003e20000100a00 */
[----:B------:R-:W-:-:S03]  /*21690*/  IMAD.MOV.U32 R11, RZ, RZ, R65 ;  /* 0x000000ffff0b7224 */ /* 0x000fc600078e0041 */
[----:B------:R3:W-:Y:S04]  /*216a0*/  STL.64 [R1+0x608], R50 ;  /* 0x0006083201007387 */ /* 0x0007e80000100a00 */
[----:B------:R4:W-:Y:S01]  /*216b0*/  STL.64 [R1+0x5f0], R44 ;  /* 0x0005f02c01007387 */ /* 0x0009e20000100a00 */
[----:B------:R-:W-:-:S03]  /*216c0*/  MOV R6, R66 ;  /* 0x0000004200067202 */ /* 0x000fc60000000f00 */
[----:B------:R1:W-:Y:S01]  /*216d0*/  STL.64 [R1+0x5f8], R46 ;  /* 0x0005f82e01007387 */ /* 0x0003e20000100a00 */
[----:B------:R-:W-:-:S03]  /*216e0*/  IMAD.MOV.U32 R7, RZ, RZ, R67 ;  /* 0x000000ffff077224 */ /* 0x000fc600078e0043 */
[----:B------:R-:W2:Y:S04]  /*216f0*/  LDL.LU.64 R64, [R1+0x770] ;  /* 0x0007700001407983 */ /* 0x000ea80000300a00 */
[----:B------:R1:W-:Y:S04]  /*21700*/  STL.64 [R1+0x5e0], R40 ;  /* 0x0005e02801007387 */ /* 0x0003e80000100a00 */
[----:B------:R1:W-:Y:S04]  /*21710*/  STL.64 [R1+0x5e8], R42 ;  /* 0x0005e82a01007387 */ /* 0x0003e80000100a00 */
[----:B------:R-:W2:Y:S01]  /*21720*/  LDL.LU.64 R66, [R1+0x778] ;  /* 0x0007780001427983 */ /* 0x000ea20000300a00 */
[----:B------:R-:W-:Y:S11]  /*21730*/  HMMA.1688.F32.TF32 R36, R68, R16, R36 ;  /* 0x000000104424723c */ /* 0x000ff60000081024 */
[----:B------:R-:W-:Y:S11]  /*21740*/  @!UPT UIADD3 URZ, URZ, URZ, URZ ;  /* 0x0000003f3f3ff290 */ /* 0x000ff6000fffe03f */
[----:B------:R-:W-:Y:S01]  /*21750*/  @!UPT UIADD3 URZ, URZ, URZ, URZ ;  /* 0x0000003f3f3ff290 */ /* 0x000fe2000fffe03f */
[----:B------:R1:W-:Y:S04]  /*21760*/  STL.64 [R1+0x5d0], R36 ;  /* 0x0005d02401007387 */ /* 0x0003e80000100a00 */
[----:B------:R1:W-:Y:S04]  /*21770*/  STL.64 [R1+0x5d8], R38 ;  /* 0x0005d82601007387 */ /* 0x0003e80000100a00 */
[----:B------:R-:W2:Y:S04]  /*21780*/  LDL.LU.64 R104, [R1+0x690] ;  /* 0x0006900001687983 */ /* 0x000ea80000300a00 */
[----:B------:R-:W2:Y:S04]  /*21790*/  LDL.LU.64 R106, [R1+0x698] ;  /* 0x00069800016a7983 */ /* 0x000ea80000300a00 */
[----:B------:R-:W2:Y:S04]  /*217a0*/  LDL.LU.64 R100, [R1+0x760] ;  /* 0x0007600001647983 */ /* 0x000ea80000300a00 */
[----:B------:R-:W2:Y:S04]  /*217b0*/  LDL.LU.64 R102, [R1+0x768] ;  /* 0x0007680001667983 */ /* 0x000ea80000300a00 */
[----:B-1----:R-:W2:Y:S04]  /*217c0*/  LDL.LU.64 R48, [R1+0x750] ;  /* 0x0007500001307983 */ /* 0x002ea80000300a00 */
[----:B---3--:R-:W3:Y:S04]  /*217d0*/  LDL.LU.64 R50, [R1+0x758] ;  /* 0x0007580001327983 */ /* 0x008ee80000300a00 */
[----:B----4-:R-:W4:Y:S04]  /*217e0*/  LDL.LU.64 R44, [R1+0x740] ;  /* 0x00074000012c7983 */ /* 0x010f280000300a00 */
[----:B------:R-:W4:Y:S04]  /*217f0*/  LDL.LU.64 R46, [R1+0x748] ;  /* 0x00074800012e7983 */ /* 0x000f280000300a00 */
[----:B------:R-:W3:Y:S04]  /*21800*/  LDL.LU.64 R40, [R1+0x730] ;  /* 0x0007300001287983 */ /* 0x000ee80000300a00 */
[----:B------:R-:W3:Y:S04]  /*21810*/  LDL.LU.64 R42, [R1+0x738] ;  /* 0x00073800012a7983 */ /* 0x000ee80000300a00 */
[----:B------:R-:W3:Y:S04]  /*21820*/  LDL.LU.64 R36, [R1+0x720] ;  /* 0x0007200001247983 */ /* 0x000ee80000300a00 */
[----:B------:R-:W3:Y:S04]  /*21830*/  LDL.LU.64 R38, [R1+0x728] ;  /* 0x0007280001267983 */ /* 0x000ee80000300a00 */
[----:B------:R-:W3:Y:S04]  /*21840*/  LDL.LU.64 R240, [R1+0x670] ;  /* 0x0006700001f07983 */ /* 0x000ee80000300a00 */
[----:B------:R-:W3:Y:S04]  /*21850*/  LDL.LU.64 R242, [R1+0x678] ;  /* 0x0006780001f27983 */ /* 0x000ee80000300a00 */
[----:B------:R-:W3:Y:S04]  /*21860*/  LDL.LU.64 R248, [R1+0x660] ;  /* 0x0006600001f87983 */ /* 0x000ee80000300a00 */
[----:B------:R-:W3:Y:S04]  /*21870*/  LDL.LU.64 R250, [R1+0x668] ;  /* 0x0006680001fa7983 */ /* 0x000ee80000300a00 */
[----:B------:R-:W4:Y:S04]  /*21880*/  LDL.LU.64 R244, [R1+0x650] ;  /* 0x0006500001f47983 */ /* 0x000f280000300a00 */
[----:B------:R-:W4:Y:S04]  /*21890*/  LDL.LU.64 R246, [R1+0x658] ;  /* 0x0006580001f67983 */ /* 0x000f280000300a00 */
[----:B------:R-:W4:Y:S04]  /*218a0*/  LDL.LU.64 R96, [R1+0x640] ;  /* 0x0006400001607983 */ /* 0x000f280000300a00 */
[----:B------:R-:W4:Y:S04]  /*218b0*/  LDL.LU.64 R98, [R1+0x648] ;  /* 0x0006480001627983 */ /* 0x000f280000300a00 */
[----:B------:R-:W4:Y:S01]  /*218c0*/  LDL.LU.64 R92, [R1+0x5c0] ;  /* 0x0005c000015c7983 */ /* 0x000f220000300a00 */
[----:B------:R-:W-:-:S03]  /*218d0*/  IMAD.MOV.U32 R34, RZ, RZ, R86 ;  /* 0x000000ffff227224 */ /* 0x000fc600078e0056 */
[----:B------:R-:W4:Y:S01]  /*218e0*/  LDL.LU.64 R94, [R1+0x5c8] ;  /* 0x0005c800015e7983 */ /* 0x000f220000300a00 */
[----:B------:R-:W-:-:S03]  /*218f0*/  MOV R35, R87 ;  /* 0x0000005700237202 */ /* 0x000fc60000000f00 */
[----:B------:R-:W4:Y:S04]  /*21900*/  LDL.LU.64 R88, [R1+0x5b0] ;  /* 0x0005b00001587983 */ /* 0x000f280000300a00 */
[----:B------:R-:W4:Y:S04]  /*21910*/  LDL.LU.64 R90, [R1+0x5b8] ;  /* 0x0005b800015a7983 */ /* 0x000f280000300a00 */
[----:B------:R-:W4:Y:S04]  /*21920*/  LDL.LU.64 R84, [R1+0x5a0] ;  /* 0x0005a00001547983 */ /* 0x000f280000300a00 */
[----:B------:R-:W4:Y:S01]  /*21930*/  LDL.LU.64 R86, [R1+0x5a8] ;  /* 0x0005a80001567983 */ /* 0x000f220000300a00 */
[----:B--2---:R-:W-:Y:S03]  /*21940*/  HMMA.1688.F32.TF32 R68, R68, R12, R64 ;  /* 0x0000000c4444723c */ /* 0x004fe60000081040 */
[----:B------:R-:W2:Y:S04]  /*21950*/  LDL.LU.64 R66, [R1+0x2c38] ;  /* 0x002c380001427983 */ /* 0x000ea80000300a00 */
[----:B------:R-:W2:Y:S11]  /*21960*/  LDL.LU.64 R64, [R1+0x2c30] ;  /* 0x002c300001407983 */ /* 0x000eb60000300a00 */
[----:B------:R-:W-:Y:S05]  /*21970*/  @!UPT UIADD3 URZ, URZ, URZ, URZ ;  /* 0x0000003f3f3ff290 */ /* 0x000fea000fffe03f */
[----:B------:R1:W-:Y:S04]  /*21980*/  STL.64 [R1+0x550], R68 ;  /* 0x0005504401007387 */ /* 0x0003e80000100a00 */
[----:B------:R1:W-:Y:S04]  /*21990*/  STL.64 [R1+0x558], R70 ;  /* 0x0005584601007387 */ /* 0x0003e80000100a00 */
[----:B-1----:R-:W2:Y:S04]  /*219a0*/  LDL.LU.64 R68, [R1+0x680] ;  /* 0x0006800001447983 */ /* 0x002ea80000300a00 */
[----:B------:R-:W2:Y:S01]  /*219b0*/  LDL.LU.64 R70, [R1+0x688] ;  /* 0x0006880001467983 */ /* 0x000ea20000300a00 */
[C---:B------:R-:W-:Y:S11]  /*219c0*/  HMMA.1688.F32.TF32 R104, R72.reuse, R4, R104 ;  /* 0x000000044868723c */ /* 0x040ff60000081068 */
[----:B------:R-:W-:Y:S11]  /*219d0*/  @!UPT UIADD3 URZ, URZ, URZ, URZ ;  /* 0x0000003f3f3ff290 */ /* 0x000ff6000fffe03f */
[----:B------:R-:W-:Y:S01]  /*219e0*/  @!UPT UIADD3 URZ, URZ, URZ, URZ ;  /* 0x0000003f3f3ff290 */ /* 0x000fe2000fffe03f */
[----:B------:R-:W-:Y:S04]  /*219f0*/  STL.64 [R1+0x540], R104 ;  /* 0x0005406801007387 */ /* 0x000fe80000100a00 */
[----:B------:R1:W-:Y:S04]  /*21a00*/  STL.64 [R1+0x548], R106 ;  /* 0x0005486a01007387 */ /* 0x0003e80000100a00 */
[----:B-1----:R-:W2:Y:S04]  /*21a10*/  LDL.LU.64 R106, [R1+0x2c28] ;  /* 0x002c2800016a7983 */ /* 0x002ea80000300a00 */
[----:B------:R-:W2:Y:S01]  /*21a20*/  LDL.LU.64 R104, [R1+0x2c20] ;  /* 0x002c200001687983 */ /* 0x000ea20000300a00 */
[C---:B------:R-:W-:Y:S08]  /*21a30*/  HMMA.1688.F32.TF32 R100, R72.reuse, R32, R100 ;  /* 0x000000204864723c */ /* 0x040ff00000081064 */
[C---:B---3--:R-:W-:Y:S08]  /*21a40*/  HMMA.1688.F32.TF32 R48, R72.reuse, R28, R48 ;  /* 0x0000001c4830723c */ /* 0x048ff00000081030 */
[C---:B----4-:R-:W-:Y:S08]  /*21a50*/  HMMA.1688.F32.TF32 R44, R72.reuse, R24, R44 ;  /* 0x00000018482c723c */ /* 0x050ff0000008102c */
[C---:B--2---:R-:W-:Y:S11]  /*21a60*/  HMMA.1688.F32.TF32 R68, R72.reuse, R8, R68 ;  /* 0x000000084844723c */ /* 0x044ff60000081044 */
[----:B------:R-:W-:Y:S11]  /*21a70*/  @!UPT UIADD3 URZ, URZ, URZ, URZ ;  /* 0x0000003f3f3ff290 */ /* 0x000ff6000fffe03f */
[----:B------:R-:W-:Y:S01]  /*21a80*/  @!UPT UIADD3 URZ, URZ, URZ, URZ ;  /* 0x0000003f3f3ff290 */ /* 0x000fe2000fffe03f */
[----:B------:R1:W-:Y:S04]  /*21a90*/  STL.64 [R1+0x530], R68 ;  /* 0x0005304401007387 */ /* 0x0003e80000100a00 */
[----:B------:R2:W-:Y:S04]  /*21aa0*/  STL.64 [R1+0x538], R70 ;  /* 0x0005384601007387 */ /* 0x0005e80000100a00 */
[----:B-1----:R-:W3:Y:S04]  /*21ab0*/  LDL.LU.64 R68, [R1+0x590] ;  /* 0x0005900001447983 */ /* 0x002ee80000300a00 */
[----:B--2---:R-:W3:Y:S01]  /*21ac0*/  LDL.LU.64 R70, [R1+0x598] ;  /* 0x0005980001467983 */ /* 0x004ee20000300a00 */
[C---:B------:R-:W-:Y:S08]  /*21ad0*/  HMMA.1688.F32.TF32 R40, R72.reuse, R20, R40 ;  /* 0x000000144828723c */ /* 0x040ff00000081028 */
[C---:B------:R-:W-:Y:S01]  /*21ae0*/  HMMA.1688.F32.TF32 R36, R72.reuse, R16, R36 ;  /* 0x000000104824723c */ /* 0x040fe20000081024 */
[----:B------:R-:W-:Y:S04]  /*21af0*/  STL.64 [R1+0x520], R100 ;  /* 0x0005206401007387 */ /* 0x000fe80000100a00 */
[----:B------:R1:W-:Y:S03]  /*21b00*/  STL.64 [R1+0x528], R102 ;  /* 0x0005286601007387 */ /* 0x0003e60000100a00 */
[----:B------:R-:W-:Y:S01]  /*21b10*/  HMMA.1688.F32.TF32 R72, R72, R12, R240 ;  /* 0x0000000c4848723c */ /* 0x000fe200000810f0 */
[----:B-1----:R-:W2:Y:S04]  /*21b20*/  LDL.LU.64 R102, [R1+0x2c18] ;  /* 0x002c180001667983 */ /* 0x002ea80000300a00 */
[----:B------:R-:W2:Y:S04]  /*21b30*/  LDL.LU.64 R100, [R1+0x2c10] ;  /* 0x002c100001647983 */ /* 0x000ea80000300a00 */
[----:B------:R-:W-:Y:S04]  /*21b40*/  STL.64 [R1+0x510], R48 ;  /* 0x0005103001007387 */ /* 0x000fe80000100a00 */
[----:B------:R1:W-:Y:S04]  /*21b50*/  STL.64 [R1+0x518], R50 ;  /* 0x0005183201007387 */ /* 0x0003e80000100a00 */
[----:B-1----:R-:W4:Y:S04]  /*21b60*/  LDL.LU.64 R50, [R1+0x2c08] ;  /* 0x002c080001327983 */ /* 0x002f280000300a00 */
[----:B------:R-:W4:Y:S04]  /*21b70*/  LDL.LU.64 R48, [R1+0x2c00] ;  /* 0x002c000001307983 */ /* 0x000f280000300a00 */
[----:B------:R-:W-:Y:S04]  /*21b80*/  STL.64 [R1+0x500], R44 ;  /* 0x0005002c01007387 */ /* 0x000fe80000100a00 */
[----:B------:R1:W-:Y:S01]  /*21b90*/  STL.64 [R1+0x508], R46 ;  /* 0x0005082e01007387 */ /* 0x0003e20000100a00 */
[C---:B------:R-:W-:Y:S03]  /*21ba0*/  HMMA.1688.F32.TF32 R248, R76.reuse, R4, R248 ;  /* 0x000000044cf8723c */ /* 0x040fe600000810f8 */
[----:B-1----:R-:W2:Y:S04]  /*21bb0*/  LDL.LU.64 R46, [R1+0x2bf8] ;  /* 0x002bf800012e7983 */ /* 0x002ea80000300a00 */
[----:B------:R-:W2:Y:S04]  /*21bc0*/  LDL.LU.64 R44, [R1+0x2bf0] ;  /* 0x002bf000012c7983 */ /* 0x000ea80000300a00 */
[----:B------:R-:W-:Y:S04]  /*21bd0*/  STL.64 [R1+0x4f0], R40 ;  /* 0x0004f02801007387 */ /* 0x000fe80000100a00 */
[----:B------:R1:W-:Y:S01]  /*21be0*/  STL.64 [R1+0x4f8], R42 ;  /* 0x0004f82a01007387 */ /* 0x0003e20000100a00 */
[C---:B------:R-:W-:Y:S03]  /*21bf0*/  HMMA.1688.F32.TF32 R244, R76.reuse, R8, R244 ;  /* 0x000000084cf4723c */ /* 0x040fe600000810f4 */
[----:B-1----:R-:W2:Y:S04]  /*21c00*/  LDL.LU.64 R42, [R1+0x2be8] ;  /* 0x002be800012a7983 */ /* 0x002ea80000300a00 */
[----:B------:R-:W2:Y:S04]  /*21c10*/  LDL.LU.64 R40, [R1+0x2be0] ;  /* 0x002be00001287983 */ /* 0x000ea80000300a00 */
[----:B------:R-:W-:Y:S04]  /*21c20*/  STL.64 [R1+0x4e0], R36 ;  /* 0x0004e02401007387 */ /* 0x000fe80000100a00 */
[----:B------:R1:W-:Y:S04]  /*21c30*/  STL.64 [R1+0x4e8], R38 ;  /* 0x0004e82601007387 */ /* 0x0003e80000100a00 */
[----:B-1----:R-:W2:Y:S04]  /*21c40*/  LDL.LU.64 R38, [R1+0x2bd8] ;  /* 0x002bd80001267983 */ /* 0x002ea80000300a00 */
[----:B------:R-:W2:Y:S04]  /*21c50*/  LDL.LU.64 R36, [R1+0x2bd0] ;  /* 0x002bd00001247983 */ /* 0x000ea80000300a00 */
[----:B------:R-:W2:Y:S04]  /*21c60*/  LDL.LU.64 R242, [R1+0x2bc8] ;  /* 0x002bc80001f27983 */ /* 0x000ea80000300a00 */
[----:B------:R-:W2:Y:S04]  /*21c70*/  LDL.LU.64 R240, [R1+0x2bc0] ;  /* 0x002bc00001f07983 */ /* 0x000ea80000300a00 */
[----:B------:R-:W-:Y:S04]  /*21c80*/  STL.64 [R1+0x450], R72 ;  /* 0x0004504801007387 */ /* 0x000fe80000100a00 */
[----:B------:R1:W-:Y:S02]  /*21c90*/  STL.64 [R1+0x458], R74 ;  /* 0x0004584a01007387 */ /* 0x0003e40000100a00 */
[C---:B-1----:R-:W-:Y:S02]  /*21ca0*/  HMMA.1688.F32.TF32 R72, R76.reuse, R32, R96 ;  /* 0x000000204c48723c */ /* 0x042fe40000081060 */
[----:B------:R-:W-:Y:S04]  /*21cb0*/  STL.64 [R1+0x440], R248 ;  /* 0x000440f801007387 */ /* 0x000fe80000100a00 */
[----:B------:R-:W-:Y:S02]  /*21cc0*/  STL.64 [R1+0x448], R250 ;  /* 0x000448fa01007387 */ /* 0x000fe40000100a00 */
[C---:B------:R-:W-:Y:S02]  /*21cd0*/  HMMA.1688.F32.TF32 R92, R76.reuse, R28, R92 ;  /* 0x0000001c4c5c723c */ /* 0x040fe4000008105c */
[----:B------:R-:W-:Y:S04]  /*21ce0*/  STL.64 [R1+0x430], R244 ;  /* 0x000430f401007387 */ /* 0x000fe80000100a00 */
[----:B------:R-:W-:Y:S02]  /*21cf0*/  STL.64 [R1+0x438], R246 ;  /* 0x000438f601007387 */ /* 0x000fe40000100a00 */
[C---:B------:R-:W-:Y:S07]  /*21d00*/  HMMA.1688.F32.TF32 R88, R76.reuse, R24, R88 ;  /* 0x000000184c58723c */ /* 0x040fee0000081058 */
[----:B------:R-:W-:Y:S04]  /*21d10*/  STL.64 [R1+0x420], R72 ;  /* 0x0004204801007387 */ /* 0x000fe80000100a00 */
[----:B------:R1:W-:Y:S02]  /*21d20*/  STL.64 [R1+0x428], R74 ;  /* 0x0004284a01007387 */ /* 0x0003e40000100a00 */
[----:B-1----:R-:W-:Y:S02]  /*21d30*/  HMMA.1688.F32.TF32 R72, R76, R20, R84 ;  /* 0x000000144c48723c */ /* 0x002fe40000081054 */
[----:B------:R-:W-:Y:S04]  /*21d40*/  STL.64 [R1+0x410], R92 ;  /* 0x0004105c01007387 */ /* 0x000fe80000100a00 */
[----:B------:R-:W-:Y:S04]  /*21d50*/  STL.64 [R1+0x418], R94 ;  /* 0x0004185e01007387 */ /* 0x000fe80000100a00 */
[----:B------:R-:W-:Y:S04]  /*21d60*/  STL.64 [R1+0x400], R88 ;  /* 0x0004005801007387 */ /* 0x000fe80000100a00 */
[----:B------:R-:W-:Y:S09]  /*21d70*/  STL.64 [R1+0x408], R90 ;  /* 0x0004085a01007387 */ /* 0x000ff20000100a00 */
[----:B------:R3:W-:Y:S01]  /*21d80*/  STL.64 [R1+0x3f0], R72 ;  /* 0x0003f04801007387 */ /* 0x0007e20000100a00 */
[----:B------:R-:W-:Y:S01]  /*21d90*/  IMAD.MOV.U32 R18, RZ, RZ, R74 ;  /* 0x000000ffff127224 */ /* 0x000fe200078e004a */
[----:B------:R-:W-:-:S05]  /*21da0*/  MOV R19, R75 ;  /* 0x0000004b00137202 */ /* 0x000fca0000000f00 */
[----:B------:R1:W-:Y:S04]  /*21db0*/  STL [R1+0x2b5c], R19 ;  /* 0x002b5c1301007387 */ /* 0x0003e80000100800 */
[----:B------:R1:W-:Y:S01]  /*21dc0*/  STL [R1+0x2b58], R18 ;  /* 0x002b581201007387 */ /* 0x0003e20000100800 */
[C---:B---3--:R-:W-:Y:S08]  /*21dd0*/  HMMA.1688.F32.TF32 R72, R76.reuse, R16, R68 ;  /* 0x000000104c48723c */ /* 0x048ff00000081044 */
[----:B-----5:R-:W-:Y:S11]  /*21de0*/  HMMA.1688.F32.TF32 R68, R76, R12, R192 ;  /* 0x0000000c4c44723c */ /* 0x020ff600000810c0 */
[----:B------:R-:W-:Y:S04]  /*21df0*/  @!UPT UIADD3 URZ, URZ, URZ, URZ ;  /* 0x0000003f3f3ff290 */ /* 0x000fe8000fffe03f */
[----:B------:R-:W-:Y:S04]  /*21e00*/  STL.64 [R1+0x3e0], R72 ;  /* 0x0003e04801007387 */ /* 0x000fe80000100a00 */
[----:B------:R-:W-:Y:S04]  /*21e10*/  STL.64 [R1+0x3e8], R74 ;  /* 0x0003e84a01007387 */ /* 0x000fe80000100a00 */
[----:B------:R3:W-:Y:S01]  /*21e20*/  STL.64 [R1+0x3c0], R68 ;  /* 0x0003c04401007387 */ /* 0x0007e20000100a00 */
[----:B-1----:R-:W-:Y:S02]  /*21e30*/  IMAD.MOV.U32 R19, RZ, RZ, R70 ;  /* 0x000000ffff137224 */ /* 0x002fe400078e0046 */
[----:B------:R-:W-:-:S02]  /*21e40*/  IMAD.MOV.U32 R18, RZ, RZ, R71 ;  /* 0x000000ffff127224 */ /* 0x000fc400078e0047 */
[C---:B---3--:R-:W-:Y:S08]  /*21e50*/  HMMA.1688.F32.TF32 R68, R80.reuse, R8, R200 ;  /* 0x000000085044723c */ /* 0x048ff000000810c8 */
[C---:B------:R-:W-:Y:S11]  /*21e60*/  HMMA.1688.F32.TF32 R72, R80.reuse, R4, R196 ;  /* 0x000000045048723c */ /* 0x040ff600000810c4 */
[----:B------:R-:W-:Y:S05]  /*21e70*/  @!UPT UIADD3 URZ, URZ, URZ, URZ ;  /* 0x0000003f3f3ff290 */ /* 0x000fea000fffe03f */
[----:B------:R-:W-:Y:S01]  /*21e80*/  MOV R22, R68 ;  /* 0x0000004400167202 */ /* 0x000fe20000000f00 */
[----:B------:R-:W-:Y:S01]  /*21e90*/  IMAD.MOV.U32 R30, RZ, RZ, R69 ;  /* 0x000000ffff1e7224 */ /* 0x000fe200078e0045 */
[----:B------:R-:W-:Y:S01]  /*21ea0*/  MOV R26, R71 ;  /* 0x00000047001a7202 */ /* 0x000fe20000000f00 */
[----:B------:R-:W-:Y:S02]  /*21eb0*/  IMAD.MOV.U32 R31, RZ, RZ, R70 ;  /* 0x000000ffff1f7224 */ /* 0x000fe400078e0046 */
[----:B------:R-:W-:Y:S01]  /*21ec0*/  HMMA.1688.F32.TF32 R68, R80, R32, R204 ;  /* 0x000000205044723c */ /* 0x000fe200000810cc */
[----:B------:R1:W-:Y:S04]  /*21ed0*/  STL [R1+0x2b64], R18 ;  /* 0x002b641201007387 */ /* 0x0003e80000100800 */
[----:B------:R3:W-:Y:S04]  /*21ee0*/  STL [R1+0x2b60], R19 ;  /* 0x002b601301007387 */ /* 0x0007e80000100800 */
[----:B------:R-:W-:Y:S04]  /*21ef0*/  STL.64 [R1+0x3b0], R72 ;  /* 0x0003b04801007387 */ /* 0x000fe80000100a00 */
[----:B------:R-:W-:Y:S04]  /*21f00*/  STL.64 [R1+0x3b8], R74 ;  /* 0x0003b84a01007387 */ /* 0x000fe80000100a00 */
[----:B------:R-:W-:Y:S04]  /*21f10*/  STL [R1+0x2b74], R26 ;  /* 0x002b741a01007387 */ /* 0x000fe80000100800 */
[----:B------:R-:W-:Y:S04]  /*21f20*/  STL [R1+0x2b70], R31 ;  /* 0x002b701f01007387 */ /* 0x000fe80000100800 */
[----:B------:R-:W-:Y:S01]  /*21f30*/  STL [R1+0x2b6c], R30 ;  /* 0x002b6c1e01007387 */ /* 0x000fe20000100800 */
[----:B-1----:R-:W-:-:S02]  /*21f40*/  IMAD.MOV.U32 R18, RZ, RZ, R70 ;  /* 0x000000ffff127224 */ /* 0x002fc400078e0046 */
[----:B---3--:R-:W-:Y:S01]  /*21f50*/  IMAD.MOV.U32 R19, RZ, RZ, R71 ;  /* 0x000000ffff137224 */ /* 0x008fe200078e0047 */
[----:B------:R-:W-:Y:S04]  /*21f60*/  STL [R1+0x2b68], R22 ;  /* 0x002b681601007387 */ /* 0x000fe80000100800 */
[----:B------:R1:W-:Y:S01]  /*21f70*/  STL.64 [R1+0x390], R68 ;  /* 0x0003904401007387 */ /* 0x0003e20000100a00 */
[C---:B------:R-:W-:Y:S03]  /*21f80*/  HMMA.1688.F32.TF32 R56, R80.reuse, R16, R56 ;  /* 0x000000105038723c */ /* 0x040fe60000081038 */
[----:B------:R-:W-:Y:S04]  /*21f90*/  LDS R72, [R3+0x300] ;  /* 0x0003000003487984 */ /* 0x000fe80000000800 */
[----:B------:R-:W-:Y:S01]  /*21fa0*/  LDS R74, [R3+0x2300] ;  /* 0x00230000034a7984 */ /* 0x000fe20000000800 */
[C---:B-1----:R-:W-:Y:S08]  /*21fb0*/  HMMA.1688.F32.TF32 R68, R80.reuse, R28, R208 ;  /* 0x0000001c5044723c */ /* 0x042ff000000810d0 */
[----:B------:R-:W-:Y:S01]  /*21fc0*/  HMMA.1688.F32.TF32 R52, R80, R12, R52 ;  /* 0x0000000c5034723c */ /* 0x000fe20000081034 */
[----:B------:R-:W-:Y:S04]  /*21fd0*/  STL [R1+0x2b7c], R19 ;  /* 0x002b7c1301007387 */ /* 0x000fe80000100800 */
[----:B------:R-:W-:Y:S04]  /*21fe0*/  LDS R73, [R0+0x300] ;  /* 0x0003000000497984 */ /* 0x000fe80000000800 */
[----:B------:R-:W-:Y:S07]  /*21ff0*/  LDS R75, [R0+0x2300] ;  /* 0x00230000004b7984 */ /* 0x000fee0000000800 */
[----:B------:R-:W-:Y:S01]  /*22000*/  MOV R26, R68 ;  /* 0x00000044001a7202 */ /* 0x000fe20000000f00 */
[----:B------:R-:W-:Y:S01]  /*22010*/  IMAD.MOV.U32 R31, RZ, RZ, R69 ;  /* 0x000000ffff1f7224 */ /* 0x000fe200078e0045 */
[----:B------:R-:W-:Y:S01]  /*22020*/  MOV R22, R71 ;  /* 0x0000004700167202 */ /* 0x000fe20000000f00 */
[----:B------:R-:W-:-:S02]  /*22030*/  IMAD.MOV.U32 R30, RZ, RZ, R70 ;  /* 0x000000ffff1e7224 */ /* 0x000fc400078e0046 */
[----:B------:R-:W-:Y:S01]  /*22040*/  HMMA.1688.F32.TF32 R68, R80, R24, R212 ;  /* 0x000000185044723c */ /* 0x000fe200000810d4 */
[----:B------:R-:W-:Y:S04]  /*22050*/  STL [R1+0x2b78], R18 ;  /* 0x002b781201007387 */ /* 0x000fe80000100800 */
[----:B------:R1:W-:Y:S04]  /*22060*/  STL [R1+0x2b84], R30 ;  /* 0x002b841e01007387 */ /* 0x0003e80000100800 */
[----:B------:R3:W-:Y:S04]  /*22070*/  STL [R1+0x2b80], R22 ;  /* 0x002b801601007387 */ /* 0x0007e80000100800 */
[----:B------:R-:W2:Y:S04]  /*22080*/  LDL.LU.64 R244, [R1+0x8c0] ;  /* 0x0008c00001f47983 */ /* 0x000ea80000300a00 */
[----:B------:R-:W-:Y:S04]  /*22090*/  STL.64 [R1+0x350], R56 ;  /* 0x0003503801007387 */ /* 0x000fe80000100a00 */
[----:B------:R-:W-:Y:S04]  /*220a0*/  STL.64 [R1+0x358], R58 ;  /* 0x0003583a01007387 */ /* 0x000fe80000100a00 */
[----:B------:R-:W2:Y:S04]  /*220b0*/  LDL.LU.64 R246, [R1+0x8c8] ;  /* 0x0008c80001f67983 */ /* 0x000ea80000300a00 */
[----:B------:R-:W-:Y:S01]  /*220c0*/  STL.64 [R1+0x330], R52 ;  /* 0x0003303401007387 */ /* 0x000fe20000100a00 */
[----:B------:R-:W-:-:S03]  /*220d0*/  IMAD.MOV.U32 R27, RZ, RZ, R68 ;  /* 0x000000ffff1b7224 */ /* 0x000fc600078e0044 */
[----:B------:R-:W-:Y:S01]  /*220e0*/  STL.64 [R1+0x338], R54 ;  /* 0x0003383601007387 */ /* 0x000fe20000100a00 */
[----:B------:R-:W-:Y:S01]  /*220f0*/  IMAD.MOV.U32 R23, RZ, RZ, R69 ;  /* 0x000000ffff177224 */ /* 0x000fe200078e0045 */
[----:B------:R-:W-:Y:S02]  /*22100*/  MOV R14, R70 ;  /* 0x00000046000e7202 */ /* 0x000fe40000000f00 */
[----:B------:R-:W4:Y:S01]  /*22110*/  LDL.LU.64 R248, [R1+0x8b0] ;  /* 0x0008b00001f87983 */ /* 0x000f220000300a00 */
[----:B------:R-:W-:-:S03]  /*22120*/  IMAD.MOV.U32 R15, RZ, RZ, R71 ;  /* 0x000000ffff0f7224 */ /* 0x000fc600078e0047 */
[----:B------:R-:W4:Y:S01]  /*22130*/  LDL.LU.64 R250, [R1+0x8b8] ;  /* 0x0008b80001fa7983 */ /* 0x000f220000300a00 */
[----:B------:R-:W-:Y:S03]  /*22140*/  HMMA.1688.F32.TF32 R68, R80, R20, R216 ;  /* 0x000000145044723c */ /* 0x000fe600000810d8 */
        /* <DEDUP_REMOVED lines=26> */
[----:B------:R-:W-:Y:S04]  /*222f0*/  LDS R56, [R3+0x200] ;  /* 0x0002000003387984 */ /* 0x000fe80000000800 */
[----:B------:R-:W-:Y:S04]  /*22300*/  LDS R58, [R3+0x2200] ;  /* 0x00220000033a7984 */ /* 0x000fe80000000800 */
[----:B------:R-:W-:Y:S04]  /*22310*/  LDS R57, [R0+0x200] ;  /* 0x0002000000397984 */ /* 0x000fe80000000800 */
[----:B------:R-:W2:Y:S01]  /*22320*/  LDS R59, [R0+0x2200] ;  /* 0x00220000003b7984 */ /* 0x000ea20000000800 */
[----:B-1----:R-:W-:Y:S01]  /*22330*/  IMAD.MOV.U32 R30, RZ, RZ, R68 ;  /* 0x000000ffff1e7224 */ /* 0x002fe200078e0044 */
[----:B---3--:R-:W-:Y:S01]  /*22340*/  MOV R22, R69 ;  /* 0x0000004500167202 */ /* 0x008fe20000000f00 */
[----:B------:R-:W-:Y:S01]  /*22350*/  IMAD.MOV.U32 R19, RZ, RZ, R70 ;  /* 0x000000ffff137224 */ /* 0x000fe200078e0046 */
[----:B------:R-:W-:Y:S01]  /*22360*/  LDS R68, [R3+0x280] ;  /* 0x0002800003447984 */ /* 0x000fe20000000800 */
[----:B------:R-:W-:-:S03]  /*22370*/  IMAD.MOV.U32 R18, RZ, RZ, R71 ;  /* 0x000000ffff127224 */ /* 0x000fc600078e0047 */
[----:B------:R-:W-:Y:S04]  /*22380*/  LDS R70, [R3+0x2280] ;  /* 0x0022800003467984 */ /* 0x000fe80000000800 */
[----:B------:R-:W-:Y:S04]  /*22390*/  LDS R69, [R0+0x280] ;  /* 0x0002800000457984 */ /* 0x000fe80000000800 */
[----:B------:R-:W1:Y:S04]  /*223a0*/  LDS R71, [R0+0x2280] ;  /* 0x0022800000477984 */ /* 0x000e680000000800 */
[----:B------:R-:W-:Y:S04]  /*223b0*/  LDS R52, [R3+0x380] ;  /* 0x0003800003347984 */ /* 0x000fe80000000800 */
[----:B------:R-:W-:Y:S04]  /*223c0*/  LDS R54, [R3+0x2380] ;  /* 0x0023800003367984 */ /* 0x000fe80000000800 */
[----:B------:R-:W-:Y:S04]  /*223d0*/  LDS R53, [R0+0x380] ;  /* 0x0003800000357984 */ /* 0x000fe80000000800 */
[----:B------:R-:W-:Y:S01]  /*223e0*/  LDS R55, [R0+0x2380] ;  /* 0x0023800000377984 */ /* 0x000fe20000000800 */
[C---:B--2---:R-:W-:Y:S08]  /*223f0*/  HMMA.1688.F32.TF32 R244, R56.reuse, R4, R244 ;  /* 0x0000000438f4723c */ /* 0x044ff000000810f4 */
[C---:B----4-:R-:W-:Y:S08]  /*22400*/  HMMA.1688.F32.TF32 R248, R56.reuse, R8, R248 ;  /* 0x0000000838f8723c */ /* 0x050ff000000810f8 */
[C---:B------:R-:W-:Y:S07]  /*22410*/  HMMA.1688.F32.TF32 R80, R56.reuse, R32, R80 ;  /* 0x000000203850723c */ /* 0x040fee0000081050 */
[----:B------:R-:W-:Y:S04]  /*22420*/  STL.64 [R1+0x5c0], R244 ;  /* 0x0005c0f401007387 */ /* 0x000fe80000100a00 */
[----:B------:R2:W-:Y:S01]  /*22430*/  STL.64 [R1+0x5c8], R246 ;  /* 0x0005c8f601007387 */ /* 0x0005e20000100a00 */
[C---:B------:R-:W-:Y:S03]  /*22440*/  HMMA.1688.F32.TF32 R216, R56.reuse, R28, R216 ;  /* 0x0000001c38d8723c */ /* 0x040fe600000810d8 */
[----:B--2---:R-:W2:Y:S04]  /*22450*/  LDL.LU.64 R246, [R1+0x2bb8] ;  /* 0x002bb80001f67983 */ /* 0x004ea80000300a00 */
[----:B------:R-:W2:Y:S04]  /*22460*/  LDL.LU.64 R244, [R1+0x2bb0] ;  /* 0x002bb00001f47983 */ /* 0x000ea80000300a00 */
[----:B------:R-:W-:Y:S01]  /*22470*/  STL.64 [R1+0x5b0], R248 ;  /* 0x0005b0f801007387 */ /* 0x000fe20000100a00 */
[C---:B------:R-:W-:Y:S03]  /*22480*/  HMMA.1688.F32.TF32 R212, R56.reuse, R24, R212 ;  /* 0x0000001838d4723c */ /* 0x040fe600000810d4 */
[----:B------:R3:W-:Y:S04]  /*22490*/  STL.64 [R1+0x5b8], R250 ;  /* 0x0005b8fa01007387 */ /* 0x0007e80000100a00 */
[----:B---3--:R-:W3:Y:S04]  /*224a0*/  LDL.LU.64 R250, [R1+0x2ba8] ;  /* 0x002ba80001fa7983 */ /* 0x008ee80000300a00 */
[----:B------:R-:W3:Y:S04]  /*224b0*/  LDL.LU.64 R248, [R1+0x2ba0] ;  /* 0x002ba00001f87983 */ /* 0x000ee80000300a00 */
[----:B------:R-:W-:Y:S04]  /*224c0*/  STL.64 [R1+0x5a0], R80 ;  /* 0x0005a05001007387 */ /* 0x000fe80000100a00 */
[----:B------:R4:W-:Y:S02]  /*224d0*/  STL.64 [R1+0x5a8], R82 ;  /* 0x0005a85201007387 */ /* 0x0009e40000100a00 */
[C---:B----4-:R-:W-:Y:S02]  /*224e0*/  HMMA.1688.F32.TF32 R80, R56.reuse, R20, R208 ;  /* 0x000000143850723c */ /* 0x050fe400000810d0 */
[----:B------:R-:W-:Y:S04]  /*224f0*/  STL.64 [R1+0x590], R216 ;  /* 0x000590d801007387 */ /* 0x000fe80000100a00 */
[----:B------:R-:W-:Y:S02]  /*22500*/  STL.64 [R1+0x598], R218 ;  /* 0x000598da01007387 */ /* 0x000fe40000100a00 */
[C---:B------:R-:W-:Y:S02]  /*22510*/  HMMA.1688.F32.TF32 R204, R56.reuse, R16, R204 ;  /* 0x0000001038cc723c */ /* 0x040fe400000810cc */
[----:B------:R-:W-:Y:S04]  /*22520*/  STL.64 [R1+0x580], R212 ;  /* 0x000580d401007387 */ /* 0x000fe80000100a00 */
[----:B------:R-:W-:Y:S02]  /*22530*/  STL.64 [R1+0x588], R214 ;  /* 0x000588d601007387 */ /* 0x000fe40000100a00 */
[----:B------:R-:W-:Y:S07]  /*22540*/  HMMA.1688.F32.TF32 R200, R56, R12, R200 ;  /* 0x0000000c38c8723c */ /* 0x000fee00000810c8 */
[----:B------:R-:W-:Y:S01]  /*22550*/  STL.64 [R1+0x570], R80 ;  /* 0x0005705001007387 */ /* 0x000fe20000100a00 */
[C---:B-1----:R-:W-:Y:S03]  /*22560*/  HMMA.1688.F32.TF32 R56, R68.reuse, R8, R192 ;  /* 0x000000084438723c */ /* 0x042fe600000810c0 */
[----:B------:R1:W-:Y:S05]  /*22570*/  STL.64 [R1+0x578], R82 ;  /* 0x0005785201007387 */ /* 0x0003ea0000100a00 */
[C---:B-1----:R-:W-:Y:S01]  /*22580*/  HMMA.1688.F32.TF32 R80, R68.reuse, R4, R196 ;  /* 0x000000044450723c */ /* 0x042fe200000810c4 */
[----:B------:R-:W-:Y:S04]  /*22590*/  STL.64 [R1+0x560], R204 ;  /* 0x000560cc01007387 */ /* 0x000fe80000100a00 */
[----:B------:R-:W-:Y:S04]  /*225a0*/  STL.64 [R1+0x568], R206 ;  /* 0x000568ce01007387 */ /* 0x000fe80000100a00 */
[----:B------:R-:W-:Y:S01]  /*225b0*/  STL.64 [R1+0x4d0], R200 ;  /* 0x0004d0c801007387 */ /* 0x000fe20000100a00 */
[C---:B------:R-:W-:Y:S03]  /*225c0*/  HMMA.1688.F32.TF32 R96, R68.reuse, R32, R96 ;  /* 0x000000204460723c */ /* 0x040fe60000081060 */
[----:B------:R-:W-:Y:S04]  /*225d0*/  STL.64 [R1+0x4d8], R202 ;  /* 0x0004d8ca01007387 */ /* 0x000fe80000100a00 */
[----:B------:R-:W-:Y:S01]  /*225e0*/  LDS R204, [R3+0x780] ;  /* 0x0007800003cc7984 */ /* 0x000fe20000000800 */
[C---:B------:R-:W-:Y:S03]  /*225f0*/  HMMA.1688.F32.TF32 R84, R68.reuse, R20, R84 ;  /* 0x000000144454723c */ /* 0x040fe60000081054 */
[----:B------:R-:W-:Y:S04]  /*22600*/  LDS R206, [R3+0x2780] ;  /* 0x0027800003ce7984 */ /* 0x000fe80000000800 */
[----:B------:R-:W-:Y:S04]  /*22610*/  STL.64 [R1+0x4c0], R80 ;  /* 0x0004c05001007387 */ /* 0x000fe80000100a00 */
[----:B------:R1:W-:Y:S04]  /*22620*/  STL.64 [R1+0x4c8], R82 ;  /* 0x0004c85201007387 */ /* 0x0003e80000100a00 */
[----:B------:R-:W-:Y:S04]  /*22630*/  STL.64 [R1+0x4b0], R56 ;  /* 0x0004b03801007387 */ /* 0x000fe80000100a00 */
[----:B------:R4:W-:Y:S01]  /*22640*/  STL.64 [R1+0x4b8], R58 ;  /* 0x0004b83a01007387 */ /* 0x0009e20000100a00 */
[C---:B-1----:R-:W-:Y:S03]  /*22650*/  HMMA.1688.F32.TF32 R80, R68.reuse, R28, R92 ;  /* 0x0000001c4450723c */ /* 0x042fe6000008105c */
[----:B------:R-:W-:Y:S04]  /*22660*/  LDS R205, [R0+0x780] ;  /* 0x0007800000cd7984 */ /* 0x000fe80000000800 */
[----:B------:R-:W-:Y:S01]  /*22670*/  LDS R207, [R0+0x2780] ;  /* 0x0027800000cf7984 */ /* 0x000fe20000000800 */
[C---:B----4-:R-:W-:Y:S03]  /*22680*/  HMMA.1688.F32.TF32 R56, R68.reuse, R24, R88 ;  /* 0x000000184438723c */ /* 0x050fe60000081058 */
[----:B------:R-:W-:Y:S04]  /*22690*/  STL.64 [R1+0x4a0], R96 ;  /* 0x0004a06001007387 */ /* 0x000fe80000100a00 */
[----:B------:R-:W-:Y:S04]  /*226a0*/  STL.64 [R1+0x4a8], R98 ;  /* 0x0004a86201007387 */ /* 0x000fe80000100a00 */
[----:B------:R-:W-:Y:S04]  /*226b0*/  LDS R88, [R3+0x580] ;  /* 0x0005800003587984 */ /* 0x000fe80000000800 */
[----:B------:R-:W-:Y:S04]  /*226c0*/  LDS R90, [R3+0x2580] ;  /* 0x00258000035a7984 */ /* 0x000fe80000000800 */
[----:B------:R-:W-:Y:S04]  /*226d0*/  STL.64 [R1+0x490], R80 ;  /* 0x0004905001007387 */ /* 0x000fe80000100a00 */
[----:B------:R1:W-:Y:S04]  /*226e0*/  STL.64 [R1+0x498], R82 ;  /* 0x0004985201007387 */ /* 0x0003e80000100a00 */
[----:B------:R-:W-:Y:S04]  /*226f0*/  STL.64 [R1+0x480], R56 ;  /* 0x0004803801007387 */ /* 0x000fe80000100a00 */
[----:B------:R4:W-:Y:S01]  /*22700*/  STL.64 [R1+0x488], R58 ;  /* 0x0004883a01007387 */ /* 0x0009e20000100a00 */
[C---:B-1----:R-:W-:Y:S03]  /*22710*/  HMMA.1688.F32.TF32 R80, R68.reuse, R16, R76 ;  /* 0x000000104450723c */ /* 0x042fe6000008104c */
[----:B------:R-:W-:Y:S04]  /*22720*/  LDS R89, [R0+0x580] ;  /* 0x0005800000597984 */ /* 0x000fe80000000800 */
[----:B------:R-:W1:Y:S01]  /*22730*/  LDS R91, [R0+0x2580] ;  /* 0x00258000005b7984 */ /* 0x000e620000000800 */
[----:B----4-:R-:W-:Y:S03]  /*22740*/  HMMA.1688.F32.TF32 R56, R68, R12, R236 ;  /* 0x0000000c4438723c */ /* 0x010fe600000810ec */
[----:B------:R-:W-:Y:S04]  /*22750*/  STL.64 [R1+0x470], R84 ;  /* 0x0004705401007387 */ /* 0x000fe80000100a00 */
[----:B------:R-:W-:Y:S01]  /*22760*/  STL.64 [R1+0x478], R86 ;  /* 0x0004785601007387 */ /* 0x000fe20000100a00 */
[C---:B------:R-:W-:Y:S03]  /*22770*/  HMMA.1688.F32.TF32 R76, R72.reuse, R4, R232 ;  /* 0x00000004484c723c */ /* 0x040fe600000810e8 */
[----:B------:R-:W-:Y:S04]  /*22780*/  LDS R236, [R3+0x4100] ;  /* 0x0041000003ec7984 */ /* 0x000fe80000000800 */
[----:B------:R-:W-:Y:S01]  /*22790*/  LDS R238, [R3+0x6100] ;  /* 0x0061000003ee7984 */ /* 0x000fe20000000800 */
[----:B------:R-:W-:Y:S03]  /*227a0*/  HMMA.1688.F32.TF32 R68, R72, R8, R228 ;  /* 0x000000084844723c */ /* 0x000fe600000810e4 */
[----:B------:R-:W-:Y:S04]  /*227b0*/  STL.64 [R1+0x460], R80 ;  /* 0x0004605001007387 */ /* 0x000fe80000100a00 */
[----:B------:R-:W-:Y:S04]  /*227c0*/  STL.64 [R1+0x468], R82 ;  /* 0x0004685201007387 */ /* 0x000fe80000100a00 */
[----:B------:R-:W-:Y:S04]  /*227d0*/  STL.64 [R1+0x3d0], R56 ;  /* 0x0003d03801007387 */ /* 0x000fe80000100a00 */
[----:B------:R4:W-:Y:S04]  /*227e0*/  STL.64 [R1+0x3d8], R58 ;  /* 0x0003d83a01007387 */ /* 0x0009e80000100a00 */
[----:B------:R-:W-:Y:S01]  /*227f0*/  LDS R237, [R0+0x4100] ;  /* 0x0041000000ed7984 */ /* 0x000fe20000000800 */
[----:B-1----:R-:W-:Y:S03]  /*22800*/  HMMA.1688.F32.TF32 R60, R88, R4, R60 ;  /* 0x00000004583c723c */ /* 0x002fe6000008103c */
[----:B------:R-:W-:Y:S05]  /*22810*/  LDS R239, [R0+0x6100] ;  /* 0x0061000000ef7984 */ /* 0x000fea0000000800 */
[C---:B----4-:R-:W-:Y:S01]  /*22820*/  HMMA.1688.F32.TF32 R56, R72.reuse, R32, R224 ;  /* 0x000000204838723c */ /* 0x050fe200000810e0 */
[----:B------:R-:W-:Y:S04]  /*22830*/  STL.64 [R1+0x340], R76 ;  /* 0x0003404c01007387 */ /* 0x000fe80000100a00 */
[----:B------:R1:W-:Y:S04]  /*22840*/  STL.64 [R1+0x348], R78 ;  /* 0x0003484e01007387 */ /* 0x0003e80000100a00 */
[----:B------:R-:W-:Y:S04]  /*22850*/  STL.64 [R1+0x320], R68 ;  /* 0x0003204401007387 */ /* 0x000fe80000100a00 */
[----:B------:R4:W-:Y:S01]  /*22860*/  STL.64 [R1+0x328], R70 ;  /* 0x0003284601007387 */ /* 0x0009e20000100a00 */
[----:B-1----:R-:W-:Y:S08]  /*22870*/  HMMA.1688.F32.TF32 R76, R72, R28, R220 ;  /* 0x0000001c484c723c */ /* 0x002ff000000810dc */
[----:B------:R-:W-:Y:S01]  /*22880*/  HMMA.1688.F32.TF32 R64, R88, R8, R64 ;  /* 0x000000085840723c */ /* 0x000fe20000081040 */
[----:B------:R-:W-:Y:S04]  /*22890*/  STL.64 [R1+0x310], R56 ;  /* 0x0003103801007387 */ /* 0x000fe80000100a00 */
[----:B------:R1:W-:Y:S03]  /*228a0*/  STL.64 [R1+0x318], R58 ;  /* 0x0003183a01007387 */ /* 0x0003e60000100a00 */
[C---:B----4-:R-:W-:Y:S01]  /*228b0*/  HMMA.1688.F32.TF32 R68, R72.reuse, R24, R188 ;  /* 0x000000184844723c */ /* 0x050fe200000810bc */
[----:B------:R-:W-:Y:S01]  /*228c0*/  IMAD.MOV.U32 R230, RZ, RZ, R34 ;  /* 0x000000ffffe67224 */ /* 0x000fe200078e0022 */
[----:B------:R-:W-:Y:S01]  /*228d0*/  MOV R231, R35 ;  /* 0x0000002300e77202 */ /* 0x000fe20000000f00 */
[----:B------:R-:W-:Y:S01]  /*228e0*/  IMAD.MOV.U32 R232, RZ, RZ, R10 ;  /* 0x000000ffffe87224 */ /* 0x000fe200078e000a */
[----:B------:R-:W-:Y:S01]  /*228f0*/  MOV R234, R6 ;  /* 0x0000000600ea7202 */ /* 0x000fe20000000f00 */
[----:B------:R-:W-:Y:S01]  /*22900*/  IMAD.MOV.U32 R233, RZ, RZ, R11 ;  /* 0x000000ffffe97224 */ /* 0x000fe200078e000b */
[----:B------:R-:W-:Y:S02]  /*22910*/  LDS R220, [R3+0x4180] ;  /* 0x0041800003dc7984 */ /* 0x000fe40000000800 */
[----:B-1----:R-:W-:Y:S02]  /*22920*/  HMMA.1688.F32.TF32 R56, R72, R20, R184 ;  /* 0x000000144838723c */ /* 0x002fe400000810b8 */
[----:B------:R-:W-:Y:S04]  /*22930*/  STL.64 [R1+0x300], R76 ;  /* 0x0003004c01007387 */ /* 0x000fe80000100a00 */
[----:B------:R1:W-:Y:S01]  /*22940*/  STL.64 [R1+0x308], R78 ;  /* 0x0003084e01007387 */ /* 0x0003e20000100a00 */
[----:B------:R-:W-:-:S03]  /*22950*/  IMAD.MOV.U32 R235, RZ, RZ, R7 ;  /* 0x000000ffffeb7224 */ /* 0x000fc600078e0007 */
[----:B------:R-:W-:Y:S04]  /*22960*/  LDS R222, [R3+0x6180] ;  /* 0x0061800003de7984 */ /* 0x000fe80000000800 */
[----:B------:R-:W-:Y:S01]  /*22970*/  LDS R221, [R0+0x4180] ;  /* 0x0041800000dd7984 */ /* 0x000fe20000000800 */
[C---:B-1----:R-:W-:Y:S03]  /*22980*/  HMMA.1688.F32.TF32 R76, R72.reuse, R16, R180 ;  /* 0x00000010484c723c */ /* 0x042fe600000810b4 */
[----:B------:R-:W-:Y:S04]  /*22990*/  STL.64 [R1+0x2f0], R68 ;  /* 0x0002f04401007387 */ /* 0x000fe80000100a00 */
[----:B------:R1:W-:Y:S04]  /*229a0*/  STL.64 [R1+0x2f8], R70 ;  /* 0x0002f84601007387 */ /* 0x0003e80000100a00 */
[----:B------:R-:W-:Y:S04]  /*229b0*/  STL.64 [R1+0x2e0], R56 ;  /* 0x0002e03801007387 */ /* 0x000fe80000100a00 */
[----:B------:R4:W-:Y:S01]  /*229c0*/  STL.64 [R1+0x2e8], R58 ;  /* 0x0002e83a01007387 */ /* 0x0009e20000100a00 */
[----:B-1----:R-:W-:Y:S03]  /*229d0*/  HMMA.1688.F32.TF32 R68, R72, R12, R176 ;  /* 0x0000000c4844723c */ /* 0x002fe600000810b0 */
[----:B------:R-:W-:Y:S05]  /*229e0*/  LDS R223, [R0+0x6180] ;  /* 0x0061800000df7984 */ /* 0x000fea0000000800 */
[C---:B----4-:R-:W-:Y:S01]  /*229f0*/  HMMA.1688.F32.TF32 R56, R52.reuse, R4, R172 ;  /* 0x000000043438723c */ /* 0x050fe200000810ac */
[----:B------:R-:W-:Y:S04]  /*22a00*/  STL.64 [R1+0x2c0], R76 ;  /* 0x0002c04c01007387 */ /* 0x000fe80000100a00 */
[----:B------:R-:W-:Y:S03]  /*22a10*/  STL.64 [R1+0x2c8], R78 ;  /* 0x0002c84e01007387 */ /* 0x000fe60000100a00 */
[C---:B------:R-:W-:Y:S07]  /*22a20*/  HMMA.1688.F32.TF32 R72, R52.reuse, R8, R168 ;  /* 0x000000083448723c */ /* 0x040fee00000810a8 */
[----:B------:R-:W-:Y:S04]  /*22a30*/  STL.64 [R1+0x280], R68 ;  /* 0x0002804401007387 */ /* 0x000fe80000100a00 */
[----:B------:R1:W-:Y:S04]  /*22a40*/  STL.64 [R1+0x288], R70 ;  /* 0x0002884601007387 */ /* 0x0003e80000100a00 */
[----:B------:R-:W-:Y:S04]  /*22a50*/  STL.64 [R1+0x260], R56 ;  /* 0x0002603801007387 */ /* 0x000fe80000100a00 */
[----:B------:R4:W-:Y:S01]  /*22a60*/  STL.64 [R1+0x268], R58 ;  /* 0x0002683a01007387 */ /* 0x0009e20000100a00 */
[C---:B-1----:R-:W-:Y:S08]  /*22a70*/  HMMA.1688.F32.TF32 R68, R52.reuse, R32, R164 ;  /* 0x000000203444723c */ /* 0x042ff000000810a4 */
[C---:B----4-:R-:W-:Y:S01]  /*22a80*/  HMMA.1688.F32.TF32 R56, R52.reuse, R28, R160 ;  /* 0x0000001c3438723c */ /* 0x050fe200000810a0 */
[----:B------:R-:W-:Y:S04]  /*22a90*/  STL.64 [R1+0x250], R72 ;  /* 0x0002504801007387 */ /* 0x000fe80000100a00 */
[----:B------:R1:W-:Y:S10]  /*22aa0*/  STL.64 [R1+0x258], R74 ;  /* 0x0002584a01007387 */ /* 0x0003f40000100a00 */
[----:B------:R-:W-:Y:S01]  /*22ab0*/  STL.64 [R1+0x230], R68 ;  /* 0x0002304401007387 */ /* 0x000fe20000100a00 */
[C---:B-1----:R-:W-:Y:S03]  /*22ac0*/  HMMA.1688.F32.TF32 R72, R52.reuse, R24, R156 ;  /* 0x000000183448723c */ /* 0x042fe6000008109c */
[----:B------:R1:W-:Y:S04]  /*22ad0*/  STL.64 [R1+0x238], R70 ;  /* 0x0002384601007387 */ /* 0x0003e80000100a00 */
[----:B------:R-:W-:Y:S04]  /*22ae0*/  STL.64 [R1+0x210], R56 ;  /* 0x0002103801007387 */ /* 0x000fe80000100a00 */
[----:B------:R4:W-:Y:S01]  /*22af0*/  STL.64 [R1+0x218], R58 ;  /* 0x0002183a01007387 */ /* 0x0009e20000100a00 */
[C---:B-1----:R-:W-:Y:S08]  /*22b00*/  HMMA.1688.F32.TF32 R68, R52.reuse, R20, R152 ;  /* 0x000000143444723c */ /* 0x042ff00000081098 */
[C---:B----4-:R-:W-:Y:S08]  /*22b10*/  HMMA.1688.F32.TF32 R56, R52.reuse, R16, R148 ;  /* 0x000000103438723c */ /* 0x050ff00000081094 */
[----:B------:R-:W-:Y:S01]  /*22b20*/  HMMA.1688.F32.TF32 R52, R52, R12, R144 ;  /* 0x0000000c3434723c */ /* 0x000fe20000081090 */
[----:B------:R1:W-:Y:S04]  /*22b30*/  STL.64 [R1+0xb0], R72 ;  /* 0x0000b04801007387 */ /* 0x0003e80000100a00 */
[----:B------:R4:W-:Y:S04]  /*22b40*/  STL.64 [R1+0xb8], R74 ;  /* 0x0000b84a01007387 */ /* 0x0009e80000100a00 */
[----:B------:R-:W-:Y:S04]  /*22b50*/  STL.64 [R1+0x90], R68 ;  /* 0x0000904401007387 */ /* 0x000fe80000100a00 */
[----:B------:R-:W-:Y:S04]  /*22b60*/  STL.64 [R1+0x98], R70 ;  /* 0x0000984601007387 */ /* 0x000fe80000100a00 */
[----:B------:R-:W2:Y:S04]  /*22b70*/  LDL.LU.64 R180, [R1+0x850] ;  /* 0x0008500001b47983 */ /* 0x000ea80000300a00 */
[----:B------:R-:W-:Y:S04]  /*22b80*/  STL.64 [R1+0x70], R56 ;  /* 0x0000703801007387 */ /* 0x000fe80000100a00 */
[----:B------:R-:W-:Y:S04]  /*22b90*/  STL.64 [R1+0x78], R58 ;  /* 0x0000783a01007387 */ /* 0x000fe80000100a00 */
[----:B------:R-:W2:Y:S04]  /*22ba0*/  LDL.LU.64 R182, [R1+0x858] ;  /* 0x0008580001b67983 */ /* 0x000ea80000300a00 */
[----:B------:R-:W-:Y:S04]  /*22bb0*/  STL.64 [R1+0x50], R52 ;  /* 0x0000503401007387 */ /* 0x000fe80000100a00 */
[----:B------:R-:W-:Y:S04]  /*22bc0*/  STL.64 [R1+0x58], R54 ;  /* 0x0000583601007387 */ /* 0x000fe80000100a00 */
        /* <DEDUP_REMOVED lines=26> */
[----:B-1----:R-:W3:Y:S04]  /*22d70*/  LDL.LU.64 R72, [R1+0xf0] ;  /* 0x0000f00001487983 */ /* 0x002ee80000300a00 */
[----:B----4-:R-:W4:Y:S04]  /*22d80*/  LDL.LU.64 R74, [R1+0xf8] ;  /* 0x0000f800014a7983 */ /* 0x010f280000300a00 */
[----:B------:R-:W-:Y:S04]  /*22d90*/  LDS R68, [R3+0x400] ;  /* 0x0004000003447984 */ /* 0x000fe80000000800 */
[----:B------:R-:W-:Y:S04]  /*22da0*/  LDS R70, [R3+0x2400] ;  /* 0x0024000003467984 */ /* 0x000fe80000000800 */
[----:B------:R-:W-:Y:S04]  /*22db0*/  LDS R69, [R0+0x400] ;  /* 0x0004000000457984 */ /* 0x000fe80000000800 */
[----:B------:R-:W2:Y:S04]  /*22dc0*/  LDS R71, [R0+0x2400] ;  /* 0x0024000000477984 */ /* 0x000ea80000000800 */
[----:B------:R-:W-:Y:S04]  /*22dd0*/  LDS R52, [R3+0x480] ;  /* 0x0004800003347984 */ /* 0x000fe80000000800 */
[----:B------:R-:W-:Y:S04]  /*22de0*/  LDS R54, [R3+0x2480] ;  /* 0x0024800003367984 */ /* 0x000fe80000000800 */
[----:B------:R-:W-:Y:S04]  /*22df0*/  LDS R53, [R0+0x480] ;  /* 0x0004800000357984 */ /* 0x000fe80000000800 */
[----:B------:R-:W1:Y:S04]  /*22e00*/  LDS R55, [R0+0x2480] ;  /* 0x0024800000377984 */ /* 0x000e680000000800 */
[----:B------:R-:W-:Y:S04]  /*22e10*/  LDS R56, [R3+0x500] ;  /* 0x0005000003387984 */ /* 0x000fe80000000800 */
[----:B------:R-:W-:Y:S04]  /*22e20*/  LDS R58, [R3+0x2500] ;  /* 0x00250000033a7984 */ /* 0x000fe80000000800 */
[----:B------:R-:W-:Y:S04]  /*22e30*/  LDS R57, [R0+0x500] ;  /* 0x0005000000397984 */ /* 0x000fe80000000800 */
[----:B------:R-:W1:Y:S01]  /*22e40*/  LDS R59, [R0+0x2500] ;  /* 0x00250000003b7984 */ /* 0x000e620000000800 */
[C---:B--2---:R-:W-:Y:S08]  /*22e50*/  HMMA.1688.F32.TF32 R180, R68.reuse, R4, R180 ;  /* 0x0000000444b4723c */ /* 0x044ff000000810b4 */
[C---:B---3--:R-:W-:Y:S08]  /*22e60*/  HMMA.1688.F32.TF32 R176, R68.reuse, R8, R176 ;  /* 0x0000000844b0723c */ /* 0x048ff000000810b0 */
[C---:B------:R-:W-:Y:S07]  /*22e70*/  HMMA.1688.F32.TF32 R144, R68.reuse, R32, R172 ;  /* 0x000000204490723c */ /* 0x040fee00000810ac */
[----:B------:R-:W-:Y:S04]  /*22e80*/  STL.64 [R1+0x1f0], R180 ;  /* 0x0001f0b401007387 */ /* 0x000fe80000100a00 */
[----:B------:R-:W-:Y:S01]  /*22e90*/  STL.64 [R1+0x1f8], R182 ;  /* 0x0001f8b601007387 */ /* 0x000fe20000100a00 */
[C---:B------:R-:W-:Y:S03]  /*22ea0*/  HMMA.1688.F32.TF32 R168, R68.reuse, R28, R168 ;  /* 0x0000001c44a8723c */ /* 0x040fe600000810a8 */
[----:B------:R-:W-:Y:S04]  /*22eb0*/  LDS R172, [R3+0x700] ;  /* 0x0007000003ac7984 */ /* 0x000fe80000000800 */
[----:B------:R-:W-:Y:S04]  /*22ec0*/  LDS R174, [R3+0x2700] ;  /* 0x0027000003ae7984 */ /* 0x000fe80000000800 */
[----:B------:R-:W-:Y:S01]  /*22ed0*/  STL.64 [R1+0x1e0], R176 ;  /* 0x0001e0b001007387 */ /* 0x000fe20000100a00 */
[C---:B------:R-:W-:Y:S03]  /*22ee0*/  HMMA.1688.F32.TF32 R164, R68.reuse, R24, R164 ;  /* 0x0000001844a4723c */ /* 0x040fe600000810a4 */
[----:B------:R-:W-:Y:S04]  /*22ef0*/  STL.64 [R1+0x1e8], R178 ;  /* 0x0001e8b201007387 */ /* 0x000fe80000100a00 */
[----:B------:R-:W-:Y:S04]  /*22f00*/  STL.64 [R1+0x1d0], R144 ;  /* 0x0001d09001007387 */ /* 0x000fe80000100a00 */
[----:B------:R2:W-:Y:S01]  /*22f10*/  STL.64 [R1+0x1d8], R146 ;  /* 0x0001d89201007387 */ /* 0x0005e20000100a00 */
[C---:B------:R-:W-:Y:S03]  /*22f20*/  HMMA.1688.F32.TF32 R156, R68.reuse, R16, R156 ;  /* 0x00000010449c723c */ /* 0x040fe6000008109c */
[----:B------:R-:W-:Y:S04]  /*22f30*/  LDS R173, [R0+0x700] ;  /* 0x0007000000ad7984 */ /* 0x000fe80000000800 */
[----:B------:R-:W-:Y:S01]  /*22f40*/  LDS R175, [R0+0x2700] ;  /* 0x0027000000af7984 */ /* 0x000fe20000000800 */
[C---:B--2---:R-:W-:Y:S08]  /*22f50*/  HMMA.1688.F32.TF32 R144, R68.reuse, R20, R160 ;  /* 0x000000144490723c */ /* 0x044ff000000810a0 */
[----:B------:R-:W-:Y:S01]  /*22f60*/  HMMA.1688.F32.TF32 R68, R68, R12, R152 ;  /* 0x0000000c4444723c */ /* 0x000fe20000081098 */
[----:B------:R-:W-:Y:S04]  /*22f70*/  STL.64 [R1+0x1c0], R168 ;  /* 0x0001c0a801007387 */ /* 0x000fe80000100a00 */
[----:B------:R-:W-:Y:S04]  /*22f80*/  STL.64 [R1+0x1c8], R170 ;  /* 0x0001c8aa01007387 */ /* 0x000fe80000100a00 */
[----:B------:R-:W-:Y:S04]  /*22f90*/  STL.64 [R1+0x190], R164 ;  /* 0x000190a401007387 */ /* 0x000fe80000100a00 */
[----:B------:R-:W-:Y:S04]  /*22fa0*/  STL.64 [R1+0x198], R166 ;  /* 0x000198a601007387 */ /* 0x000fe80000100a00 */
[----:B------:R-:W-:Y:S01]  /*22fb0*/  STL.64 [R1+0x180], R144 ;  /* 0x0001809001007387 */ /* 0x000fe20000100a00 */
[C---:B-1----:R-:W-:Y:S03]  /*22fc0*/  HMMA.1688.F32.TF32 R96, R52.reuse, R8, R96 ;  /* 0x000000083460723c */ /* 0x042fe60000081060 */
[----:B------:R1:W-:Y:S04]  /*22fd0*/  STL.64 [R1+0x188], R146 ;  /* 0x0001889201007387 */ /* 0x0003e80000100a00 */
[----:B------:R-:W-:Y:S04]  /*22fe0*/  STL.64 [R1+0x170], R156 ;  /* 0x0001709c01007387 */ /* 0x000fe80000100a00 */
[----:B------:R-:W-:Y:S01]  /*22ff0*/  STL.64 [R1+0x178], R158 ;  /* 0x0001789e01007387 */ /* 0x000fe20000100a00 */
[C---:B-1----:R-:W-:Y:S03]  /*23000*/  HMMA.1688.F32.TF32 R144, R52.reuse, R4, R148 ;  /* 0x000000043490723c */ /* 0x042fe60000081094 */
[----:B------:R-:W-:Y:S04]  /*23010*/  STL.64 [R1+0x160], R68 ;  /* 0x0001604401007387 */ /* 0x000fe80000100a00 */
[----:B------:R1:W-:Y:S02]  /*23020*/  STL.64 [R1+0x168], R70 ;  /* 0x0001684601007387 */ /* 0x0003e40000100a00 */
[C---:B-1----:R-:W-:Y:S11]  /*23030*/  HMMA.1688.F32.TF32 R68, R52.reuse, R32, R92 ;  /* 0x000000203444723c */ /* 0x042ff6000008105c */
[----:B------:R-:W-:Y:S03]  /*23040*/  @!UPT UIADD3 URZ, URZ, URZ, URZ ;  /* 0x0000003f3f3ff290 */ /* 0x000fe6000fffe03f */
[----:B------:R-:W-:Y:S01]  /*23050*/  STL.64 [R1+0x150], R144 ;  /* 0x0001509001007387 */ /* 0x000fe20000100a00 */
[C---:B------:R-:W-:Y:S03]  /*23060*/  HMMA.1688.F32.TF32 R84, R52.reuse, R28, R84 ;  /* 0x0000001c3454723c */ /* 0x040fe60000081054 */
[----:B------:R-:W-:Y:S04]  /*23070*/  STL.64 [R1+0x158], R146 ;  /* 0x0001589201007387 */ /* 0x000fe80000100a00 */
[----:B------:R-:W-:Y:S01]  /*23080*/  STL.64 [R1+0x140], R96 ;  /* 0x0001406001007387 */ /* 0x000fe20000100a00 */
[C---:B------:R-:W-:Y:S03]  /*23090*/  HMMA.1688.F32.TF32 R80, R52.reuse, R24, R80 ;  /* 0x000000183450723c */ /* 0x040fe60000081050 */
[----:B------:R-:W-:Y:S04]  /*230a0*/  STL.64 [R1+0x148], R98 ;  /* 0x0001486201007387 */ /* 0x000fe80000100a00 */
[----:B------:R-:W-:Y:S04]  /*230b0*/  STL.64 [R1+0x130], R68 ;  /* 0x0001304401007387 */ /* 0x000fe80000100a00 */
[----:B------:R1:W-:Y:S02]  /*230c0*/  STL.64 [R1+0x138], R70 ;  /* 0x0001384601007387 */ /* 0x0003e40000100a00 */
[C---:B-1----:R-:W-:Y:S02]  /*230d0*/  HMMA.1688.F32.TF32 R68, R52.reuse, R20, R76 ;  /* 0x000000143444723c */ /* 0x042fe4000008104c */
[----:B------:R-:W-:Y:S04]  /*230e0*/  STL.64 [R1+0x120], R84 ;  /* 0x0001205401007387 */ /* 0x000fe80000100a00 */
[----:B------:R-:W-:Y:S02]  /*230f0*/  STL.64 [R1+0x128], R86 ;  /* 0x0001285601007387 */ /* 0x000fe40000100a00 */
[C---:B----4-:R-:W-:Y:S02]  /*23100*/  HMMA.1688.F32.TF32 R76, R52.reuse, R16, R72 ;  /* 0x00000010344c723c */ /* 0x050fe40000081048 */
[----:B------:R-:W-:Y:S04]  /*23110*/  STL.64 [R1+0x110], R80 ;  /* 0x0001105001007387 */ /* 0x000fe80000100a00 */
[----:B------:R1:W-:Y:S02]  /*23120*/  STL.64 [R1+0x118], R82 ;  /* 0x0001185201007387 */ /* 0x0003e40000100a00 */
[----:B------:R-:W-:Y:S02]  /*23130*/  HMMA.1688.F32.TF32 R72, R52, R12, R140 ;  /* 0x0000000c3448723c */ /* 0x000fe4000008108c */
[----:B------:R-:W-:Y:S04]  /*23140*/  LDS R140, [R3+0x680] ;  /* 0x00068000038c7984 */ /* 0x000fe80000000800 */
[----:B------:R-:W-:Y:S04]  /*23150*/  LDS R142, [R3+0x2680] ;  /* 0x00268000038e7984 */ /* 0x000fe80000000800 */
[----:B------:R-:W-:Y:S01]  /*23160*/  STL.64 [R1+0x100], R68 ;  /* 0x0001004401007387 */ /* 0x000fe20000100a00 */
[----:B------:R-:W-:Y:S03]  /*23170*/  HMMA.1688.F32.TF32 R52, R56, R8, R132 ;  /* 0x000000083834723c */ /* 0x000fe60000081084 */
[----:B------:R2:W-:Y:S04]  /*23180*/  STL.64 [R1+0x108], R70 ;  /* 0x0001084601007387 */ /* 0x0005e80000100a00 */
[----:B------:R-:W-:Y:S01]  /*23190*/  LDS R141, [R0+0x680] ;  /* 0x00068000008d7984 */ /* 0x000fe20000000800 */
[----:B-1----:R-:W-:Y:S03]  /*231a0*/  HMMA.1688.F32.TF32 R80, R88, R20, R44 ;  /* 0x000000145850723c */ /* 0x002fe6000008102c */
[----:B------:R-:W-:Y:S05]  /*231b0*/  LDS R143, [R0+0x2680] ;  /* 0x00268000008f7984 */ /* 0x000fea0000000800 */
[C---:B--2---:R-:W-:Y:S01]  /*231c0*/  HMMA.1688.F32.TF32 R68, R56.reuse, R4, R136 ;  /* 0x000000043844723c */ /* 0x044fe20000081088 */
[----:B------:R-:W-:Y:S04]  /*231d0*/  STL.64 [R1+0xf0], R76 ;  /* 0x0000f04c01007387 */ /* 0x000fe80000100a00 */
[----:B------:R-:W-:Y:S04]  /*231e0*/  STL.64 [R1+0xf8], R78 ;  /* 0x0000f84e01007387 */ /* 0x000fe80000100a00 */
        /* <DEDUP_REMOVED lines=8> */
[----:B--2---:R-:W-:Y:S03]  /*23270*/  HMMA.1688.F32.TF32 R52, R56, R24, R120 ;  /* 0x000000183834723c */ /* 0x004fe60000081078 */
[----:B------:R-:W-:Y:S04]  /*23280*/  STL.64 [R1+0x40], R72 ;  /* 0x0000404801007387 */ /* 0x000fe80000100a00 */
[----:B------:R-:W-:Y:S11]  /*23290*/  STL.64 [R1+0x48], R74 ;  /* 0x0000484a01007387 */ /* 0x000ff60000100a00 */
[----:B------:R-:W-:Y:S05]  /*232a0*/  @!UPT UIADD3 URZ, URZ, URZ, URZ ;  /* 0x0000003f3f3ff290 */ /* 0x000fea000fffe03f */
[----:B------:R-:W-:Y:S01]  /*232b0*/  STL.64 [R1+0x20], R52 ;  /* 0x0000203401007387 */ /* 0x000fe20000100a00 */
[----:B------:R-:W-:-:S03]  /*232c0*/  MOV R2, R55 ;  /* 0x0000003700027202 */ /* 0x000fc60000000f00 */
[----:B------:R-:W-:Y:S04]  /*232d0*/  STL.64 [R1+0x30], R68 ;  /* 0x0000304401007387 */ /* 0x000fe80000100a00 */
[----:B------:R-:W-:Y:S04]  /*232e0*/  STL.64 [R1+0x38], R70 ;  /* 0x0000384601007387 */ /* 0x000fe80000100a00 */
[----:B------:R1:W-:Y:S02]  /*232f0*/  STL [R1+0x28], R54 ;  /* 0x0000283601007387 */ /* 0x0003e40000100800 */
[----:B-1----:R-:W-:Y:S11]  /*23300*/  HMMA.1688.F32.TF32 R52, R56, R20, R116 ;  /* 0x000000143834723c */ /* 0x002ff60000081074 */
[----:B------:R-:W-:Y:S11]  /*23310*/  @!UPT UIADD3 URZ, URZ, URZ, URZ ;  /* 0x0000003f3f3ff290 */ /* 0x000ff6000fffe03f */
[----:B------:R-:W-:Y:S01]  /*23320*/  @!UPT UIADD3 URZ, URZ, URZ, URZ ;  /* 0x0000003f3f3ff290 */ /* 0x000fe2000fffe03f */
[----:B------:R-:W-:Y:S04]  /*23330*/  STL.64 [R1+0x10], R52 ;  /* 0x0000103401007387 */ /* 0x000fe80000100a00 */
[----:B------:R1:W-:Y:S04]  /*23340*/  STL [R1+0x18], R54 ;  /* 0x0000183601007387 */ /* 0x0003e80000100800 */
[----:B------:R-:W2:Y:S04]  /*23350*/  LDL.LU.64 R148, [R1+0x7e0] ;  /* 0x0007e00001947983 */ /* 0x000ea80000300a00 */
[----:B------:R-:W2:Y:S04]  /*23360*/  LDL.LU.64 R150, [R1+0x7e8] ;  /* 0x0007e80001967983 */ /* 0x000ea80000300a00 */
        /* <DEDUP_REMOVED lines=16> */
[----:B------:R-:W-:-:S02]  /*23470*/  IMAD.MOV.U32 R252, RZ, RZ, R55 ;  /* 0x000000fffffc7224 */ /* 0x000fc400078e0037 */
[C---:B-1----:R-:W-:Y:S01]  /*23480*/  HMMA.1688.F32.TF32 R52, R56.reuse, R16, R112 ;  /* 0x000000103834723c */ /* 0x042fe20000081070 */
[----:B------:R-:W3:Y:S04]  /*23490*/  LDL.LU.64 R116, [R1+0x6f0] ;  /* 0x0006f00001747983 */ /* 0x000ee80000300a00 */
[----:B------:R-:W3:Y:S03]  /*234a0*/  LDL.LU.64 R118, [R1+0x6f8] ;  /* 0x0006f80001767983 */ /* 0x000ee60000300a00 */
[----:B------:R-:W-:Y:S01]  /*234b0*/  HMMA.1688.F32.TF32 R56, R56, R12, R108 ;  /* 0x0000000c3838723c */ /* 0x000fe2000008106c */
[----:B------:R-:W-:Y:S04]  /*234c0*/  LDS R108, [R3+0x600] ;  /* 0x00060000036c7984 */ /* 0x000fe80000000800 */
[----:B------:R-:W-:Y:S03]  /*234d0*/  LDS R110, [R3+0x2600] ;  /* 0x00260000036e7984 */ /* 0x000fe60000000800 */
[C---:B------:R-:W-:Y:S01]  /*234e0*/  HMMA.1688.F32.TF32 R68, R88.reuse, R32, R104 ;  /* 0x000000205844723c */ /* 0x040fe20000081068 */
[----:B------:R-:W-:Y:S04]  /*234f0*/  LDS R109, [R0+0x600] ;  /* 0x00060000006d7984 */ /* 0x000fe80000000800 */
[----:B------:R-:W2:Y:S03]  /*23500*/  LDS R111, [R0+0x2600] ;  /* 0x00260000006f7984 */ /* 0x000ea60000000800 */
[C---:B------:R-:W-:Y:S08]  /*23510*/  HMMA.1688.F32.TF32 R72, R88.reuse, R28, R100 ;  /* 0x0000001c5848723c */ /* 0x040ff00000081064 */
[C---:B------:R-:W-:Y:S01]  /*23520*/  HMMA.1688.F32.TF32 R76, R88.reuse, R24, R48 ;  /* 0x00000018584c723c */ /* 0x040fe20000081030 */
[----:B------:R-:W-:Y:S07]  /*23530*/  STL.64 [R1+0x29d8], R54 ;  /* 0x0029d83601007387 */ /* 0x000fee0000100a00 */
[C---:B------:R-:W-:Y:S01]  /*23540*/  HMMA.1688.F32.TF32 R84, R88.reuse, R16, R40 ;  /* 0x000000105854723c */ /* 0x040fe20000081028 */
[----:B------:R-:W-:Y:S07]  /*23550*/  STL.64 [R1+0x29d0], R52 ;  /* 0x0029d03401007387 */ /* 0x000fee0000100a00 */
[----:B------:R-:W-:Y:S01]  /*23560*/  HMMA.1688.F32.TF32 R88, R88, R12, R36 ;  /* 0x0000000c5858723c */ /* 0x000fe20000081024 */
        /* <DEDUP_REMOVED lines=18> */
[----:B------:R-:W4:Y:S04]  /*23690*/  LDL.LU.64 R36, [R1+0x6e0] ;  /* 0x0006e00001247983 */ /* 0x000f280000300a00 */
[----:B------:R-:W4:Y:S01]  /*236a0*/  LDL.LU.64 R38, [R1+0x6e8] ;  /* 0x0006e80001267983 */ /* 0x000f220000300a00 */
[C---:B--2---:R-:W-:Y:S08]  /*236b0*/  HMMA.1688.F32.TF32 R216, R108.reuse, R4, R148 ;  /* 0x000000046cd8723c */ /* 0x044ff00000081094 */
[C---:B---3--:R-:W-:Y:S08]  /*236c0*/  HMMA.1688.F32.TF32 R92, R108.reuse, R8, R92 ;  /* 0x000000086c5c723c */ /* 0x048ff0000008105c */
[C---:B------:R-:W-:Y:S08]  /*236d0*/  HMMA.1688.F32.TF32 R208, R108.reuse, R32, R144 ;  /* 0x000000206cd0723c */ /* 0x040ff00000081090 */
[C---:B------:R-:W-:Y:S08]  /*236e0*/  HMMA.1688.F32.TF32 R96, R108.reuse, R28, R96 ;  /* 0x0000001c6c60723c */ /* 0x040ff00000081060 */
[C---:B------:R-:W-:Y:S08]  /*236f0*/  HMMA.1688.F32.TF32 R212, R108.reuse, R24, R136 ;  /* 0x000000186cd4723c */ /* 0x040ff00000081088 */
[C---:B------:R-:W-:Y:S08]  /*23700*/  HMMA.1688.F32.TF32 R100, R108.reuse, R20, R132 ;  /* 0x000000146c64723c */ /* 0x040ff00000081084 */
[C---:B------:R-:W-:Y:S08]  /*23710*/  HMMA.1688.F32.TF32 R104, R108.reuse, R16, R128 ;  /* 0x000000106c68723c */ /* 0x040ff00000081080 */
[----:B------:R-:W-:Y:S01]  /*23720*/  HMMA.1688.F32.TF32 R108, R108, R12, R124 ;  /* 0x0000000c6c6c723c */ /* 0x000fe2000008107c */
[----:B------:R-:W-:Y:S07]  /*23730*/  STL.64 [R1+0x2a78], R218 ;  /* 0x002a78da01007387 */ /* 0x000fee0000100a00 */
[C---:B------:R-:W-:Y:S01]  /*23740*/  HMMA.1688.F32.TF32 R112, R140.reuse, R4, R120 ;  /* 0x000000048c70723c */ /* 0x040fe20000081078 */
[----:B------:R-:W-:Y:S04]  /*23750*/  STL.64 [R1+0x2a70], R216 ;  /* 0x002a70d801007387 */ /* 0x000fe80000100a00 */
[----:B------:R-:W-:Y:S04]  /*23760*/  STL.64 [R1+0x2a88], R94 ;  /* 0x002a885e01007387 */ /* 0x000fe80000100a00 */
[----:B------:R-:W-:Y:S04]  /*23770*/  STL.64 [R1+0x2a80], R92 ;  /* 0x002a805c01007387 */ /* 0x000fe80000100a00 */
[----:B------:R-:W-:Y:S04]  /*23780*/  STL.64 [R1+0x2a98], R210 ;  /* 0x002a98d201007387 */ /* 0x000fe80000100a00 */
[----:B------:R-:W-:Y:S04]  /*23790*/  STL.64 [R1+0x2a90], R208 ;  /* 0x002a90d001007387 */ /* 0x000fe80000100a00 */
        /* <DEDUP_REMOVED lines=11> */
[----:B------:R-:W-:Y:S01]  /*23850*/  STL.64 [R1+0x2af0], R112 ;  /* 0x002af07001007387 */ /* 0x000fe20000100a00 */
[C---:B------:R-:W-:Y:S03]  /*23860*/  HMMA.1688.F32.TF32 R116, R140.reuse, R8, R116 ;  /* 0x000000088c74723c */ /* 0x040fe60000081074 */
[----:B------:R-:W2:Y:S04]  /*23870*/  LDL.LU.64 R40, [R1+0x6d0] ;  /* 0x0006d00001287983 */ /* 0x000ea80000300a00 */
[----:B------:R-:W2:Y:S11]  /*23880*/  LDL.LU.64 R42, [R1+0x6d8] ;  /* 0x0006d800012a7983 */ /* 0x000eb60000300a00 */
[----:B------:R-:W-:Y:S05]  /*23890*/  @!UPT UIADD3 URZ, URZ, URZ, URZ ;  /* 0x0000003f3f3ff290 */ /* 0x000fea000fffe03f */
[----:B------:R-:W-:Y:S04]  /*238a0*/  STL.64 [R1+0x2b08], R118 ;  /* 0x002b087601007387 */ /* 0x000fe80000100a00 */
[----:B------:R-:W-:Y:S01]  /*238b0*/  STL.64 [R1+0x2b00], R116 ;  /* 0x002b007401007387 */ /* 0x000fe20000100a00 */
[C---:B----4-:R-:W-:Y:S03]  /*238c0*/  HMMA.1688.F32.TF32 R120, R140.reuse, R32, R36 ;  /* 0x000000208c78723c */ /* 0x050fe60000081024 */
[----:B------:R-:W3:Y:S04]  /*238d0*/  LDL.LU.64 R36, [R1+0x6c0] ;  /* 0x0006c00001247983 */ /* 0x000ee80000300a00 */
[----:B------:R-:W3:Y:S04]  /*238e0*/  LDL.LU.64 R38, [R1+0x6c8] ;  /* 0x0006c80001267983 */ /* 0x000ee80000300a00 */
[----:B-1----:R-:W4:Y:S04]  /*238f0*/  LDL.LU.64 R96, [R1+0x6b0] ;  /* 0x0006b00001607983 */ /* 0x002f280000300a00 */
        /* <DEDUP_REMOVED lines=23> */
[----:B------:R-:W-:Y:S04]  /*23a70*/  STL.64 [R1+0x2b18], R122 ;  /* 0x002b187a01007387 */ /* 0x000fe80000100a00 */
[----:B------:R-:W-:Y:S04]  /*23a80*/  STL.64 [R1+0x2b10], R120 ;  /* 0x002b107801007387 */ /* 0x000fe80000100a00 */
[----:B------:R-:W4:Y:S04]  /*23a90*/  LDL.LU.64 R48, [R1+0x1b0] ;  /* 0x0001b00001307983 */ /* 0x000f280000300a00 */
[----:B------:R-:W4:Y:S01]  /*23aa0*/  LDL.LU.64 R50, [R1+0x1b8] ;  /* 0x0001b80001327983 */ /* 0x000f220000300a00 */
[C---:B--2---:R-:W-:Y:S11]  /*23ab0*/  HMMA.1688.F32.TF32 R124, R140.reuse, R28, R40 ;  /* 0x0000001c8c7c723c */ /* 0x044ff60000081028 */
[----:B------:R-:W-:Y:S11]  /*23ac0*/  @!UPT UIADD3 URZ, URZ, URZ, URZ ;  /* 0x0000003f3f3ff290 */ /* 0x000ff6000fffe03f */
[----:B------:R-:W-:Y:S01]  /*23ad0*/  @!UPT UIADD3 URZ, URZ, URZ, URZ ;  /* 0x0000003f3f3ff290 */ /* 0x000fe2000fffe03f */
[----:B------:R-:W-:Y:S04]  /*23ae0*/  STL.64 [R1+0x2b28], R126 ;  /* 0x002b287e01007387 */ /* 0x000fe80000100a00 */
[----:B------:R-:W-:Y:S04]  /*23af0*/  STL.64 [R1+0x2b20], R124 ;  /* 0x002b207c01007387 */ /* 0x000fe80000100a00 */
[----:B------:R-:W2:Y:S04]  /*23b00*/  LDL.LU.64 R44, [R1+0x1a0] ;  /* 0x0001a000012c7983 */ /* 0x000ea80000300a00 */
[----:B------:R-:W2:Y:S04]  /*23b10*/  LDL.LU.64 R46, [R1+0x1a8] ;  /* 0x0001a800012e7983 */ /* 0x000ea80000300a00 */
[----:B------:R-:W2:Y:S04]  /*23b20*/  LDL.LU.64 R40, [R1+0xd0] ;  /* 0x0000d00001287983 */ /* 0x000ea80000300a00 */
[----:B------:R-:W2:Y:S01]  /*23b30*/  LDL.LU.64 R42, [R1+0xd8] ;  /* 0x0000d800012a7983 */ /* 0x000ea20000300a00 */
[----:B---3--:R-:W-:Y:S03]  /*23b40*/  HMMA.1688.F32.TF32 R128, R140, R24, R36 ;  /* 0x000000188c80723c */ /* 0x008fe60000081024 */
[----:B------:R-:W3:Y:S04]  /*23b50*/  LDL.LU.64 R36, [R1] ;  /* 0x0000000001247983 */ /* 0x000ee80000300a00 */
[----:B------:R-:W3:Y:S04]  /*23b60*/  LDL.LU.64 R38, [R1+0x8] ;  /* 0x0000080001267983 */ /* 0x000ee80000300a00 */
[----:B------:R-:W3:Y:S04]  /*23b70*/  LDL.LU R224, [R1+0x630] ;  /* 0x0006300001e07983 */ /* 0x000ee80000300800 */
        /* <DEDUP_REMOVED lines=10> */
[----:B------:R-:W3:Y:S01]  /*23c20*/  LDL.LU R7, [R1+0x2b88] ;  /* 0x002b880001077983 */ /* 0x000ee20000300800 */
[C---:B----4-:R-:W-:Y:S08]  /*23c30*/  HMMA.1688.F32.TF32 R176, R204.reuse, R4, R64 ;  /* 0x00000004ccb0723c */ /* 0x050ff00000081040 */
[C---:B------:R-:W-:Y:S08]  /*23c40*/  HMMA.1688.F32.TF32 R180, R204.reuse, R8, R60 ;  /* 0x00000008ccb4723c */ /* 0x040ff0000008103c */
[C---:B------:R-:W-:Y:S08]  /*23c50*/  HMMA.1688.F32.TF32 R184, R204.reuse, R32, R56 ;  /* 0x00000020ccb8723c */ /* 0x040ff00000081038 */
[C---:B------:R-:W-:Y:S08]  /*23c60*/  HMMA.1688.F32.TF32 R188, R204.reuse, R28, R52 ;  /* 0x0000001cccbc723c */ /* 0x040ff00000081034 */
[----:B------:R-:W-:Y:S08]  /*23c70*/  HMMA.1688.F32.TF32 R192, R204, R24, R48 ;  /* 0x00000018ccc0723c */ /* 0x000ff00000081030 */
[C---:B------:R-:W-:Y:S08]  /*23c80*/  HMMA.1688.F32.TF32 R132, R140.reuse, R20, R96 ;  /* 0x000000148c84723c */ /* 0x040ff00000081060 */
[----:B------:R-:W-:Y:S08]  /*23c90*/  HMMA.1688.F32.TF32 R136, R140, R16, R92 ;  /* 0x000000108c88723c */ /* 0x000ff0000008105c */
[C---:B------:R-:W-:Y:S08]  /*23ca0*/  HMMA.1688.F32.TF32 R144, R172.reuse, R4, R244 ;  /* 0x00000004ac90723c */ /* 0x040ff000000810f4 */
[C---:B------:R-:W-:Y:S08]  /*23cb0*/  HMMA.1688.F32.TF32 R148, R172.reuse, R8, R248 ;  /* 0x00000008ac94723c */ /* 0x040ff000000810f8 */
[C---:B------:R-:W-:Y:S08]  /*23cc0*/  HMMA.1688.F32.TF32 R152, R172.reuse, R32, R88 ;  /* 0x00000020ac98723c */ /* 0x040ff00000081058 */
[C---:B------:R-:W-:Y:S08]  /*23cd0*/  HMMA.1688.F32.TF32 R156, R172.reuse, R28, R84 ;  /* 0x0000001cac9c723c */ /* 0x040ff00000081054 */
[C---:B------:R-:W-:Y:S08]  /*23ce0*/  HMMA.1688.F32.TF32 R160, R172.reuse, R24, R80 ;  /* 0x00000018aca0723c */ /* 0x040ff00000081050 */
[C---:B------:R-:W-:Y:S08]  /*23cf0*/  HMMA.1688.F32.TF32 R164, R172.reuse, R20, R76 ;  /* 0x00000014aca4723c */ /* 0x040ff0000008104c */
[----:B------:R-:W-:Y:S08]  /*23d00*/  HMMA.1688.F32.TF32 R168, R172, R16, R72 ;  /* 0x00000010aca8723c */ /* 0x000ff00000081048 */
[-C--:B------:R-:W-:Y:S08]  /*23d10*/  HMMA.1688.F32.TF32 R140, R140, R12.reuse, R240 ;  /* 0x0000000c8c8c723c */ /* 0x080ff000000810f0 */
[----:B------:R-:W-:Y:S08]  /*23d20*/  HMMA.1688.F32.TF32 R172, R172, R12, R68 ;  /* 0x0000000cacac723c */ /* 0x000ff00000081044 */
[C---:B--2---:R-:W-:Y:S08]  /*23d30*/  HMMA.1688.F32.TF32 R196, R204.reuse, R20, R44 ;  /* 0x00000014ccc4723c */ /* 0x044ff0000008102c */
[C---:B------:R-:W-:Y:S01]  /*23d40*/  HMMA.1688.F32.TF32 R200, R204.reuse, R16, R40 ;  /* 0x00000010ccc8723c */ /* 0x040fe20000081028 */
[----:B------:R-:W-:Y:S04]  /*23d50*/  LDS R40, [R3+0x4080] ;  /* 0x0040800003287984 */ /* 0x000fe80000000800 */
[----:B------:R-:W-:Y:S04]  /*23d60*/  LDS R42, [R3+0x6080] ;  /* 0x00608000032a7984 */ /* 0x000fe80000000800 */
[----:B------:R-:W-:Y:S04]  /*23d70*/  LDS R41, [R0+0x4080] ;  /* 0x0040800000297984 */ /* 0x000fe80000000800 */
[----:B------:R-:W-:Y:S01]  /*23d80*/  LDS R43, [R0+0x6080] ;  /* 0x00608000002b7984 */ /* 0x000fe20000000800 */
[----:B---3--:R-:W-:Y:S03]  /*23d90*/  HMMA.1688.F32.TF32 R204, R204, R12, R36 ;  /* 0x0000000ccccc723c */ /* 0x008fe60000081024 */
[----:B------:R-:W-:Y:S04]  /*23da0*/  LDS R36, [R3+0x4000] ;  /* 0x0040000003247984 */ /* 0x000fe80000000800 */
[----:B------:R-:W-:Y:S04]  /*23db0*/  LDS R38, [R3+0x6000] ;  /* 0x0060000003267984 */ /* 0x000fe80000000800 */
[----:B------:R-:W-:Y:S04]  /*23dc0*/  LDS R37, [R0+0x4000] ;  /* 0x0040000000257984 */ /* 0x000fe80000000800 */
[----:B------:R-:W1:Y:S02]  /*23dd0*/  LDS R39, [R0+0x6000] ;  /* 0x0060000000277984 */ /* 0x000e640000000800 */
[C---:B-1----:R-:W-:Y:S11]  /*23de0*/  HMMA.1688.F32.TF32 R44, R36.reuse, R6, R224 ;  /* 0x00000006242c723c */ /* 0x042ff600000810e0 */
[----:B------:R-:W-:Y:S11]  /*23df0*/  @!UPT UIADD3 URZ, URZ, URZ, URZ ;  /* 0x0000003f3f3ff290 */ /* 0x000ff6000fffe03f */
[----:B------:R-:W-:Y:S02]  /*23e00*/  @!UPT UIADD3 URZ, URZ, URZ, URZ ;  /* 0x0000003f3f3ff290 */ /* 0x000fe4000fffe03f */
[----:B------:R-:W-:Y:S01]  /*23e10*/  IMAD.MOV.U32 R12, RZ, RZ, R44 ;  /* 0x000000ffff0c7224 */ /* 0x000fe200078e002c */
[----:B------:R-:W-:Y:S01]  /*23e20*/  MOV R9, R45 ;  /* 0x0000002d00097202 */ /* 0x000fe20000000f00 */
[----:B------:R-:W-:Y:S02]  /*23e30*/  IMAD.MOV.U32 R8, RZ, RZ, R46 ;  /* 0x000000ffff087224 */ /* 0x000fe400078e002e */
[----:B------:R-:W-:Y:S02]  /*23e40*/  IMAD.MOV.U32 R5, RZ, RZ, R47 ;  /* 0x000000ffff057224 */ /* 0x000fe400078e002f */
[C---:B------:R-:W-:Y:S01]  /*23e50*/  HMMA.1688.F32.TF32 R44, R36.reuse, R10, R228 ;  /* 0x0000000a242c723c */ /* 0x040fe200000810e4 */
[----:B------:R1:W-:Y:S11]  /*23e60*/  STL [R1+0x29c8], R12 ;  /* 0x0029c80c01007387 */ /* 0x0003f60000100800 */
[----:B------:R-:W-:Y:S11]  /*23e70*/  @!UPT UIADD3 URZ, URZ, URZ, URZ ;  /* 0x0000003f3f3ff290 */ /* 0x000ff6000fffe03f */
[----:B------:R-:W-:Y:S01]  /*23e80*/  @!UPT UIADD3 URZ, URZ, URZ, URZ ;  /* 0x0000003f3f3ff290 */ /* 0x000fe2000fffe03f */
[----:B------:R-:W-:Y:S01]  /*23e90*/  MOV R20, R44 ;  /* 0x0000002c00147202 */ /* 0x000fe20000000f00 */
[----:B------:R-:W-:Y:S01]  /*23ea0*/  IMAD.MOV.U32 R17, RZ, RZ, R45 ;  /* 0x000000ffff117224 */ /* 0x000fe200078e002d */
[----:B------:R-:W-:Y:S01]  /*23eb0*/  MOV R13, R47 ;  /* 0x0000002f000d7202 */ /* 0x000fe20000000f00 */
[----:B------:R-:W-:Y:S02]  /*23ec0*/  IMAD.MOV.U32 R16, RZ, RZ, R46 ;  /* 0x000000ffff107224 */ /* 0x000fe400078e002e */
[----:B------:R-:W-:Y:S07]  /*23ed0*/  HMMA.1688.F32.TF32 R44, R36, R34, R232 ;  /* 0x00000022242c723c */ /* 0x000fee00000810e8 */
[----:B------:R-:W-:Y:S01]  /*23ee0*/  IMAD.MOV.U32 R232, RZ, RZ, R30 ;  /* 0x000000ffffe87224 */ /* 0x000fe200078e001e */
[----:B------:R-:W-:Y:S01]  /*23ef0*/  MOV R233, R22 ;  /* 0x0000001600e97202 */ /* 0x000fe20000000f00 */
[----:B------:R-:W2:Y:S01]  /*23f00*/  LDL.LU R30, [R1+0x2b84] ;  /* 0x002b8400011e7983 */ /* 0x000ea20000300800 */
[----:B------:R-:W-:-:S03]  /*23f10*/  IMAD.MOV.U32 R234, RZ, RZ, R19 ;  /* 0x000000ffffea7224 */ /* 0x000fc600078e0013 */
[----:B------:R-:W3:Y:S01]  /*23f20*/  LDL.LU R22, [R1+0x2b80] ;  /* 0x002b800001167983 */ /* 0x000ee20000300800 */
[----:B------:R-:W-:-:S03]  /*23f30*/  IMAD.MOV.U32 R235, RZ, RZ, R18 ;  /* 0x000000ffffeb7224 */ /* 0x000fc600078e0012 */
[----:B------:R-:W4:Y:S04]  /*23f40*/  LDL.LU R19, [R1+0x2b7c] ;  /* 0x002b7c0001137983 */ /* 0x000f280000300800 */
[----:B------:R-:W4:Y:S01]  /*23f50*/  LDL.LU R18, [R1+0x2b78] ;  /* 0x002b780001127983 */ /* 0x000f220000300800 */
[----:B------:R-:W-:Y:S01]  /*23f60*/  MOV R224, R26 ;  /* 0x0000001a00e07202 */ /* 0x000fe20000000f00 */
[----:B------:R-:W-:Y:S02]  /*23f70*/  IMAD.MOV.U32 R225, RZ, RZ, R31 ;  /* 0x000000ffffe17224 */ /* 0x000fe400078e001f */
[----:B------:R-:W4:Y:S04]  /*23f80*/  LDL.LU R26, [R1+0x2b74] ;  /* 0x002b7400011a7983 */ /* 0x000f280000300800 */
[----:B------:R-:W4:Y:S01]  /*23f90*/  LDL.LU R31, [R1+0x2b70] ;  /* 0x002b7000011f7983 */ /* 0x000f220000300800 */
[----:B--2---:R-:W-:-:S03]  /*23fa0*/  IMAD.MOV.U32 R226, RZ, RZ, R30 ;  /* 0x000000ffffe27224 */ /* 0x004fc600078e001e */
[----:B------:R-:W2:Y:S01]  /*23fb0*/  LDL.LU R30, [R1+0x2b6c] ;  /* 0x002b6c00011e7983 */ /* 0x000ea20000300800 */
[----:B---3--:R-:W-:-:S03]  /*23fc0*/  MOV R227, R22 ;  /* 0x0000001600e37202 */ /* 0x008fc60000000f00 */
[----:B------:R-:W3:Y:S01]  /*23fd0*/  LDL.LU R22, [R1+0x2b68] ;  /* 0x002b680001167983 */ /* 0x000ee20000300800 */
[----:B----4-:R-:W-:-:S03]  /*23fe0*/  IMAD.MOV.U32 R55, RZ, RZ, R19 ;  /* 0x000000ffff377224 */ /* 0x010fc600078e0013 */
[----:B------:R-:W4:Y:S01]  /*23ff0*/  LDL.LU R52, [R1+0x390] ;  /* 0x0003900001347983 */ /* 0x000f220000300800 */
[----:B------:R-:W-:-:S03]  /*24000*/  IMAD.MOV.U32 R54, RZ, RZ, R18 ;  /* 0x000000ffff367224 */ /* 0x000fc600078e0012 */
[----:B------:R-:W4:Y:S04]  /*24010*/  LDL.LU R53, [R1+0x394] ;  /* 0x0003940001357983 */ /* 0x000f280000300800 */
[----:B------:R-:W2:Y:S04]  /*24020*/  LDL.LU R18, [R1+0x2b64] ;  /* 0x002b640001127983 */ /* 0x000ea80000300800 */
[----:B------:R-:W3:Y:S04]  /*24030*/  LDL.LU R19, [R1+0x2b60] ;  /* 0x002b600001137983 */ /* 0x000ee80000300800 */
[----:B------:R-:W4:Y:S04]  /*24040*/  LDL.LU R60, [R1+0x3b0] ;  /* 0x0003b000013c7983 */ /* 0x000f280000300800 */
[----:B------:R-:W4:Y:S04]  /*24050*/  LDL.LU R61, [R1+0x3b4] ;  /* 0x0003b400013d7983 */ /* 0x000f280000300800 */
[----:B------:R-:W4:Y:S04]  /*24060*/  LDL.LU R62, [R1+0x3b8] ;  /* 0x0003b800013e7983 */ /* 0x000f280000300800 */
[----:B------:R-:W4:Y:S04]  /*24070*/  LDL.LU R63, [R1+0x3bc] ;  /* 0x0003bc00013f7983 */ /* 0x000f280000300800 */
[----:B------:R-:W4:Y:S04]  /*24080*/  LDL.LU R64, [R1+0x3c0] ;  /* 0x0003c00001407983 */ /* 0x000f280000300800 */
[----:B------:R-:W4:Y:S01]  /*24090*/  LDL.LU R65, [R1+0x3c4] ;  /* 0x0003c40001417983 */ /* 0x000f220000300800 */
[----:B------:R-:W-:Y:S01]  /*240a0*/  IMAD.MOV.U32 R28, RZ, RZ, R44 ;  /* 0x000000ffff1c7224 */ /* 0x000fe200078e002c */
[----:B------:R-:W-:Y:S01]  /*240b0*/  MOV R24, R46 ;  /* 0x0000002e00187202 */ /* 0x000fe20000000f00 */
[----:B------:R-:W-:-:S02]  /*240c0*/  IMAD.MOV.U32 R25, RZ, RZ, R45 ;  /* 0x000000ffff197224 */ /* 0x000fc400078e002d */
[----:B------:R-:W-:Y:S02]  /*240d0*/  IMAD.MOV.U32 R21, RZ, RZ, R47 ;  /* 0x000000ffff157224 */ /* 0x000fe400078e002f */
[----:B--2---:R-:W-:Y:S01]  /*240e0*/  IMAD.MOV.U32 R67, RZ, RZ, R18 ;  /* 0x000000ffff437224 */ /* 0x004fe200078e0012 */
[----:B---3--:R-:W-:Y:S02]  /*240f0*/  MOV R66, R19 ;  /* 0x0000001300427202 */ /* 0x008fe40000000f00 */
[----:B------:R-:W2:Y:S04]  /*24100*/  LDL.LU R19, [R1+0x2b5c] ;  /* 0x002b5c0001137983 */ /* 0x000ea80000300800 */
[----:B------:R-:W3:Y:S04]  /*24110*/  LDL.LU R18, [R1+0x2b58] ;  /* 0x002b580001127983 */ /* 0x000ee80000300800 */
[----:B------:R-:W2:Y:S04]  /*24120*/  LDL.LU R68, [R1+0x3e0] ;  /* 0x0003e00001447983 */ /* 0x000ea80000300800 */
[----:B------:R-:W4:Y:S04]  /*24130*/  LDL.LU R69, [R1+0x3e4] ;  /* 0x0003e40001457983 */ /* 0x000f280000300800 */
        /* <DEDUP_REMOVED lines=72> */
[----:B------:R-:W4:Y:S01]  /*245c0*/  LDL.LU R82, [R1+0x438] ;  /* 0x0004380001527983 */ /* 0x000f220000300800 */
[----:B---3--:R-:W-:-:S03]  /*245d0*/  IMAD.MOV.U32 R74, RZ, RZ, R18 ;  /* 0x000000ffff4a7224 */ /* 0x008fc600078e0012 */
[----:B------:R-:W3:Y:S01]  /*245e0*/  LDL.LU R83, [R1+0x43c] ;  /* 0x00043c0001537983 */ /* 0x000ee20000300800 */
[----:B--2---:R-:W-:-:S03]  /*245f0*/  MOV R75, R19 ;  /* 0x00000013004b7202 */ /* 0x004fc60000000f00 */
[----:B------:R-:W2:Y:S01]  /*24600*/  LDL.LU R72, [R1+0x3f0] ;  /* 0x0003f00001487983 */ /* 0x000ea20000300800 */
[----:B------:R-:W-:-:S03]  /*24610*/  IMAD.MOV.U32 R56, RZ, RZ, R22 ;  /* 0x000000ffff387224 */ /* 0x000fc600078e0016 */
[----:B------:R-:W2:Y:S01]  /*24620*/  LDL.LU R73, [R1+0x3f4] ;  /* 0x0003f40001497983 */ /* 0x000ea20000300800 */
[----:B------:R-:W-:-:S03]  /*24630*/  IMAD.MOV.U32 R57, RZ, RZ, R30 ;  /* 0x000000ffff397224 */ /* 0x000fc600078e001e */
[----:B------:R-:W2:Y:S01]  /*24640*/  LDL.LU R18, [R1+0x2b54] ;  /* 0x002b540001127983 */ /* 0x000ea20000300800 */
[----:B------:R-:W-:-:S03]  /*24650*/  MOV R58, R31 ;  /* 0x0000001f003a7202 */ /* 0x000fc60000000f00 */
[----:B------:R-:W2:Y:S04]  /*24660*/  LDL.LU R19, [R1+0x2b50] ;  /* 0x002b500001137983 */ /* 0x000ea80000300800 */
[----:B------:R-:W2:Y:S04]  /*24670*/  LDL.LU R22, [R1+0x2b4c] ;  /* 0x002b4c0001167983 */ /* 0x000ea80000300800 */
[----:B------:R-:W4:Y:S04]  /*24680*/  LDL.LU R30, [R1+0x2b48] ;  /* 0x002b4800011e7983 */ /* 0x000f280000300800 */
[----:B------:R-:W4:Y:S01]  /*24690*/  LDL.LU R31, [R1+0x2b44] ;  /* 0x002b4400011f7983 */ /* 0x000f220000300800 */
[----:B------:R-:W-:-:S02]  /*246a0*/  IMAD.MOV.U32 R59, RZ, RZ, R26 ;  /* 0x000000ffff3b7224 */ /* 0x000fc400078e001a */
[----:B------:R-:W-:Y:S01]  /*246b0*/  IMAD.MOV.U32 R228, RZ, RZ, R27 ;  /* 0x000000ffffe47224 */ /* 0x000fe200078e001b */
[----:B------:R-:W2:Y:S01]  /*246c0*/  LDL.LU R26, [R1+0x2b40] ;  /* 0x002b4000011a7983 */ /* 0x000ea20000300800 */
[----:B------:R-:W-:-:S03]  /*246d0*/  MOV R229, R23 ;  /* 0x0000001700e57202 */ /* 0x000fc60000000f00 */
[----:B------:R-:W2:Y:S01]  /*246e0*/  LDL.LU R27, [R1+0x2b3c] ;  /* 0x002b3c00011b7983 */ /* 0x000ea20000300800 */
[----:B------:R-:W-:-:S03]  /*246f0*/  IMAD.MOV.U32 R230, RZ, RZ, R14 ;  /* 0x000000ffffe67224 */ /* 0x000fc600078e000e */
[----:B------:R-:W2:Y:S01]  /*24700*/  LDL.LU R23, [R1+0x2b38] ;  /* 0x002b380001177983 */ /* 0x000ea20000300800 */
[----:B------:R-:W-:-:S03]  /*24710*/  IMAD.MOV.U32 R231, RZ, RZ, R15 ;  /* 0x000000ffffe77224 */ /* 0x000fc600078e000f */
[----:B------:R-:W2:Y:S04]  /*24720*/  LDL.LU R14, [R1+0x2b34] ;  /* 0x002b3400010e7983 */ /* 0x000ea80000300800 */
[----:B------:R-:W2:Y:S01]  /*24730*/  LDL.LU R15, [R1+0x2b30] ;  /* 0x002b3000010f7983 */ /* 0x000ea20000300800 */
[C---:B----4-:R-:W-:Y:S11]  /*24740*/  HMMA.1688.F32.TF32 R124, R36.reuse, R30, R124 ;  /* 0x0000001e247c723c */ /* 0x050ff6000008107c */
[----:B------:R-:W-:Y:S11]  /*24750*/  @!UPT UIADD3 URZ, URZ, URZ, URZ ;  /* 0x0000003f3f3ff290 */ /* 0x000ff6000fffe03f */
[----:B------:R-:W-:Y:S02]  /*24760*/  @!UPT UIADD3 URZ, URZ, URZ, URZ ;  /* 0x0000003f3f3ff290 */ /* 0x000fe4000fffe03f */
[----:B-1----:R-:W-:Y:S01]  /*24770*/  MOV R12, R124 ;  /* 0x0000007c000c7202 */ /* 0x002fe20000000f00 */
[----:B------:R-:W-:Y:S01]  /*24780*/  IMAD.MOV.U32 R33, RZ, RZ, R125 ;  /* 0x000000ffff217224 */ /* 0x000fe200078e007d */
[----:B------:R-:W-:Y:S01]  /*24790*/  MOV R29, R127 ;  /* 0x0000007f001d7202 */ /* 0x000fe20000000f00 */
[----:B------:R-:W-:Y:S02]  /*247a0*/  IMAD.MOV.U32 R32, RZ, RZ, R126 ;  /* 0x000000ffff207224 */ /* 0x000fe400078e007e */
[C---:B--2---:R-:W-:Y:S08]  /*247b0*/  HMMA.1688.F32.TF32 R124, R36.reuse, R26, R120 ;  /* 0x0000001a247c723c */ /* 0x044ff00000081078 */
[C---:B------:R-:W-:Y:S08]  /*247c0*/  HMMA.1688.F32.TF32 R120, R36.reuse, R22, R116 ;  /* 0x000000162478723c */ /* 0x040ff00000081074 */
[C---:B------:R-:W-:Y:S08]  /*247d0*/  HMMA.1688.F32.TF32 R116, R36.reuse, R18, R112 ;  /* 0x000000122474723c */ /* 0x040ff00000081070 */
[----:B------:R-:W-:Y:S08]  /*247e0*/  HMMA.1688.F32.TF32 R112, R36, R14, R108 ;  /* 0x0000000e2470723c */ /* 0x000ff0000008106c */
[C---:B------:R-:W-:Y:S08]  /*247f0*/  HMMA.1688.F32.TF32 R108, R40.reuse, R6, R104 ;  /* 0x00000006286c723c */ /* 0x040ff00000081068 */
[C---:B------:R-:W-:Y:S01]  /*24800*/  HMMA.1688.F32.TF32 R36, R40.reuse, R10, R100 ;  /* 0x0000000a2824723c */ /* 0x040fe20000081064 */
[----:B------:R-:W-:Y:S04]  /*24810*/  STL.64 [R1+0xa00], R124 ;  /* 0x000a007c01007387 */ /* 0x000fe80000100a00 */
[----:B------:R-:W-:Y:S04]  /*24820*/  STL.64 [R1+0xa08], R126 ;  /* 0x000a087e01007387 */ /* 0x000fe80000100a00 */
[----:B------:R-:W-:Y:S04]  /*24830*/  STL.64 [R1+0x9f0], R120 ;  /* 0x0009f07801007387 */ /* 0x000fe80000100a00 */
[----:B------:R-:W-:Y:S04]  /*24840*/  STL.64 [R1+0x9f8], R122 ;  /* 0x0009f87a01007387 */ /* 0x000fe80000100a00 */
[----:B------:R-:W-:Y:S01]  /*24850*/  STL.64 [R1+0x9e0], R116 ;  /* 0x0009e07401007387 */ /* 0x000fe20000100a00 */
[C---:B------:R-:W-:Y:S03]  /*24860*/  HMMA.1688.F32.TF32 R104, R40.reuse, R34, R212 ;  /* 0x000000222868723c */ /* 0x040fe600000810d4 */
[----:B------:R-:W-:Y:S04]  /*24870*/  STL.64 [R1+0x9e8], R118 ;  /* 0x0009e87601007387 */ /* 0x000fe80000100a00 */
[----:B------:R-:W-:Y:S01]  /*24880*/  STL.64 [R1+0x8b0], R112 ;  /* 0x0008b07001007387 */ /* 0x000fe20000100a00 */
[C---:B------:R-:W-:Y:S03]  /*24890*/  HMMA.1688.F32.TF32 R100, R40.reuse, R30, R96 ;  /* 0x0000001e2864723c */ /* 0x040fe60000081060 */
[----:B------:R-:W-:Y:S04]  /*248a0*/  STL.64 [R1+0x8b8], R114 ;  /* 0x0008b87201007387 */ /* 0x000fe80000100a00 */
[----:B------:R-:W-:Y:S04]  /*248b0*/  STL.64 [R1+0x8a0], R108 ;  /* 0x0008a06c01007387 */ /* 0x000fe80000100a00 */
[----:B------:R-:W-:Y:S04]  /*248c0*/  STL.64 [R1+0x8a8], R110 ;  /* 0x0008a86e01007387 */ /* 0x000fe80000100a00 */
        /* <DEDUP_REMOVED lines=11> */
[----:B-1----:R-:W-:Y:S08]  /*24980*/  HMMA.1688.F32.TF32 R36, R40, R14, R88 ;  /* 0x0000000e2824723c */ /* 0x002ff00000081058 */
[C---:B------:R-:W-:Y:S01]  /*24990*/  HMMA.1688.F32.TF32 R40, R236.reuse, R6, R84 ;  /* 0x00000006ec28723c */ /* 0x040fe20000081054 */
[----:B------:R-:W-:Y:S04]  /*249a0*/  STL.64 [R1+0x850], R96 ;  /* 0x0008506001007387 */ /* 0x000fe80000100a00 */
[----:B------:R-:W-:Y:S04]  /*249b0*/  STL.64 [R1+0x858], R98 ;  /* 0x0008586201007387 */ /* 0x000fe80000100a00 */
[----:B------:R-:W-:Y:S01]  /*249c0*/  STL.64 [R1+0x840], R92 ;  /* 0x0008405c01007387 */ /* 0x000fe20000100a00 */
[C---:B---3--:R-:W-:Y:S03]  /*249d0*/  HMMA.1688.F32.TF32 R80, R236.reuse, R10, R80 ;  /* 0x0000000aec50723c */ /* 0x048fe60000081050 */
[----:B------:R-:W-:Y:S04]  /*249e0*/  STL.64 [R1+0x848], R94 ;  /* 0x0008485e01007387 */ /* 0x000fe80000100a00 */
[----:B------:R-:W-:Y:S04]  /*249f0*/  STL.64 [R1+0x6b0], R36 ;  /* 0x0006b02401007387 */ /* 0x000fe80000100a00 */
[----:B------:R1:W-:Y:S04]  /*24a00*/  STL.64 [R1+0x6b8], R38 ;  /* 0x0006b82601007387 */ /* 0x0003e80000100a00 */
[----:B------:R-:W-:Y:S04]  /*24a10*/  STL.64 [R1+0x6a0], R40 ;  /* 0x0006a02801007387 */ /* 0x000fe80000100a00 */
[----:B------:R2:W-:Y:S01]  /*24a20*/  STL.64 [R1+0x6a8], R42 ;  /* 0x0006a82a01007387 */ /* 0x0005e20000100a00 */
[C---:B-1----:R-:W-:Y:S08]  /*24a30*/  HMMA.1688.F32.TF32 R36, R236.reuse, R34, R44 ;  /* 0x00000022ec24723c */ /* 0x042ff0000008102c */
[C---:B--2---:R-:W-:Y:S01]  /*24a40*/  HMMA.1688.F32.TF32 R40, R236.reuse, R30, R76 ;  /* 0x0000001eec28723c */ /* 0x044fe2000008104c */
[----:B------:R-:W-:Y:S04]  /*24a50*/  STL.64 [R1+0x690], R80 ;  /* 0x0006905001007387 */ /* 0x000fe80000100a00 */
[----:B------:R-:W-:Y:S03]  /*24a60*/  STL.64 [R1+0x698], R82 ;  /* 0x0006985201007387 */ /* 0x000fe60000100a00 */
[----:B------:R-:W-:Y:S07]  /*24a70*/  HMMA.1688.F32.TF32 R44, R236, R26, R48 ;  /* 0x0000001aec2c723c */ /* 0x000fee0000081030 */
[----:B------:R-:W-:Y:S04]  /*24a80*/  STL.64 [R1+0x240], R36 ;  /* 0x0002402401007387 */ /* 0x000fe80000100a00 */
[----:B------:R1:W-:Y:S04]  /*24a90*/  STL.64 [R1+0x248], R38 ;  /* 0x0002482601007387 */ /* 0x0003e80000100a00 */
[----:B------:R-:W-:Y:S01]  /*24aa0*/  STL.64 [R1+0x220], R40 ;  /* 0x0002202801007387 */ /* 0x000fe20000100a00 */
[----:B------:R-:W-:Y:S03]  /*24ab0*/  HMMA.1688.F32.TF32 R48, R220, R30, R224 ;  /* 0x0000001edc30723c */ /* 0x000fe600000810e0 */
[----:B------:R2:W-:Y:S04]  /*24ac0*/  STL.64 [R1+0x228], R42 ;  /* 0x0002282a01007387 */ /* 0x0005e80000100a00 */
[----:B------:R-:W-:Y:S01]  /*24ad0*/  LDS R224, [R3+0x4280] ;  /* 0x0042800003e07984 */ /* 0x000fe20000000800 */
[C---:B-1----:R-:W-:Y:S03]  /*24ae0*/  HMMA.1688.F32.TF32 R36, R236.reuse, R22, R72 ;  /* 0x00000016ec24723c */ /* 0x042fe60000081048 */
[----:B------:R-:W-:Y:S04]  /*24af0*/  LDS R226, [R3+0x6280] ;  /* 0x0062800003e27984 */ /* 0x000fe80000000800 */
[----:B------:R-:W-:Y:S01]  /*24b00*/  LDS R225, [R0+0x4280] ;  /* 0x0042800000e17984 */ /* 0x000fe20000000800 */
[----:B--2---:R-:W-:Y:S08]  /*24b10*/  HMMA.1688.F32.TF32 R40, R236, R18, R68 ;  /* 0x00000012ec28723c */ /* 0x004ff00000081044 */
[C---:B------:R-:W-:Y:S01]  /*24b20*/  HMMA.1688.F32.TF32 R248, R220.reuse, R26, R228 ;  /* 0x0000001adcf8723c */ /* 0x040fe200000810e4 */
[----:B------:R-:W-:Y:S04]  /*24b30*/  STL.64 [R1+0x200], R44 ;  /* 0x0002002c01007387 */ /* 0x000fe80000100a00 */
[----:B------:R-:W-:Y:S04]  /*24b40*/  STL.64 [R1+0x208], R46 ;  /* 0x0002082e01007387 */ /* 0x000fe80000100a00 */
[----:B------:R-:W-:Y:S04]  /*24b50*/  STL.64 [R1+0x1b0], R36 ;  /* 0x0001b02401007387 */ /* 0x000fe80000100a00 */
[----:B------:R-:W-:Y:S04]  /*24b60*/  STL.64 [R1+0x1b8], R38 ;  /* 0x0001b82601007387 */ /* 0x000fe80000100a00 */
[----:B------:R-:W-:Y:S04]  /*24b70*/  STL.64 [R1+0x1a0], R40 ;  /* 0x0001a02801007387 */ /* 0x000fe80000100a00 */
[----:B------:R1:W-:Y:S04]  /*24b80*/  STL.64 [R1+0x1a8], R42 ;  /* 0x0001a82a01007387 */ /* 0x0003e80000100a00 */
[----:B------:R-:W-:Y:S04]  /*24b90*/  STL [R1+0x29c4], R51 ;  /* 0x0029c43301007387 */ /* 0x000fe80000100800 */
[----:B------:R-:W-:Y:S04]  /*24ba0*/  STL [R1+0x29c0], R249 ;  /* 0x0029c0f901007387 */ /* 0x000fe80000100800 */
[----:B------:R-:W-:Y:S01]  /*24bb0*/  STL [R1+0x29bc], R250 ;  /* 0x0029bcfa01007387 */ /* 0x000fe20000100800 */
[C---:B-1----:R-:W-:Y:S03]  /*24bc0*/  HMMA.1688.F32.TF32 R40, R220.reuse, R10, R56 ;  /* 0x0000000adc28723c */ /* 0x042fe60000081038 */
[----:B------:R-:W-:Y:S04]  /*24bd0*/  STL [R1+0x29b8], R251 ;  /* 0x0029b8fb01007387 */ /* 0x000fe80000100800 */
[----:B------:R-:W2:Y:S01]  /*24be0*/  LDL.LU R56, [R1+0x4d0] ;  /* 0x0004d00001387983 */ /* 0x000ea20000300800 */
[C---:B------:R-:W-:Y:S03]  /*24bf0*/  HMMA.1688.F32.TF32 R244, R220.reuse, R22, R232 ;  /* 0x00000016dcf4723c */ /* 0x040fe600000810e8 */
[----:B------:R-:W2:Y:S04]  /*24c00*/  LDL.LU R57, [R1+0x4d4] ;  /* 0x0004d40001397983 */ /* 0x000ea80000300800 */
[----:B------:R-:W2:Y:S04]  /*24c10*/  LDL.LU R58, [R1+0x4d8] ;  /* 0x0004d800013a7983 */ /* 0x000ea80000300800 */
[----:B------:R-:W2:Y:S04]  /*24c20*/  LDL.LU R59, [R1+0x4dc] ;  /* 0x0004dc00013b7983 */ /* 0x000ea80000300800 */
[----:B------:R-:W3:Y:S04]  /*24c30*/  LDL.LU R232, [R1+0x330] ;  /* 0x0003300001e87983 */ /* 0x000ee80000300800 */
[----:B------:R-:W3:Y:S04]  /*24c40*/  LDL.LU R233, [R1+0x334] ;  /* 0x0003340001e97983 */ /* 0x000ee80000300800 */
[----:B------:R-:W3:Y:S04]  /*24c50*/  LDL.LU R234, [R1+0x338] ;  /* 0x0003380001ea7983 */ /* 0x000ee80000300800 */
[----:B------:R-:W3:Y:S04]  /*24c60*/  LDL.LU R235, [R1+0x33c] ;  /* 0x00033c0001eb7983 */ /* 0x000ee80000300800 */
[----:B------:R-:W4:Y:S04]  /*24c70*/  LDL.LU R228, [R1+0x350] ;  /* 0x0003500001e47983 */ /* 0x000f280000300800 */
[----:B------:R-:W4:Y:S04]  /*24c80*/  LDL.LU R229, [R1+0x354] ;  /* 0x0003540001e57983 */ /* 0x000f280000300800 */
[----:B------:R-:W4:Y:S04]  /*24c90*/  LDL.LU R230, [R1+0x358] ;  /* 0x0003580001e67983 */ /* 0x000f280000300800 */
[----:B------:R-:W4:Y:S01]  /*24ca0*/  LDL.LU R231, [R1+0x35c] ;  /* 0x00035c0001e77983 */ /* 0x000f220000300800 */
[----:B------:R-:W-:Y:S03]  /*24cb0*/  HMMA.1688.F32.TF32 R36, R220, R6, R60 ;  /* 0x00000006dc24723c */ /* 0x000fe6000008103c */
[----:B------:R-:W2:Y:S04]  /*24cc0*/  LDL.LU R60, [R1+0x560] ;  /* 0x00056000013c7983 */ /* 0x000ea80000300800 */
[----:B------:R-:W2:Y:S01]  /*24cd0*/  LDL.LU R61, [R1+0x564] ;  /* 0x00056400013d7983 */ /* 0x000ea20000300800 */
[----:B------:R-:W-:Y:S03]  /*24ce0*/  HMMA.1688.F32.TF32 R236, R236, R14, R64 ;  /* 0x0000000eecec723c */ /* 0x000fe60000081040 */
[----:B------:R-:W2:Y:S04]  /*24cf0*/  LDL.LU R62, [R1+0x568] ;  /* 0x00056800013e7983 */ /* 0x000ea80000300800 */
        /* <DEDUP_REMOVED lines=24> */
[----:B------:R-:W2:Y:S01]  /*24e80*/  LDL.LU R71, [R1+0x58c] ;  /* 0x00058c0001477983 */ /* 0x000ea20000300800 */
[C---:B------:R-:W-:Y:S03]  /*24e90*/  HMMA.1688.F32.TF32 R44, R220.reuse, R34, R52 ;  /* 0x00000022dc2c723c */ /* 0x040fe60000081034 */
[----:B------:R-:W2:Y:S04]  /*24ea0*/  LDL.LU R52, [R1+0x4c0] ;  /* 0x0004c00001347983 */ /* 0x000ea80000300800 */
[----:B------:R-:W2:Y:S04]  /*24eb0*/  LDL.LU R53, [R1+0x4c4] ;  /* 0x0004c40001357983 */ /* 0x000ea80000300800 */
[----:B------:R-:W2:Y:S04]  /*24ec0*/  LDL.LU R54, [R1+0x4c8] ;  /* 0x0004c80001367983 */ /* 0x000ea80000300800 */
[----:B------:R-:W2:Y:S04]  /*24ed0*/  LDL.LU R55, [R1+0x4cc] ;  /* 0x0004cc0001377983 */ /* 0x000ea80000300800 */
[----:B------:R-:W-:Y:S01]  /*24ee0*/  LDS R227, [R0+0x6280] ;  /* 0x0062800000e37984 */ /* 0x000fe20000000800 */
[C---:B---3--:R-:W-:Y:S03]  /*24ef0*/  HMMA.1688.F32.TF32 R88, R220.reuse, R14, R232 ;  /* 0x0000000edc58723c */ /* 0x048fe600000810e8 */
[----:B------:R-:W-:Y:S04]  /*24f00*/  LDS R232, [R3+0x4380] ;  /* 0x0043800003e87984 */ /* 0x000fe80000000800 */
[----:B------:R-:W-:Y:S04]  /*24f10*/  LDS R234, [R3+0x6380] ;  /* 0x0063800003ea7984 */ /* 0x000fe80000000800 */
[----:B------:R-:W-:Y:S04]  /*24f20*/  LDS R233, [R0+0x4380] ;  /* 0x0043800000e97984 */ /* 0x000fe80000000800 */
[----:B------:R-:W-:Y:S01]  /*24f30*/  LDS R235, [R0+0x6380] ;  /* 0x0063800000eb7984 */ /* 0x000fe20000000800 */
[----:B----4-:R-:W-:Y:S03]  /*24f40*/  HMMA.1688.F32.TF32 R240, R220, R18, R228 ;  /* 0x00000012dcf0723c */ /* 0x010fe600000810e4 */
[----:B------:R-:W-:Y:S04]  /*24f50*/  LDS R220, [R3+0x4200] ;  /* 0x0042000003dc7984 */ /* 0x000fe80000000800 */
[----:B------:R-:W-:Y:S04]  /*24f60*/  LDS R222, [R3+0x6200] ;  /* 0x0062000003de7984 */ /* 0x000fe80000000800 */
[----:B------:R-:W-:Y:S04]  /*24f70*/  LDS R221, [R0+0x4200] ;  /* 0x0042000000dd7984 */ /* 0x000fe80000000800 */
[----:B------:R-:W2:Y:S04]  /*24f80*/  LDS R223, [R0+0x6200] ;  /* 0x0062000000df7984 */ /* 0x000ea80000000800 */
[----:B------:R-:W-:Y:S04]  /*24f90*/  STL.64 [R1], R88 ;  /* 0x0000005801007387 */ /* 0x000fe80000100a00 */
[----:B------:R-:W-:Y:S04]  /*24fa0*/  STL.64 [R1+0x8], R90 ;  /* 0x0000085a01007387 */ /* 0x000fe80000100a00 */
[----:B------:R-:W-:Y:S04]  /*24fb0*/  LDS R228, [R3+0x4300] ;  /* 0x0043000003e47984 */ /* 0x000fe80000000800 */
[----:B------:R-:W-:Y:S04]  /*24fc0*/  LDS R230, [R3+0x6300] ;  /* 0x0063000003e67984 */ /* 0x000fe80000000800 */
[----:B------:R-:W-:Y:S04]  /*24fd0*/  LDS R229, [R0+0x4300] ;  /* 0x0043000000e57984 */ /* 0x000fe80000000800 */
[----:B------:R-:W1:Y:S01]  /*24fe0*/  LDS R231, [R0+0x6300] ;  /* 0x0063000000e77984 */ /* 0x000e620000000800 */
[C---:B--2---:R-:W-:Y:S08]  /*24ff0*/  HMMA.1688.F32.TF32 R72, R220.reuse, R30, R72 ;  /* 0x0000001edc48723c */ /* 0x044ff00000081048 */
[C---:B------:R-:W-:Y:S08]  /*25000*/  HMMA.1688.F32.TF32 R76, R220.reuse, R34, R76 ;  /* 0x00000022dc4c723c */ /* 0x040ff0000008104c */
[C---:B------:R-:W-:Y:S08]  /*25010*/  HMMA.1688.F32.TF32 R64, R220.reuse, R22, R64 ;  /* 0x00000016dc40723c */ /* 0x040ff00000081040 */
[C---:B------:R-:W-:Y:S08]  /*25020*/  HMMA.1688.F32.TF32 R60, R220.reuse, R18, R60 ;  /* 0x00000012dc3c723c */ /* 0x040ff0000008103c */
[C---:B------:R-:W-:Y:S08]  /*25030*/  HMMA.1688.F32.TF32 R80, R220.reuse, R10, R80 ;  /* 0x0000000adc50723c */ /* 0x040ff00000081050 */
[C---:B------:R-:W-:Y:S08]  /*25040*/  HMMA.1688.F32.TF32 R56, R220.reuse, R14, R56 ;  /* 0x0000000edc38723c */ /* 0x040ff00000081038 */
[----:B------:R-:W-:Y:S07]  /*25050*/  HMMA.1688.F32.TF32 R68, R220, R26, R68 ;  /* 0x0000001adc44723c */ /* 0x000fee0000081044 */
[----:B------:R-:W-:Y:S01]  /*25060*/  STL.64 [R1+0x9c0], R80 ;  /* 0x0009c05001007387 */ /* 0x000fe20000100a00 */
[-C--:B------:R-:W-:Y:S03]  /*25070*/  HMMA.1688.F32.TF32 R52, R224, R6.reuse, R52 ;  /* 0x00000006e034723c */ /* 0x080fe60000081034 */
[----:B------:R-:W-:Y:S04]  /*25080*/  STL.64 [R1+0x9c8], R82 ;  /* 0x0009c85201007387 */ /* 0x000fe80000100a00 */
[----:B------:R-:W-:Y:S04]  /*25090*/  STL.64 [R1+0x9b0], R76 ;  /* 0x0009b04c01007387 */ /* 0x000fe80000100a00 */
[----:B------:R-:W-:Y:S01]  /*250a0*/  STL.64 [R1+0x9b8], R78 ;  /* 0x0009b84e01007387 */ /* 0x000fe20000100a00 */
[----:B------:R-:W-:Y:S03]  /*250b0*/  HMMA.1688.F32.TF32 R84, R220, R6, R84 ;  /* 0x00000006dc54723c */ /* 0x000fe60000081054 */
[----:B------:R-:W-:Y:S04]  /*250c0*/  STL.64 [R1+0x9a0], R72 ;  /* 0x0009a04801007387 */ /* 0x000fe80000100a00 */
[----:B------:R-:W-:Y:S04]  /*250d0*/  STL.64 [R1+0x9a8], R74 ;  /* 0x0009a84a01007387 */ /* 0x000fe80000100a00 */
[----:B------:R-:W-:Y:S04]  /*250e0*/  STL.64 [R1+0x990], R68 ;  /* 0x0009904401007387 */ /* 0x000fe80000100a00 */
[----:B------:R-:W-:Y:S04]  /*250f0*/  STL.64 [R1+0x998], R70 ;  /* 0x0009984601007387 */ /* 0x000fe80000100a00 */
[----:B------:R2:W-:Y:S04]  /*25100*/  STL.64 [R1+0x980], R64 ;  /* 0x0009804001007387 */ /* 0x0005e80000100a00 */
[----:B------:R3:W-:Y:S04]  /*25110*/  STL.64 [R1+0x988], R66 ;  /* 0x0009884201007387 */ /* 0x0007e80000100a00 */
[----:B------:R-:W-:Y:S04]  /*25120*/  STL.64 [R1+0x970], R60 ;  /* 0x0009703c01007387 */ /* 0x000fe80000100a00 */
[----:B------:R-:W-:Y:S04]  /*25130*/  STL.64 [R1+0x978], R62 ;  /* 0x0009783e01007387 */ /* 0x000fe80000100a00 */
[----:B--2---:R-:W2:Y:S04]  /*25140*/  LDL.LU R64, [R1+0x70] ;  /* 0x0000700001407983 */ /* 0x004ea80000300800 */
[----:B------:R-:W-:Y:S04]  /*25150*/  STL.64 [R1+0x830], R56 ;  /* 0x0008303801007387 */ /* 0x000fe80000100a00 */
[----:B------:R-:W-:Y:S04]  /*25160*/  STL.64 [R1+0x838], R58 ;  /* 0x0008383a01007387 */ /* 0x000fe80000100a00 */
[----:B------:R4:W-:Y:S04]  /*25170*/  STL.64 [R1+0x820], R52 ;  /* 0x0008203401007387 */ /* 0x0009e80000100a00 */
[----:B------:R1:W-:Y:S04]  /*25180*/  STL.64 [R1+0x828], R54 ;  /* 0x0008283601007387 */ /* 0x0003e80000100a00 */
[----:B------:R-:W2:Y:S04]  /*25190*/  LDL.LU R65, [R1+0x74] ;  /* 0x0000740001417983 */ /* 0x000ea80000300800 */
[----:B---3--:R-:W2:Y:S04]  /*251a0*/  LDL.LU R66, [R1+0x78] ;  /* 0x0000780001427983 */ /* 0x008ea80000300800 */
[----:B------:R-:W2:Y:S04]  /*251b0*/  LDL.LU R67, [R1+0x7c] ;  /* 0x00007c0001437983 */ /* 0x000ea80000300800 */
[----:B------:R-:W3:Y:S04]  /*251c0*/  LDL.LU R68, [R1+0x90] ;  /* 0x0000900001447983 */ /* 0x000ee80000300800 */
[----:B------:R-:W3:Y:S04]  /*251d0*/  LDL.LU R69, [R1+0x94] ;  /* 0x0000940001457983 */ /* 0x000ee80000300800 */
[----:B------:R-:W3:Y:S04]  /*251e0*/  LDL.LU R70, [R1+0x98] ;  /* 0x0000980001467983 */ /* 0x000ee80000300800 */
[----:B------:R-:W3:Y:S04]  /*251f0*/  LDL.LU R71, [R1+0x9c] ;  /* 0x00009c0001477983 */ /* 0x000ee80000300800 */
[----:B------:R-:W2:Y:S04]  /*25200*/  LDL.LU R72, [R1+0xb0] ;  /* 0x0000b00001487983 */ /* 0x000ea80000300800 */
[----:B------:R-:W2:Y:S04]  /*25210*/  LDL.LU R73, [R1+0xb4] ;  /* 0x0000b40001497983 */ /* 0x000ea80000300800 */
[----:B------:R-:W2:Y:S04]  /*25220*/  LDL.LU R74, [R1+0xb8] ;  /* 0x0000b800014a7983 */ /* 0x000ea80000300800 */
[----:B------:R-:W2:Y:S01]  /*25230*/  LDL.LU R75, [R1+0xbc] ;  /* 0x0000bc00014b7983 */ /* 0x000ea20000300800 */
[----:B------:R-:W-:-:S03]  /*25240*/  IMAD.MOV.U32 R51, RZ, RZ, R84 ;  /* 0x000000ffff337224 */ /* 0x000fc600078e0054 */
[----:B------:R-:W2:Y:S01]  /*25250*/  LDL.LU R80, [R1+0x230] ;  /* 0x0002300001507983 */ /* 0x000ea20000300800 */
[----:B------:R-:W-:-:S03]  /*25260*/  IMAD.MOV.U32 R249, RZ, RZ, R85 ;  /* 0x000000fffff97224 */ /* 0x000fc600078e0055 */
[----:B------:R-:W2:Y:S01]  /*25270*/  LDL.LU R81, [R1+0x234] ;  /* 0x0002340001517983 */ /* 0x000ea20000300800 */
[----:B------:R-:W-:-:S03]  /*25280*/  MOV R250, R86 ;  /* 0x0000005600fa7202 */ /* 0x000fc60000000f00 */
[----:B------:R-:W2:Y:S01]  /*25290*/  LDL.LU R82, [R1+0x238] ;  /* 0x0002380001527983 */ /* 0x000ea20000300800 */
[----:B------:R-:W-:-:S03]  /*252a0*/  IMAD.MOV.U32 R251, RZ, RZ, R87 ;  /* 0x000000fffffb7224 */ /* 0x000fc600078e0057 */
        /* <DEDUP_REMOVED lines=13> */
[----:B----4-:R-:W4:Y:S04]  /*25380*/  LDL.LU R52, [R1+0x310] ;  /* 0x0003100001347983 */ /* 0x010f280000300800 */
[----:B------:R-:W4:Y:S04]  /*25390*/  LDL.LU R53, [R1+0x314] ;  /* 0x0003140001357983 */ /* 0x000f280000300800 */
[----:B-1----:R-:W4:Y:S04]  /*253a0*/  LDL.LU R54, [R1+0x318] ;  /* 0x0003180001367983 */ /* 0x002f280000300800 */
[----:B------:R-:W4:Y:S04]  /*253b0*/  LDL.LU R55, [R1+0x31c] ;  /* 0x00031c0001377983 */ /* 0x000f280000300800 */
        /* <DEDUP_REMOVED lines=60> */
[----:B----4-:R-:W-:Y:S08]  /*25780*/  HMMA.1688.F32.TF32 R52, R228, R34, R52 ;  /* 0x00000022e434723c */ /* 0x010ff00000081034 */
[C---:B--2---:R-:W-:Y:S08]  /*25790*/  HMMA.1688.F32.TF32 R220, R224.reuse, R22, R220 ;  /* 0x00000016e0dc723c */ /* 0x044ff000000810dc */
[C---:B---3--:R-:W-:Y:S08]  /*257a0*/  HMMA.1688.F32.TF32 R112, R224.reuse, R26, R112 ;  /* 0x0000001ae070723c */ /* 0x048ff00000081070 */
[C---:B------:R-:W-:Y:S08]  /*257b0*/  HMMA.1688.F32.TF32 R120, R224.reuse, R34, R120 ;  /* 0x00000022e078723c */ /* 0x040ff00000081078 */
[C---:B------:R-:W-:Y:S08]  /*257c0*/  HMMA.1688.F32.TF32 R124, R224.reuse, R10, R124 ;  /* 0x0000000ae07c723c */ /* 0x040ff0000008107c */
[C---:B------:R-:W-:Y:S11]  /*257d0*/  HMMA.1688.F32.TF32 R116, R224.reuse, R30, R116 ;  /* 0x0000001ee074723c */ /* 0x040ff60000081074 */
[----:B------:R-:W-:Y:S04]  /*257e0*/  @!UPT UIADD3 URZ, URZ, URZ, URZ ;  /* 0x0000003f3f3ff290 */ /* 0x000fe8000fffe03f */
[----:B------:R-:W-:Y:S04]  /*257f0*/  STL.64 [R1+0x810], R124 ;  /* 0x0008107c01007387 */ /* 0x000fe80000100a00 */
[----:B------:R1:W-:Y:S04]  /*25800*/  STL.64 [R1+0x818], R126 ;  /* 0x0008187e01007387 */ /* 0x0003e80000100a00 */
[----:B-1----:R-:W2:Y:S04]  /*25810*/  LDL.LU.64 R126, [R1+0x2b28] ;  /* 0x002b2800017e7983 */ /* 0x002ea80000300a00 */
[----:B------:R-:W2:Y:S04]  /*25820*/  LDL.LU.64 R124, [R1+0x2b20] ;  /* 0x002b2000017c7983 */ /* 0x000ea80000300a00 */
[----:B------:R-:W-:Y:S04]  /*25830*/  STL.64 [R1+0x800], R120 ;  /* 0x0008007801007387 */ /* 0x000fe80000100a00 */
[----:B------:R1:W-:Y:S04]  /*25840*/  STL.64 [R1+0x808], R122 ;  /* 0x0008087a01007387 */ /* 0x0003e80000100a00 */
[----:B-1----:R-:W3:Y:S04]  /*25850*/  LDL.LU.64 R122, [R1+0x2b18] ;  /* 0x002b1800017a7983 */ /* 0x002ee80000300a00 */
[----:B------:R-:W3:Y:S04]  /*25860*/  LDL.LU.64 R120, [R1+0x2b10] ;  /* 0x002b100001787983 */ /* 0x000ee80000300a00 */
[----:B------:R-:W-:Y:S04]  /*25870*/  STL.64 [R1+0x7f0], R116 ;  /* 0x0007f07401007387 */ /* 0x000fe80000100a00 */
[----:B------:R1:W-:Y:S04]  /*25880*/  STL.64 [R1+0x7f8], R118 ;  /* 0x0007f87601007387 */ /* 0x0003e80000100a00 */
[----:B-1----:R-:W4:Y:S04]  /*25890*/  LDL.LU.64 R118, [R1+0x2b08] ;  /* 0x002b080001767983 */ /* 0x002f280000300a00 */
[----:B------:R-:W4:Y:S04]  /*258a0*/  LDL.LU.64 R116, [R1+0x2b00] ;  /* 0x002b000001747983 */ /* 0x000f280000300a00 */
[----:B------:R-:W-:Y:S04]  /*258b0*/  STL.64 [R1+0x7e0], R112 ;  /* 0x0007e07001007387 */ /* 0x000fe80000100a00 */
[----:B------:R1:W-:Y:S04]  /*258c0*/  STL.64 [R1+0x7e8], R114 ;  /* 0x0007e87201007387 */ /* 0x0003e80000100a00 */
[----:B-1----:R-:W2:Y:S04]  /*258d0*/  LDL.LU.64 R114, [R1+0x2af8] ;  /* 0x002af80001727983 */ /* 0x002ea80000300a00 */
[----:B------:R-:W2:Y:S04]  /*258e0*/  LDL.LU.64 R112, [R1+0x2af0] ;  /* 0x002af00001707983 */ /* 0x000ea80000300a00 */
[----:B------:R-:W-:Y:S04]  /*258f0*/  STL.64 [R1+0x7d0], R220 ;  /* 0x0007d0dc01007387 */ /* 0x000fe80000100a00 */
[----:B------:R1:W-:Y:S02]  /*25900*/  STL.64 [R1+0x7d8], R222 ;  /* 0x0007d8de01007387 */ /* 0x0003e40000100a00 */
[C---:B-1----:R-:W-:Y:S08]  /*25910*/  HMMA.1688.F32.TF32 R220, R224.reuse, R18, R108 ;  /* 0x00000012e0dc723c */ /* 0x042ff0000008106c */
[----:B------:R-:W-:Y:S01]  /*25920*/  HMMA.1688.F32.TF32 R108, R224, R14, R104 ;  /* 0x0000000ee06c723c */ /* 0x000fe20000081068 */
[----:B------:R-:W-:Y:S04]  /*25930*/  LDS R224, [R3+0x4480] ;  /* 0x0044800003e07984 */ /* 0x000fe80000000800 */
[----:B------:R-:W-:Y:S03]  /*25940*/  LDS R226, [R3+0x6480] ;  /* 0x0064800003e27984 */ /* 0x000fe60000000800 */
[C---:B------:R-:W-:Y:S01]  /*25950*/  HMMA.1688.F32.TF32 R104, R228.reuse, R6, R100 ;  /* 0x00000006e468723c */ /* 0x040fe20000081064 */
[----:B------:R-:W-:Y:S04]  /*25960*/  LDS R225, [R0+0x4480] ;  /* 0x0044800000e17984 */ /* 0x000fe80000000800 */
[----:B------:R-:W-:Y:S03]  /*25970*/  LDS R227, [R0+0x6480] ;  /* 0x0064800000e37984 */ /* 0x000fe60000000800 */
[C---:B------:R-:W-:Y:S01]  /*25980*/  HMMA.1688.F32.TF32 R100, R228.reuse, R10, R56 ;  /* 0x0000000ae464723c */ /* 0x040fe20000081038 */
[----:B------:R-:W-:Y:S04]  /*25990*/  STL.64 [R1+0x7c0], R220 ;  /* 0x0007c0dc01007387 */ /* 0x000fe80000100a00 */
[----:B------:R-:W-:Y:S04]  /*259a0*/  STL.64 [R1+0x7c8], R222 ;  /* 0x0007c8de01007387 */ /* 0x000fe80000100a00 */
[----:B------:R-:W-:Y:S04]  /*259b0*/  STL.64 [R1+0x350], R108 ;  /* 0x0003506c01007387 */ /* 0x000fe80000100a00 */
[----:B------:R-:W-:Y:S04]  /*259c0*/  STL.64 [R1+0x358], R110 ;  /* 0x0003586e01007387 */ /* 0x000fe80000100a00 */
[----:B------:R-:W-:Y:S04]  /*259d0*/  STL.64 [R1+0x330], R104 ;  /* 0x0003306801007387 */ /* 0x000fe80000100a00 */
[----:B------:R-:W-:Y:S04]  /*259e0*/  STL.64 [R1+0x338], R106 ;  /* 0x0003386a01007387 */ /* 0x000fe80000100a00 */
[----:B------:R-:W2:Y:S04]  /*259f0*/  LDL.LU R56, [R1+0x1f0] ;  /* 0x0001f00001387983 */ /* 0x000ea80000300800 */
[----:B------:R-:W-:Y:S04]  /*25a00*/  STL.64 [R1+0x320], R100 ;  /* 0x0003206401007387 */ /* 0x000fe80000100a00 */
[----:B------:R-:W-:Y:S04]  /*25a10*/  STL.64 [R1+0x328], R102 ;  /* 0x0003286601007387 */ /* 0x000fe80000100a00 */
[----:B------:R1:W-:Y:S04]  /*25a20*/  STL.64 [R1+0xe0], R52 ;  /* 0x0000e03401007387 */ /* 0x0003e80000100a00 */
[----:B------:R1:W-:Y:S04]  /*25a30*/  STL.64 [R1+0xe8], R54 ;  /* 0x0000e83601007387 */ /* 0x0003e80000100a00 */
[----:B------:R-:W2:Y:S04]  /*25a40*/  LDL.LU R57, [R1+0x1f4] ;  /* 0x0001f40001397983 */ /* 0x000ea80000300800 */
[----:B------:R-:W2:Y:S04]  /*25a50*/  LDL.LU R58, [R1+0x1f8] ;  /* 0x0001f800013a7983 */ /* 0x000ea80000300800 */
[----:B------:R-:W2:Y:S04]  /*25a60*/  LDL.LU R59, [R1+0x1fc] ;  /* 0x0001fc00013b7983 */ /* 0x000ea80000300800 */
[----:B-1----:R-:W3:Y:S04]  /*25a70*/  LDL.LU R52, [R1+0x1e0] ;  /* 0x0001e00001347983 */ /* 0x002ee80000300800 */
[----:B------:R-:W3:Y:S04]  /*25a80*/  LDL.LU R53, [R1+0x1e4] ;  /* 0x0001e40001357983 */ /* 0x000ee80000300800 */
[----:B------:R-:W3:Y:S04]  /*25a90*/  LDL.LU R54, [R1+0x1e8] ;  /* 0x0001e80001367983 */ /* 0x000ee80000300800 */
[----:B------:R-:W3:Y:S01]  /*25aa0*/  LDL.LU R55, [R1+0x1ec] ;  /* 0x0001ec0001377983 */ /* 0x000ee20000300800 */
[C---:B------:R-:W-:Y:S03]  /*25ab0*/  HMMA.1688.F32.TF32 R108, R228.reuse, R30, R212 ;  /* 0x0000001ee46c723c */ /* 0x040fe600000810d4 */
[----:B------:R-:W-:Y:S04]  /*25ac0*/  LDS R220, [R3+0x4400] ;  /* 0x0044000003dc7984 */ /* 0x000fe80000000800 */
[----:B------:R-:W-:Y:S01]  /*25ad0*/  LDS R222, [R3+0x6400] ;  /* 0x0064000003de7984 */ /* 0x000fe20000000800 */
[C---:B------:R-:W-:Y:S03]  /*25ae0*/  HMMA.1688.F32.TF32 R104, R228.reuse, R26, R96 ;  /* 0x0000001ae468723c */ /* 0x040fe60000081060 */
[----:B------:R-:W-:Y:S04]  /*25af0*/  LDS R221, [R0+0x4400] ;  /* 0x0044000000dd7984 */ /* 0x000fe80000000800 */
[----:B------:R-:W2:Y:S01]  /*25b00*/  LDS R223, [R0+0x6400] ;  /* 0x0064000000df7984 */ /* 0x000ea20000000800 */
[C---:B------:R-:W-:Y:S08]  /*25b10*/  HMMA.1688.F32.TF32 R100, R228.reuse, R22, R208 ;  /* 0x00000016e464723c */ /* 0x040ff000000810d0 */
[C---:B------:R-:W-:Y:S08]  /*25b20*/  HMMA.1688.F32.TF32 R96, R228.reuse, R18, R92 ;  /* 0x00000012e460723c */ /* 0x040ff0000008105c */
[----:B------:R-:W-:Y:S08]  /*25b30*/  HMMA.1688.F32.TF32 R92, R228, R14, R216 ;  /* 0x0000000ee45c723c */ /* 0x000ff000000810d8 */
[C---:B------:R-:W-:Y:S08]  /*25b40*/  HMMA.1688.F32.TF32 R88, R232.reuse, R6, R88 ;  /* 0x00000006e858723c */ /* 0x040ff00000081058 */
[C---:B------:R-:W-:Y:S08]  /*25b50*/  HMMA.1688.F32.TF32 R84, R232.reuse, R10, R84 ;  /* 0x0000000ae854723c */ /* 0x040ff00000081054 */
[C---:B------:R-:W-:Y:S01]  /*25b60*/  HMMA.1688.F32.TF32 R80, R232.reuse, R34, R80 ;  /* 0x00000022e850723c */ /* 0x040fe20000081050 */
[----:B------:R-:W-:Y:S07]  /*25b70*/  STL.64 [R1+0xd0], R108 ;  /* 0x0000d06c01007387 */ /* 0x000fee0000100a00 */
        /* <DEDUP_REMOVED lines=29> */
[----:B------:R2:W-:Y:S04]  /*25d50*/  STL.64 [R1+0x258], R62 ;  /* 0x0002583e01007387 */ /* 0x0005e80000100a00 */
        /* <DEDUP_REMOVED lines=8> */
[C---:B--2---:R-:W-:Y:S03]  /*25de0*/  HMMA.1688.F32.TF32 R60, R220.reuse, R6, R56 ;  /* 0x00000006dc3c723c */ /* 0x044fe60000081038 */
[----:B------:R-:W2:Y:S05]  /*25df0*/  LDL.LU R56, [R1+0x40] ;  /* 0x0000400001387983 */ /* 0x000eaa0000300800 */
[----:B---3--:R-:W-:Y:S11]  /*25e00*/  HMMA.1688.F32.TF32 R52, R220, R10, R52 ;  /* 0x0000000adc34723c */ /* 0x008ff60000081034 */
[----:B------:R-:W-:Y:S04]  /*25e10*/  @!UPT UIADD3 URZ, URZ, URZ, URZ ;  /* 0x0000003f3f3ff290 */ /* 0x000fe8000fffe03f */
[----:B------:R3:W-:Y:S04]  /*25e20*/  STL.64 [R1+0x960], R60 ;  /* 0x0009603c01007387 */ /* 0x0007e80000100a00 */
[----:B------:R1:W-:Y:S04]  /*25e30*/  STL.64 [R1+0x968], R62 ;  /* 0x0009683e01007387 */ /* 0x0003e80000100a00 */
[----:B------:R1:W-:Y:S04]  /*25e40*/  STL.64 [R1+0x340], R52 ;  /* 0x0003403401007387 */ /* 0x0003e80000100a00 */
[----:B------:R1:W-:Y:S04]  /*25e50*/  STL.64 [R1+0x348], R54 ;  /* 0x0003483601007387 */ /* 0x0003e80000100a00 */
[----:B------:R-:W2:Y:S04]  /*25e60*/  LDL.LU R57, [R1+0x44] ;  /* 0x0000440001397983 */ /* 0x000ea80000300800 */
[----:B------:R-:W2:Y:S04]  /*25e70*/  LDL.LU R58, [R1+0x48] ;  /* 0x00004800013a7983 */ /* 0x000ea80000300800 */
[----:B------:R-:W2:Y:S04]  /*25e80*/  LDL.LU R59, [R1+0x4c] ;  /* 0x00004c00013b7983 */ /* 0x000ea80000300800 */
[----:B------:R-:W2:Y:S04]  /*25e90*/  LDL.LU R72, [R1+0xf0] ;  /* 0x0000f00001487983 */ /* 0x000ea80000300800 */
[----:B------:R-:W2:Y:S04]  /*25ea0*/  LDL.LU R73, [R1+0xf4] ;  /* 0x0000f40001497983 */ /* 0x000ea80000300800 */
[----:B------:R-:W2:Y:S04]  /*25eb0*/  LDL.LU R74, [R1+0xf8] ;  /* 0x0000f800014a7983 */ /* 0x000ea80000300800 */
        /* <DEDUP_REMOVED lines=57> */
[----:B---3--:R-:W3:Y:S04]  /*26250*/  LDL.LU R60, [R1+0x60] ;  /* 0x00006000013c7983 */ /* 0x008ee80000300800 */
[----:B------:R-:W3:Y:S04]  /*26260*/  LDL.LU R61, [R1+0x64] ;  /* 0x00006400013d7983 */ /* 0x000ee80000300800 */
[----:B-1----:R-:W3:Y:S04]  /*26270*/  LDL.LU R62, [R1+0x68] ;  /* 0x00006800013e7983 */ /* 0x002ee80000300800 */
[----:B------:R-:W3:Y:S04]  /*26280*/  LDL.LU R63, [R1+0x6c] ;  /* 0x00006c00013f7983 */ /* 0x000ee80000300800 */
[----:B------:R-:W3:Y:S04]  /*26290*/  LDL.LU R52, [R1+0x30] ;  /* 0x0000300001347983 */ /* 0x000ee80000300800 */
[----:B------:R-:W3:Y:S04]  /*262a0*/  LDL.LU R53, [R1+0x34] ;  /* 0x0000340001357983 */ /* 0x000ee80000300800 */
[----:B------:R-:W3:Y:S04]  /*262b0*/  LDL.LU R54, [R1+0x38] ;  /* 0x0000380001367983 */ /* 0x000ee80000300800 */
[----:B------:R-:W3:Y:S01]  /*262c0*/  LDL.LU R55, [R1+0x3c] ;  /* 0x00003c0001377983 */ /* 0x000ee20000300800 */
[C---:B--2---:R-:W-:Y:S08]  /*262d0*/  HMMA.1688.F32.TF32 R72, R224.reuse, R18, R72 ;  /* 0x00000012e048723c */ /* 0x044ff00000081048 */
[C---:B----4-:R-:W-:Y:S08]  /*262e0*/  HMMA.1688.F32.TF32 R76, R224.reuse, R22, R76 ;  /* 0x00000016e04c723c */ /* 0x050ff0000008104c */
[C---:B------:R-:W-:Y:S08]  /*262f0*/  HMMA.1688.F32.TF32 R84, R224.reuse, R30, R84 ;  /* 0x0000001ee054723c */ /* 0x040ff00000081054 */
[----:B------:R-:W-:Y:S08]  /*26300*/  HMMA.1688.F32.TF32 R88, R224, R34, R88 ;  /* 0x00000022e058723c */ /* 0x000ff00000081058 */
[C---:B------:R-:W-:Y:S08]  /*26310*/  HMMA.1688.F32.TF32 R96, R220.reuse, R18, R96 ;  /* 0x00000012dc60723c */ /* 0x040ff00000081060 */
[C---:B------:R-:W-:Y:S08]  /*26320*/  HMMA.1688.F32.TF32 R212, R220.reuse, R22, R212 ;  /* 0x00000016dcd4723c */ /* 0x040ff000000810d4 */
[C---:B------:R-:W-:Y:S08]  /*26330*/  HMMA.1688.F32.TF32 R104, R220.reuse, R30, R104 ;  /* 0x0000001edc68723c */ /* 0x040ff00000081068 */
[C---:B------:R-:W-:Y:S08]  /*26340*/  HMMA.1688.F32.TF32 R108, R220.reuse, R34, R108 ;  /* 0x00000022dc6c723c */ /* 0x040ff0000008106c */
[C---:B------:R-:W-:Y:S11]  /*26350*/  HMMA.1688.F32.TF32 R100, R220.reuse, R26, R100 ;  /* 0x0000001adc64723c */ /* 0x040ff60000081064 */
[----:B------:R-:W-:Y:S04]  /*26360*/  @!UPT UIADD3 URZ, URZ, URZ, URZ ;  /* 0x0000003f3f3ff290 */ /* 0x000fe8000fffe03f */
[----:B------:R-:W-:Y:S01]  /*26370*/  STL.64 [R1+0x950], R108 ;  /* 0x0009506c01007387 */ /* 0x000fe20000100a00 */
[----:B------:R-:W-:Y:S03]  /*26380*/  HMMA.1688.F32.TF32 R220, R220, R14, R208 ;  /* 0x0000000edcdc723c */ /* 0x000fe600000810d0 */
[----:B------:R1:W-:Y:S05]  /*26390*/  STL.64 [R1+0x958], R110 ;  /* 0x0009586e01007387 */ /* 0x0003ea0000100a00 */
[C---:B------:R-:W-:Y:S01]  /*263a0*/  HMMA.1688.F32.TF32 R216, R224.reuse, R10, R216 ;  /* 0x0000000ae0d8723c */ /* 0x040fe200000810d8 */
[----:B-1----:R-:W2:Y:S04]  /*263b0*/  LDL.LU.64 R110, [R1+0x2ae8] ;  /* 0x002ae800016e7983 */ /* 0x002ea80000300a00 */
[----:B------:R-:W2:Y:S04]  /*263c0*/  LDL.LU.64 R108, [R1+0x2ae0] ;  /* 0x002ae000016c7983 */ /* 0x000ea80000300a00 */
[----:B------:R-:W-:Y:S01]  /*263d0*/  STL.64 [R1+0x940], R104 ;  /* 0x0009406801007387 */ /* 0x000fe20000100a00 */
[C---:B------:R-:W-:Y:S03]  /*263e0*/  HMMA.1688.F32.TF32 R92, R224.reuse, R6, R92 ;  /* 0x00000006e05c723c */ /* 0x040fe6000008105c */
        /* <DEDUP_REMOVED lines=18> */
[----:B------:R1:W-:Y:S04]  /*26510*/  STL.64 [R1+0x7b0], R220 ;  /* 0x0007b0dc01007387 */ /* 0x0003e80000100a00 */
[----:B------:R3:W-:Y:S04]  /*26520*/  STL.64 [R1+0x7b8], R222 ;  /* 0x0007b8de01007387 */ /* 0x0007e80000100a00 */
[----:B-1----:R-:W2:Y:S04]  /*26530*/  LDL.LU R220, [R1+0x10] ;  /* 0x0000100001dc7983 */ /* 0x002ea80000300800 */
[----:B------:R-:W2:Y:S04]  /*26540*/  LDL.LU R221, [R1+0x14] ;  /* 0x0000140001dd7983 */ /* 0x000ea80000300800 */
[----:B---3--:R-:W2:Y:S04]  /*26550*/  LDL.LU R222, [R1+0x18] ;  /* 0x0000180001de7983 */ /* 0x008ea80000300800 */
[----:B------:R-:W-:Y:S04]  /*26560*/  STL.64 [R1+0x7a0], R92 ;  /* 0x0007a05c01007387 */ /* 0x000fe80000100a00 */
[----:B------:R1:W-:Y:S01]  /*26570*/  STL.64 [R1+0x7a8], R94 ;  /* 0x0007a85e01007387 */ /* 0x0003e20000100a00 */
[----:B------:R-:W-:Y:S03]  /*26580*/  HMMA.1688.F32.TF32 R224, R224, R14, R68 ;  /* 0x0000000ee0e0723c */ /* 0x000fe60000081044 */
[----:B-1----:R-:W3:Y:S04]  /*26590*/  LDL.LU.64 R94, [R1+0x2a88] ;  /* 0x002a8800015e7983 */ /* 0x002ee80000300a00 */
[----:B------:R-:W3:Y:S04]  /*265a0*/  LDL.LU.64 R92, [R1+0x2a80] ;  /* 0x002a8000015c7983 */ /* 0x000ee80000300a00 */
[----:B------:R-:W-:Y:S04]  /*265b0*/  STL.64 [R1+0x790], R216 ;  /* 0x000790d801007387 */ /* 0x000fe80000100a00 */
[----:B------:R1:W-:Y:S04]  /*265c0*/  STL.64 [R1+0x798], R218 ;  /* 0x000798da01007387 */ /* 0x0003e80000100a00 */
[----:B-1----:R-:W2:Y:S04]  /*265d0*/  LDL.LU.64 R218, [R1+0x2a78] ;  /* 0x002a780001da7983 */ /* 0x002ea80000300a00 */
[----:B------:R-:W2:Y:S04]  /*265e0*/  LDL.LU.64 R216, [R1+0x2a70] ;  /* 0x002a700001d87983 */ /* 0x000ea80000300a00 */
[----:B------:R-:W-:Y:S04]  /*265f0*/  STL.64 [R1+0x780], R88 ;  /* 0x0007805801007387 */ /* 0x000fe80000100a00 */
[----:B------:R1:W-:Y:S01]  /*26600*/  STL.64 [R1+0x788], R90 ;  /* 0x0007885a01007387 */ /* 0x0003e20000100a00 */
[----:B------:R-:W-:Y:S03]  /*26610*/  HMMA.1688.F32.TF32 R64, R228, R6, R64 ;  /* 0x00000006e440723c */ /* 0x000fe60000081040 */
[----:B-1----:R-:W2:Y:S04]  /*26620*/  LDL.LU.64 R90, [R1+0x2a68] ;  /* 0x002a6800015a7983 */ /* 0x002ea80000300a00 */
[----:B------:R-:W2:Y:S04]  /*26630*/  LDL.LU.64 R88, [R1+0x2a60] ;  /* 0x002a600001587983 */ /* 0x000ea80000300a00 */
[----:B------:R-:W-:Y:S04]  /*26640*/  STL.64 [R1+0x770], R84 ;  /* 0x0007705401007387 */ /* 0x000fe80000100a00 */
[----:B------:R1:W-:Y:S01]  /*26650*/  STL.64 [R1+0x778], R86 ;  /* 0x0007785601007387 */ /* 0x0003e20000100a00 */
[----:B------:R-:W-:Y:S01]  /*26660*/  IMAD.MOV.U32 R223, RZ, RZ, R252 ;  /* 0x000000ffffdf7224 */ /* 0x000fe200078e00fc */
[----:B------:R-:W-:-:S02]  /*26670*/  MOV R252, R75 ;  /* 0x0000004b00fc7202 */ /* 0x000fc40000000f00 */
        /* <DEDUP_REMOVED lines=13> */
[----:B------:R1:W-:Y:S04]  /*26750*/  STL [R1+0x748], R74 ;  /* 0x0007484a01007387 */ /* 0x0003e80000100800 */
[----:B-1----:R-:W2:Y:S04]  /*26760*/  LDL.LU.64 R74, [R1+0x2a28] ;  /* 0x002a2800014a7983 */ /* 0x002ea80000300a00 */
[----:B------:R-:W2:Y:S04]  /*26770*/  LDL.LU.64 R72, [R1+0x2a20] ;  /* 0x002a200001487983 */ /* 0x000ea80000300a00 */
[----:B------:R-:W-:Y:S04]  /*26780*/  STL [R1+0x2950], R252 ;  /* 0x002950fc01007387 */ /* 0x000fe80000100800 */
[----:B------:R-:W2:Y:S04]  /*26790*/  LDL.LU.64 R70, [R1+0x2a18] ;  /* 0x002a180001467983 */ /* 0x000ea80000300a00 */
[----:B------:R-:W2:Y:S04]  /*267a0*/  LDL.LU.64 R68, [R1+0x2a10] ;  /* 0x002a100001447983 */ /* 0x000ea80000300a00 */
[----:B------:R1:W-:Y:S04]  /*267b0*/  STL.64 [R1+0x680], R224 ;  /* 0x000680e001007387 */ /* 0x0003e80000100a00 */
[----:B------:R4:W-:Y:S01]  /*267c0*/  STL.64 [R1+0x688], R226 ;  /* 0x000688e201007387 */ /* 0x0009e20000100a00 */
[----:B------:R-:W-:Y:S03]  /*267d0*/  HMMA.1688.F32.TF32 R52, R228, R30, R52 ;  /* 0x0000001ee434723c */ /* 0x000fe60000081034 */
[----:B-1----:R-:W2:Y:S04]  /*267e0*/  LDL.LU R224, [R1+0x20] ;  /* 0x0000200001e07983 */ /* 0x002ea80000300800 */
[----:B------:R-:W2:Y:S04]  /*267f0*/  LDL.LU R225, [R1+0x24] ;  /* 0x0000240001e17983 */ /* 0x000ea80000300800 */
[----:B----4-:R-:W2:Y:S01]  /*26800*/  LDL.LU R226, [R1+0x28] ;  /* 0x0000280001e27983 */ /* 0x010ea20000300800 */
[----:B------:R-:W-:-:S03]  /*26810*/  IMAD.MOV.U32 R252, RZ, RZ, R67 ;  /* 0x000000fffffc7224 */ /* 0x000fc600078e0043 */
[----:B------:R-:W-:Y:S04]  /*26820*/  STL.64 [R1+0x670], R64 ;  /* 0x0006704001007387 */ /* 0x000fe80000100a00 */
[----:B------:R1:W-:Y:S04]  /*26830*/  STL [R1+0x678], R66 ;  /* 0x0006784201007387 */ /* 0x0003e80000100800 */
[----:B-1----:R-:W4:Y:S04]  /*26840*/  LDL.LU.64 R66, [R1+0x2a08] ;  /* 0x002a080001427983 */ /* 0x002f280000300a00 */
[----:B------:R-:W4:Y:S04]  /*26850*/  LDL.LU.64 R64, [R1+0x2a00] ;  /* 0x002a000001407983 */ /* 0x000f280000300a00 */
[----:B------:R1:W-:Y:S04]  /*26860*/  STL [R1+0x2954], R252 ;  /* 0x002954fc01007387 */ /* 0x0003e80000100800 */
[----:B------:R-:W-:Y:S04]  /*26870*/  STL.64 [R1+0x660], R60 ;  /* 0x0006603c01007387 */ /* 0x000fe80000100a00 */
[----:B------:R1:W-:Y:S02]  /*26880*/  STL.64 [R1+0x668], R62 ;  /* 0x0006683e01007387 */ /* 0x0003e40000100a00 */
[----:B-1----:R-:W-:-:S02]  /*26890*/  MOV R252, R59 ;  /* 0x0000003b00fc7202 */ /* 0x002fc40000000f00 */
[----:B------:R-:W3:Y:S04]  /*268a0*/  LDL.LU.64 R62, [R1+0x29f8] ;  /* 0x0029f800013e7983 */ /* 0x000ee80000300a00 */
[----:B------:R-:W3:Y:S04]  /*268b0*/  LDL.LU.64 R60, [R1+0x29f0] ;  /* 0x0029f000013c7983 */ /* 0x000ee80000300a00 */
[----:B------:R-:W-:Y:S04]  /*268c0*/  STL.64 [R1+0x650], R56 ;  /* 0x0006503801007387 */ /* 0x000fe80000100a00 */
[----:B------:R1:W-:Y:S04]  /*268d0*/  STL [R1+0x658], R58 ;  /* 0x0006583a01007387 */ /* 0x0003e80000100800 */
[----:B-1----:R-:W3:Y:S04]  /*268e0*/  LDL.LU.64 R58, [R1+0x29e8] ;  /* 0x0029e800013a7983 */ /* 0x002ee80000300a00 */
[----:B------:R-:W3:Y:S04]  /*268f0*/  LDL.LU.64 R56, [R1+0x29e0] ;  /* 0x0029e00001387983 */ /* 0x000ee80000300a00 */
[----:B------:R-:W-:Y:S04]  /*26900*/  STL.64 [R1+0x640], R52 ;  /* 0x0006403401007387 */ /* 0x000fe80000100a00 */
[----:B------:R1:W-:Y:S04]  /*26910*/  STL.64 [R1+0x648], R54 ;  /* 0x0006483601007387 */ /* 0x0003e80000100a00 */
[----:B-1----:R-:W4:Y:S04]  /*26920*/  LDL.LU.64 R54, [R1+0x29d8] ;  /* 0x0029d80001367983 */ /* 0x002f280000300a00 */
[----:B------:R-:W4:Y:S01]  /*26930*/  LDL.LU.64 R52, [R1+0x29d0] ;  /* 0x0029d00001347983 */ /* 0x000f220000300a00 */
[----:B------:R-:W-:-:S07]  /*26940*/  IMAD.MOV.U32 R227, RZ, RZ, R2 ;  /* 0x000000ffffe37224 */ /* 0x000fce00078e0002 */
[C---:B--2---:R-:W-:Y:S11]  /*26950*/  HMMA.1688.F32.TF32 R224, R228.reuse, R26, R224 ;  /* 0x0000001ae4e0723c */ /* 0x044ff600000810e0 */
[----:B------:R-:W-:Y:S11]  /*26960*/  @!UPT UIADD3 URZ, URZ, URZ, URZ ;  /* 0x0000003f3f3ff290 */ /* 0x000ff6000fffe03f */
[----:B------:R-:W-:Y:S01]  /*26970*/  @!UPT UIADD3 URZ, URZ, URZ, URZ ;  /* 0x0000003f3f3ff290 */ /* 0x000fe2000fffe03f */
[----:B------:R-:W-:Y:S04]  /*26980*/  STL.64 [R1+0x630], R224 ;  /* 0x000630e001007387 */ /* 0x000fe80000100a00 */
[----:B------:R1:W-:Y:S02]  /*26990*/  STL.64 [R1+0x638], R226 ;  /* 0x000638e201007387 */ /* 0x0003e40000100a00 */
[C---:B-1----:R-:W-:Y:S11]  /*269a0*/  HMMA.1688.F32.TF32 R224, R228.reuse, R22, R220 ;  /* 0x00000016e4e0723c */ /* 0x042ff600000810dc */
[----:B------:R-:W-:Y:S11]  /*269b0*/  @!UPT UIADD3 URZ, URZ, URZ, URZ ;  /* 0x0000003f3f3ff290 */ /* 0x000ff6000fffe03f */
[----:B------:R-:W-:Y:S01]  /*269c0*/  @!UPT UIADD3 URZ, URZ, URZ, URZ ;  /* 0x0000003f3f3ff290 */ /* 0x000fe2000fffe03f */
[----:B------:R-:W-:Y:S04]  /*269d0*/  STL.64 [R1+0x620], R224 ;  /* 0x000620e001007387 */ /* 0x000fe80000100a00 */
[----:B------:R-:W-:Y:S01]  /*269e0*/  STL.64 [R1+0x628], R226 ;  /* 0x000628e201007387 */ /* 0x000fe20000100a00 */
[C---:B---3--:R-:W-:Y:S08]  /*269f0*/  HMMA.1688.F32.TF32 R220, R228.reuse, R14, R56 ;  /* 0x0000000ee4dc723c */ /* 0x048ff00000081038 */
[----:B----4-:R-:W-:Y:S01]  /*26a00*/  HMMA.1688.F32.TF32 R52, R228, R18, R52 ;  /* 0x00000012e434723c */ /* 0x010fe20000081034 */
[----:B------:R-:W-:Y:S04]  /*26a10*/  LDS R228, [R3+0x4780] ;  /* 0x0047800003e47984 */ /* 0x000fe80000000800 */
[----:B------:R-:W-:Y:S03]  /*26a20*/  LDS R230, [R3+0x6780] ;  /* 0x0067800003e67984 */ /* 0x000fe60000000800 */
[C---:B------:R-:W-:Y:S01]  /*26a30*/  HMMA.1688.F32.TF32 R56, R232.reuse, R6, R60 ;  /* 0x00000006e838723c */ /* 0x040fe2000008103c */
[----:B------:R-:W-:Y:S04]  /*26a40*/  LDS R229, [R0+0x4780] ;  /* 0x0047800000e57984 */ /* 0x000fe80000000800 */
[----:B------:R-:W-:Y:S10]  /*26a50*/  LDS R231, [R0+0x6780] ;  /* 0x0067800000e77984 */ /* 0x000ff40000000800 */
[----:B------:R-:W-:Y:S04]  /*26a60*/  STL.64 [R1+0x610], R52 ;  /* 0x0006103401007387 */ /* 0x000fe80000100a00 */
[----:B------:R1:W-:Y:S02]  /*26a70*/  STL.64 [R1+0x618], R54 ;  /* 0x0006183601007387 */ /* 0x0003e40000100a00 */
[C---:B-1----:R-:W-:Y:S02]  /*26a80*/  HMMA.1688.F32.TF32 R52, R232.reuse, R10, R64 ;  /* 0x0000000ae834723c */ /* 0x042fe40000081040 */
[----:B------:R-:W-:Y:S04]  /*26a90*/  STL.64 [R1+0x580], R220 ;  /* 0x000580dc01007387 */ /* 0x000fe80000100a00 */
[----:B------:R-:W-:Y:S04]  /*26aa0*/  STL.64 [R1+0x588], R222 ;  /* 0x000588de01007387 */ /* 0x000fe80000100a00 */
[----:B------:R-:W-:Y:S04]  /*26ab0*/  STL.64 [R1+0x570], R56 ;  /* 0x0005703801007387 */ /* 0x000fe80000100a00 */
[----:B------:R-:W-:Y:S09]  /*26ac0*/  STL.64 [R1+0x578], R58 ;  /* 0x0005783a01007387 */ /* 0x000ff20000100a00 */
[----:B------:R-:W-:Y:S04]  /*26ad0*/  STL.64 [R1+0x560], R52 ;  /* 0x0005603401007387 */ /* 0x000fe80000100a00 */
[----:B------:R1:W-:Y:S02]  /*26ae0*/  STL.64 [R1+0x568], R54 ;  /* 0x0005683601007387 */ /* 0x0003e40000100a00 */
[C---:B-1----:R-:W-:Y:S08]  /*26af0*/  HMMA.1688.F32.TF32 R52, R232.reuse, R26, R76 ;  /* 0x0000001ae834723c */ /* 0x042ff0000008104c */
[C---:B------:R-:W-:Y:S08]  /*26b00*/  HMMA.1688.F32.TF32 R60, R232.reuse, R34, R68 ;  /* 0x00000022e83c723c */ /* 0x040ff00000081044 */
[C---:B------:R-:W-:Y:S08]  /*26b10*/  HMMA.1688.F32.TF32 R56, R232.reuse, R30, R72 ;  /* 0x0000001ee838723c */ /* 0x040ff00000081048 */
[----:B------:R-:W-:Y:S01]  /*26b20*/  IMAD.MOV.U32 R71, RZ, RZ, R52 ;  /* 0x000000ffff477224 */ /* 0x000fe200078e0034 */
[----:B------:R-:W-:Y:S01]  /*26b30*/  MOV R69, R54 ;  /* 0x0000003600457202 */ /* 0x000fe20000000f00 */
[----:B------:R-:W-:Y:S01]  /*26b40*/  IMAD.MOV.U32 R70, RZ, RZ, R53 ;  /* 0x000000ffff467224 */ /* 0x000fe200078e0035 */
[----:B------:R-:W-:Y:S01]  /*26b50*/  HMMA.1688.F32.TF32 R224, R232, R18, R84 ;  /* 0x00000012e8e0723c */ /* 0x000fe20000081054 */
[----:B------:R-:W-:-:S07]  /*26b60*/  IMAD.MOV.U32 R68, RZ, RZ, R55 ;  /* 0x000000ffff447224 */ /* 0x000fce00078e0037 */
[C---:B------:R-:W-:Y:S01]  /*26b70*/  HMMA.1688.F32.TF32 R52, R232.reuse, R22, R80 ;  /* 0x00000016e834723c */ /* 0x040fe20000081050 */
[----:B------:R-:W-:Y:S04]  /*26b80*/  STL.64 [R1+0x550], R60 ;  /* 0x0005503c01007387 */ /* 0x000fe80000100a00 */
[----:B------:R-:W-:Y:S04]  /*26b90*/  STL.64 [R1+0x558], R62 ;  /* 0x0005583e01007387 */ /* 0x000fe80000100a00 */
[----:B------:R-:W-:Y:S04]  /*26ba0*/  STL.64 [R1+0x510], R56 ;  /* 0x0005103801007387 */ /* 0x000fe80000100a00 */
[----:B------:R-:W-:Y:S04]  /*26bb0*/  STL.64 [R1+0x518], R58 ;  /* 0x0005183a01007387 */ /* 0x000fe80000100a00 */
[----:B------:R-:W-:Y:S04]  /*26bc0*/  STL.64 [R1+0x2960], R70 ;  /* 0x0029604601007387 */ /* 0x000fe80000100a00 */
[----:B------:R-:W-:Y:S04]  /*26bd0*/  STL.64 [R1+0x2958], R68 ;  /* 0x0029584401007387 */ /* 0x000fe80000100a00 */
[----:B------:R-:W-:Y:S04]  /*26be0*/  STL [R1+0x2934], R224 ;  /* 0x002934e001007387 */ /* 0x000fe80000100800 */
[----:B------:R-:W-:Y:S04]  /*26bf0*/  STL.64 [R1+0x4f0], R52 ;  /* 0x0004f03401007387 */ /* 0x000fe80000100a00 */
[----:B------:R-:W-:Y:S04]  /*26c00*/  STL.64 [R1+0x4f8], R54 ;  /* 0x0004f83601007387 */ /* 0x000fe80000100a00 */
[----:B------:R-:W-:Y:S04]  /*26c10*/  LDS R52, [R3+0x4600] ;  /* 0x0046000003347984 */ /* 0x000fe80000000800 */
[----:B------:R-:W-:Y:S04]  /*26c20*/  LDS R54, [R3+0x6600] ;  /* 0x0066000003367984 */ /* 0x000fe80000000800 */
[----:B------:R-:W-:Y:S04]  /*26c30*/  LDS R53, [R0+0x4600] ;  /* 0x0046000000357984 */ /* 0x000fe80000000800 */
[----:B------:R-:W1:Y:S01]  /*26c40*/  LDS R55, [R0+0x6600] ;  /* 0x0066000000377984 */ /* 0x000e620000000800 */
[----:B------:R-:W-:Y:S03]  /*26c50*/  HMMA.1688.F32.TF32 R232, R232, R14, R88 ;  /* 0x0000000ee8e8723c */ /* 0x000fe60000081058 */
[----:B------:R-:W-:Y:S04]  /*26c60*/  STL [R1+0x2930], R225 ;  /* 0x002930e101007387 */ /* 0x000fe80000100800 */
[----:B------:R2:W-:Y:S04]  /*26c70*/  STL [R1+0x292c], R226 ;  /* 0x00292ce201007387 */ /* 0x0005e80000100800 */
[----:B------:R3:W-:Y:S04]  /*26c80*/  STL [R1+0x2928], R227 ;  /* 0x002928e301007387 */ /* 0x0007e80000100800 */
[----:B------:R-:W-:Y:S04]  /*26c90*/  LDS R56, [R3+0x4680] ;  /* 0x0046800003387984 */ /* 0x000fe80000000800 */
[----:B------:R-:W-:Y:S04]  /*26ca0*/  LDS R58, [R3+0x6680] ;  /* 0x00668000033a7984 */ /* 0x000fe80000000800 */
[----:B------:R-:W-:Y:S04]  /*26cb0*/  LDS R57, [R0+0x4680] ;  /* 0x0046800000397984 */ /* 0x000fe80000000800 */
[----:B------:R-:W4:Y:S04]  /*26cc0*/  LDS R59, [R0+0x6680] ;  /* 0x00668000003b7984 */ /* 0x000f280000000800 */
[----:B------:R-:W-:Y:S04]  /*26cd0*/  LDS R60, [R3+0x4700] ;  /* 0x00470000033c7984 */ /* 0x000fe80000000800 */
[----:B------:R-:W-:Y:S01]  /*26ce0*/  LDS R62, [R3+0x6700] ;  /* 0x00670000033e7984 */ /* 0x000fe20000000800 */
[C---:B-1----:R-:W-:Y:S03]  /*26cf0*/  HMMA.1688.F32.TF32 R68, R52.reuse, R6, R216 ;  /* 0x000000063444723c */ /* 0x042fe600000810d8 */
[----:B------:R-:W-:Y:S04]  /*26d00*/  LDS R61, [R0+0x4700] ;  /* 0x00470000003d7984 */ /* 0x000fe80000000800 */
[----:B------:R-:W1:Y:S01]  /*26d10*/  LDS R63, [R0+0x6700] ;  /* 0x00670000003f7984 */ /* 0x000e620000000800 */
[----:B------:R-:W-:Y:S03]  /*26d20*/  HMMA.1688.F32.TF32 R64, R52, R10, R92 ;  /* 0x0000000a3440723c */ /* 0x000fe6000008105c */
[----:B------:R-:W-:Y:S04]  /*26d30*/  STL [R1+0x2940], R232 ;  /* 0x002940e801007387 */ /* 0x000fe80000100800 */
[----:B------:R-:W-:Y:S04]  /*26d40*/  STL [R1+0x293c], R233 ;  /* 0x00293ce901007387 */ /* 0x000fe80000100800 */
[----:B------:R-:W-:Y:S04]  /*26d50*/  STL [R1+0x2938], R234 ;  /* 0x002938ea01007387 */ /* 0x000fe80000100800 */
[----:B------:R2:W-:Y:S04]  /*26d60*/  STL [R1+0x2924], R235 ;  /* 0x002924eb01007387 */ /* 0x0005e80000100800 */
[----:B------:R-:W-:Y:S04]  /*26d70*/  STL.64 [R1+0x920], R68 ;  /* 0x0009204401007387 */ /* 0x000fe80000100a00 */
[----:B------:R-:W-:Y:S01]  /*26d80*/  STL.64 [R1+0x928], R70 ;  /* 0x0009284601007387 */ /* 0x000fe20000100a00 */
[----:B--2---:R-:W-:Y:S01]  /*26d90*/  IMAD.MOV.U32 R226, RZ, RZ, R64 ;  /* 0x000000ffffe27224 */ /* 0x004fe200078e0040 */
[----:B---3--:R-:W-:-:S02]  /*26da0*/  MOV R227, R65 ;  /* 0x0000004100e37202 */ /* 0x008fc40000000f00 */
[----:B------:R2:W-:Y:S01]  /*26db0*/  STL [R1+0x91c], R67 ;  /* 0x00091c4301007387 */ /* 0x0005e20000100800 */
[----:B------:R-:W-:Y:S02]  /*26dc0*/  IMAD.MOV.U32 R235, RZ, RZ, R66 ;  /* 0x000000ffffeb7224 */ /* 0x000fe400078e0042 */
[C---:B--2---:R-:W-:Y:S11]  /*26dd0*/  HMMA.1688.F32.TF32 R64, R52.reuse, R34, R208 ;  /* 0x000000223440723c */ /* 0x044ff600000810d0 */
        /* <DEDUP_REMOVED lines=14> */
[C---:B------:R-:W-:Y:S01]  /*26ec0*/  HMMA.1688.F32.TF32 R64, R52.reuse, R26, R212 ;  /* 0x0000001a3440723c */ /* 0x040fe200000810d4 */
[----:B------:R-:W-:Y:S04]  /*26ed0*/  STL [R1+0x2948], R227 ;  /* 0x002948e301007387 */ /* 0x000fe80000100800 */
[----:B------:R3:W-:Y:S11]  /*26ee0*/  STL [R1+0x2944], R226 ;  /* 0x002944e201007387 */ /* 0x0007f60000100800 */
[----:B------:R-:W-:Y:S08]  /*26ef0*/  @!UPT UIADD3 URZ, URZ, URZ, URZ ;  /* 0x0000003f3f3ff290 */ /* 0x000ff0000fffe03f */
[----:B--2---:R-:W-:Y:S01]  /*26f00*/  IMAD.MOV.U32 R235, RZ, RZ, R64 ;  /* 0x000000ffffeb7224 */ /* 0x004fe200078e0040 */
[----:B---3--:R-:W-:Y:S01]  /*26f10*/  MOV R226, R66 ;  /* 0x0000004200e27202 */ /* 0x008fe20000000f00 */
[----:B------:R-:W-:Y:S02]  /*26f20*/  IMAD.MOV.U32 R227, RZ, RZ, R65 ;  /* 0x000000ffffe37224 */ /* 0x000fe400078e0041 */
[----:B------:R-:W-:Y:S02]  /*26f30*/  IMAD.MOV.U32 R232, RZ, RZ, R67 ;  /* 0x000000ffffe87224 */ /* 0x000fe400078e0043 */
[C---:B------:R-:W-:Y:S01]  /*26f40*/  HMMA.1688.F32.TF32 R64, R52.reuse, R22, R100 ;  /* 0x000000163440723c */ /* 0x040fe20000081064 */
[----:B------:R-:W-:Y:S11]  /*26f50*/  STL.64 [R1+0x2970], R94 ;  /* 0x0029705e01007387 */ /* 0x000ff60000100a00 */
[----:B------:R-:W-:Y:S11]  /*26f60*/  @!UPT UIADD3 URZ, URZ, URZ, URZ ;  /* 0x0000003f3f3ff290 */ /* 0x000ff6000fffe03f */
[----:B------:R-:W-:Y:S01]  /*26f70*/  @!UPT UIADD3 URZ, URZ, URZ, URZ ;  /* 0x0000003f3f3ff290 */ /* 0x000fe2000fffe03f */
[----:B------:R-:W-:Y:S01]  /*26f80*/  IMAD.MOV.U32 R103, RZ, RZ, R64 ;  /* 0x000000ffff677224 */ /* 0x000fe200078e0040 */
[----:B------:R-:W-:Y:S01]  /*26f90*/  MOV R102, R65 ;  /* 0x0000004100667202 */ /* 0x000fe20000000f00 */
[----:B------:R-:W-:Y:S02]  /*26fa0*/  IMAD.MOV.U32 R101, RZ, RZ, R66 ;  /* 0x000000ffff657224 */ /* 0x000fe400078e0042 */
[----:B------:R-:W-:Y:S02]  /*26fb0*/  IMAD.MOV.U32 R100, RZ, RZ, R67 ;  /* 0x000000ffff647224 */ /* 0x000fe400078e0043 */
[C---:B------:R-:W-:Y:S08]  /*26fc0*/  HMMA.1688.F32.TF32 R64, R52.reuse, R18, R104 ;  /* 0x000000123440723c */ /* 0x040ff00000081068 */
[----:B------:R-:W-:Y:S01]  /*26fd0*/  HMMA.1688.F32.TF32 R52, R52, R14, R108 ;  /* 0x0000000e3434723c */ /* 0x000fe2000008106c */
[----:B------:R-:W-:Y:S04]  /*26fe0*/  STL.64 [R1+0x2968], R92 ;  /* 0x0029685c01007387 */ /* 0x000fe80000100a00 */
[----:B------:R-:W-:Y:S04]  /*26ff0*/  STL.64 [R1+0x2990], R234 ;  /* 0x002990ea01007387 */ /* 0x000fe80000100a00 */
[----:B------:R-:W-:Y:S04]  /*27000*/  STL.64 [R1+0x2988], R232 ;  /* 0x002988e801007387 */ /* 0x000fe80000100a00 */
[----:B------:R-:W-:Y:S03]  /*27010*/  STL.64 [R1+0x2980], R226 ;  /* 0x002980e201007387 */ /* 0x000fe60000100a00 */
[----:B------:R-:W-:Y:S01]  /*27020*/  MOV R107, R64 ;  /* 0x00000040006b7202 */ /* 0x000fe20000000f00 */
[----:B------:R-:W-:Y:S01]  /*27030*/  IMAD.MOV.U32 R106, RZ, RZ, R65 ;  /* 0x000000ffff6a7224 */ /* 0x000fe200078e0041 */
[----:B------:R-:W-:Y:S01]  /*27040*/  MOV R104, R67 ;  /* 0x0000004300687202 */ /* 0x000fe20000000f00 */
[----:B------:R-:W-:Y:S01]  /*27050*/  IMAD.MOV.U32 R105, RZ, RZ, R66 ;  /* 0x000000ffff697224 */ /* 0x000fe200078e0042 */
[----:B------:R-:W-:Y:S01]  /*27060*/  STL.64 [R1+0x2978], R224 ;  /* 0x002978e001007387 */ /* 0x000fe20000100a00 */
[C---:B----4-:R-:W-:Y:S03]  /*27070*/  HMMA.1688.F32.TF32 R68, R56.reuse, R6, R112 ;  /* 0x000000063844723c */ /* 0x050fe60000081070 */
[----:B------:R-:W-:Y:S04]  /*27080*/  STL.64 [R1+0x29a0], R102 ;  /* 0x0029a06601007387 */ /* 0x000fe80000100a00 */
[----:B------:R-:W-:Y:S01]  /*27090*/  STL.64 [R1+0x2998], R100 ;  /* 0x0029986401007387 */ /* 0x000fe20000100a00 */
[C---:B------:R-:W-:Y:S03]  /*270a0*/  HMMA.1688.F32.TF32 R64, R56.reuse, R10, R116 ;  /* 0x0000000a3840723c */ /* 0x040fe60000081074 */
[----:B------:R-:W-:Y:S04]  /*270b0*/  STL.64 [R1+0x29b0], R106 ;  /* 0x0029b06a01007387 */ /* 0x000fe80000100a00 */
[----:B------:R-:W-:Y:S04]  /*270c0*/  STL.64 [R1+0x29a8], R104 ;  /* 0x0029a86801007387 */ /* 0x000fe80000100a00 */
[----:B------:R-:W-:Y:S04]  /*270d0*/  STL.64 [R1+0x730], R52 ;  /* 0x0007303401007387 */ /* 0x000fe80000100a00 */
[----:B------:R2:W-:Y:S02]  /*270e0*/  STL.64 [R1+0x738], R54 ;  /* 0x0007383601007387 */ /* 0x0005e40000100a00 */
[C---:B--2---:R-:W-:Y:S02]  /*270f0*/  HMMA.1688.F32.TF32 R52, R56.reuse, R34, R120 ;  /* 0x000000223834723c */ /* 0x044fe40000081078 */
[----:B------:R-:W-:Y:S04]  /*27100*/  STL.64 [R1+0x720], R68 ;  /* 0x0007204401007387 */ /* 0x000fe80000100a00 */
[----:B------:R-:W-:Y:S04]  /*27110*/  STL.64 [R1+0x728], R70 ;  /* 0x0007284601007387 */ /* 0x000fe80000100a00 */
[----:B------:R-:W-:Y:S04]  /*27120*/  STL.64 [R1+0x710], R64 ;  /* 0x0007104001007387 */ /* 0x000fe80000100a00 */
[----:B------:R-:W-:Y:S09]  /*27130*/  STL.64 [R1+0x718], R66 ;  /* 0x0007184201007387 */ /* 0x000ff20000100a00 */
[----:B------:R-:W-:Y:S04]  /*27140*/  STL.64 [R1+0x700], R52 ;  /* 0x0007003401007387 */ /* 0x000fe80000100a00 */
[----:B------:R2:W-:Y:S02]  /*27150*/  STL.64 [R1+0x708], R54 ;  /* 0x0007083601007387 */ /* 0x0005e40000100a00 */
[C---:B--2---:R-:W-:Y:S11]  /*27160*/  HMMA.1688.F32.TF32 R52, R56.reuse, R22, R132 ;  /* 0x000000163834723c */ /* 0x044ff60000081084 */
[----:B------:R-:W-:Y:S11]  /*27170*/  @!UPT UIADD3 URZ, URZ, URZ, URZ ;  /* 0x0000003f3f3ff290 */ /* 0x000ff6000fffe03f */
[----:B------:R-:W-:Y:S02]  /*27180*/  @!UPT UIADD3 URZ, URZ, URZ, URZ ;  /* 0x0000003f3f3ff290 */ /* 0x000fe4000fffe03f */
[----:B------:R-:W-:Y:S01]  /*27190*/  IMAD.MOV.U32 R135, RZ, RZ, R52 ;  /* 0x000000ffff877224 */ /* 0x000fe200078e0034 */
[----:B------:R-:W-:Y:S01]  /*271a0*/  MOV R133, R54 ;  /* 0x0000003600857202 */ /* 0x000fe20000000f00 */
[----:B------:R-:W-:Y:S02]  /*271b0*/  IMAD.MOV.U32 R134, RZ, RZ, R53 ;  /* 0x000000ffff867224 */ /* 0x000fe400078e0035 */
[----:B------:R-:W-:Y:S02]  /*271c0*/  IMAD.MOV.U32 R132, RZ, RZ, R55 ;  /* 0x000000ffff847224 */ /* 0x000fe400078e0037 */
[----:B------:R-:W-:Y:S11]  /*271d0*/  HMMA.1688.F32.TF32 R52, R56, R18, R136 ;  /* 0x000000123834723c */ /* 0x000ff60000081088 */
[----:B------:R-:W-:Y:S11]  /*271e0*/  @!UPT UIADD3 URZ, URZ, URZ, URZ ;  /* 0x0000003f3f3ff290 */ /* 0x000ff6000fffe03f */
[----:B------:R-:W-:Y:S02]  /*271f0*/  @!UPT UIADD3 URZ, URZ, URZ, URZ ;  /* 0x0000003f3f3ff290 */ /* 0x000fe4000fffe03f */
[----:B------:R-:W-:Y:S01]  /*27200*/  IMAD.MOV.U32 R139, RZ, RZ, R52 ;  /* 0x000000ffff8b7224 */ /* 0x000fe200078e0034 */
[----:B------:R-:W-:Y:S01]  /*27210*/  MOV R138, R53 ;  /* 0x00000035008a7202 */ /* 0x000fe20000000f00 */
[----:B------:R-:W-:Y:S02]  /*27220*/  IMAD.MOV.U32 R137, RZ, RZ, R54 ;  /* 0x000000ffff897224 */ /* 0x000fe400078e0036 */
[----:B------:R-:W-:Y:S02]  /*27230*/  IMAD.MOV.U32 R136, RZ, RZ, R55 ;  /* 0x000000ffff887224 */ /* 0x000fe400078e0037 */
[----:B-1----:R-:W-:Y:S08]  /*27240*/  HMMA.1688.F32.TF32 R52, R60, R6, R144 ;  /* 0x000000063c34723c */ /* 0x002ff00000081090 */
[C---:B------:R-:W-:Y:S08]  /*27250*/  HMMA.1688.F32.TF32 R68, R56.reuse, R30, R124 ;  /* 0x0000001e3844723c */ /* 0x040ff0000008107c */
[C---:B------:R-:W-:Y:S08]  /*27260*/  HMMA.1688.F32.TF32 R64, R56.reuse, R26, R128 ;  /* 0x0000001a3840723c */ /* 0x040ff00000081080 */
[----:B------:R-:W-:Y:S07]  /*27270*/  HMMA.1688.F32.TF32 R56, R56, R14, R140 ;  /* 0x0000000e3838723c */ /* 0x000fee000008108c */
[----:B------:R-:W-:Y:S01]  /*27280*/  MOV R143, R52 ;  /* 0x00000034008f7202 */ /* 0x000fe20000000f00 */
[----:B------:R-:W-:Y:S01]  /*27290*/  IMAD.MOV.U32 R142, RZ, RZ, R53 ;  /* 0x000000ffff8e7224 */ /* 0x000fe200078e0035 */
[----:B------:R-:W-:Y:S01]  /*272a0*/  MOV R140, R55 ;  /* 0x00000037008c7202 */ /* 0x000fe20000000f00 */
[----:B------:R-:W-:-:S02]  /*272b0*/  IMAD.MOV.U32 R141, RZ, RZ, R54 ;  /* 0x000000ffff8d7224 */ /* 0x000fc400078e0036 */
[C---:B------:R-:W-:Y:S11]  /*272c0*/  HMMA.1688.F32.TF32 R52, R60.reuse, R10, R148 ;  /* 0x0000000a3c34723c */ /* 0x040ff60000081094 */
[----:B------:R-:W-:Y:S11]  /*272d0*/  @!UPT UIADD3 URZ, URZ, URZ, URZ ;  /* 0x0000003f3f3ff290 */ /* 0x000ff6000fffe03f */
[----:B------:R-:W-:Y:S02]  /*272e0*/  @!UPT UIADD3 URZ, URZ, URZ, URZ ;  /* 0x0000003f3f3ff290 */ /* 0x000fe4000fffe03f */
[----:B------:R-:W-:Y:S01]  /*272f0*/  IMAD.MOV.U32 R147, RZ, RZ, R52 ;  /* 0x000000ffff937224 */ /* 0x000fe200078e0034 */
[----:B------:R-:W-:Y:S01]  /*27300*/  MOV R145, R54 ;  /* 0x0000003600917202 */ /* 0x000fe20000000f00 */
[----:B------:R-:W-:Y:S02]  /*27310*/  IMAD.MOV.U32 R146, RZ, RZ, R53 ;  /* 0x000000ffff927224 */ /* 0x000fe400078e0035 */
[----:B------:R-:W-:Y:S02]  /*27320*/  IMAD.MOV.U32 R144, RZ, RZ, R55 ;  /* 0x000000ffff907224 */ /* 0x000fe400078e0037 */
[C---:B------:R-:W-:Y:S11]  /*27330*/  HMMA.1688.F32.TF32 R52, R60.reuse, R34, R152 ;  /* 0x000000223c34723c */ /* 0x040ff60000081098 */
[----:B------:R-:W-:Y:S11]  /*27340*/  @!UPT UIADD3 URZ, URZ, URZ, URZ ;  /* 0x0000003f3f3ff290 */ /* 0x000ff6000fffe03f */
[----:B------:R-:W-:Y:S02]  /*27350*/  @!UPT UIADD3 URZ, URZ, URZ, URZ ;  /* 0x0000003f3f3ff290 */ /* 0x000fe4000fffe03f */
[----:B------:R-:W-:Y:S01]  /*27360*/  IMAD.MOV.U32 R151, RZ, RZ, R52 ;  /* 0x000000ffff977224 */ /* 0x000fe200078e0034 */
[----:B------:R-:W-:Y:S01]  /*27370*/  MOV R150, R53 ;  /* 0x0000003500967202 */ /* 0x000fe20000000f00 */
[----:B------:R-:W-:Y:S02]  /*27380*/  IMAD.MOV.U32 R149, RZ, RZ, R54 ;  /* 0x000000ffff957224 */ /* 0x000fe400078e0036 */
[----:B------:R-:W-:Y:S02]  /*27390*/  IMAD.MOV.U32 R148, RZ, RZ, R55 ;  /* 0x000000ffff947224 */ /* 0x000fe400078e0037 */
[C---:B------:R-:W-:Y:S01]  /*273a0*/  HMMA.1688.F32.TF32 R52, R60.reuse, R26, R160 ;  /* 0x0000001a3c34723c */ /* 0x040fe200000810a0 */
[----:B------:R-:W-:Y:S04]  /*273b0*/  STL.64 [R1+0x6f0], R68 ;  /* 0x0006f04401007387 */ /* 0x000fe80000100a00 */
[----:B------:R-:W-:Y:S11]  /*273c0*/  STL.64 [R1+0x6f8], R70 ;  /* 0x0006f84601007387 */ /* 0x000ff60000100a00 */
[----:B------:R-:W-:Y:S08]  /*273d0*/  @!UPT UIADD3 URZ, URZ, URZ, URZ ;  /* 0x0000003f3f3ff290 */ /* 0x000ff0000fffe03f */
[----:B------:R-:W-:Y:S01]  /*273e0*/  MOV R155, R52 ;  /* 0x00000034009b7202 */ /* 0x000fe20000000f00 */
[----:B------:R-:W-:Y:S01]  /*273f0*/  IMAD.MOV.U32 R154, RZ, RZ, R53 ;  /* 0x000000ffff9a7224 */ /* 0x000fe200078e0035 */
[----:B------:R-:W-:Y:S01]  /*27400*/  MOV R152, R55 ;  /* 0x0000003700987202 */ /* 0x000fe20000000f00 */
[----:B------:R-:W-:Y:S02]  /*27410*/  IMAD.MOV.U32 R153, RZ, RZ, R54 ;  /* 0x000000ffff997224 */ /* 0x000fe400078e0036 */
[----:B------:R-:W-:Y:S01]  /*27420*/  HMMA.1688.F32.TF32 R52, R60, R22, R164 ;  /* 0x000000163c34723c */ /* 0x000fe200000810a4 */
[----:B------:R-:W-:Y:S04]  /*27430*/  STL.64 [R1+0x6e0], R64 ;  /* 0x0006e04001007387 */ /* 0x000fe80000100a00 */
[----:B------:R-:W-:Y:S04]  /*27440*/  STL.64 [R1+0x6e8], R66 ;  /* 0x0006e84201007387 */ /* 0x000fe80000100a00 */
[----:B------:R-:W-:Y:S04]  /*27450*/  STL.64 [R1+0x600], R56 ;  /* 0x0006003801007387 */ /* 0x000fe80000100a00 */
[----:B------:R1:W-:Y:S01]  /*27460*/  STL.64 [R1+0x608], R58 ;  /* 0x0006083a01007387 */ /* 0x0003e20000100a00 */
[----:B------:R-:W-:Y:S01]  /*27470*/  HMMA.1688.F32.TF32 R208, R228, R30, R188 ;  /* 0x0000001ee4d0723c */ /* 0x000fe200000810bc */
[----:B------:R-:W-:-:S02]  /*27480*/  IMAD.MOV.U32 R72, RZ, RZ, R12 ;  /* 0x000000ffff487224 */ /* 0x000fc400078e000c */
[----:B------:R-:W2:Y:S01]  /*27490*/  S2R R2, SR_TID.X ;  /* 0x0000000000027919 */ /* 0x000ea20000002100 */
[----:B------:R-:W-:Y:S01]  /*274a0*/  MOV R4, UR4 ;  /* 0x0000000400047c02 */ /* 0x000fe20008000f00 */
[----:B------:R-:W-:Y:S02]  /*274b0*/  IMAD.MOV.U32 R83, RZ, RZ, R5 ;  /* 0x000000ffff537224 */ /* 0x000fe400078e0005 */
[----:B------:R-:W-:Y:S01]  /*274c0*/  LDS R64, [R3+0x8000] ;  /* 0x0080000003407984 */ /* 0x000fe20000000800 */
[----:B-1----:R-:W-:Y:S03]  /*274d0*/  HMMA.1688.F32.TF32 R56, R60, R30, R156 ;  /* 0x0000001e3c38723c */ /* 0x002fe6000008109c */
[----:B------:R-:W-:Y:S04]  /*274e0*/  LDS R66, [R3+0xa000] ;  /* 0x00a0000003427984 */ /* 0x000fe80000000800 */
[----:B------:R-:W-:Y:S01]  /*274f0*/  LDS R65, [R0+0x8000] ;  /* 0x0080000000417984 */ /* 0x000fe20000000800 */
[----:B------:R-:W-:Y:S01]  /*27500*/  IMAD.MOV.U32 R159, RZ, RZ, R52 ;  /* 0x000000ffff9f7224 */ /* 0x000fe200078e0034 */
[----:B------:R-:W-:Y:S01]  /*27510*/  MOV R157, R54 ;  /* 0x00000036009d7202 */ /* 0x000fe20000000f00 */
[----:B------:R-:W-:Y:S01]  /*27520*/  IMAD.MOV.U32 R158, RZ, RZ, R53 ;  /* 0x000000ffff9e7224 */ /* 0x000fe200078e0035 */
[----:B------:R-:W-:Y:S01]  /*27530*/  HMMA.1688.F32.TF32 R216, R228, R22, R196 ;  /* 0x00000016e4d8723c */ /* 0x000fe200000810c4 */
[----:B------:R-:W-:Y:S01]  /*27540*/  IMAD.MOV.U32 R156, RZ, RZ, R55 ;  /* 0x000000ffff9c7224 */ /* 0x000fe200078e0037 */
[----:B------:R-:W-:Y:S06]  /*27550*/  LDS R67, [R0+0xa000] ;  /* 0x00a0000000437984 */ /* 0x000fec0000000800 */
[----:B------:R-:W-:Y:S11]  /*27560*/  HMMA.1688.F32.TF32 R52, R60, R18, R168 ;  /* 0x000000123c34723c */ /* 0x000ff600000810a8 */
[----:B------:R-:W-:Y:S11]  /*27570*/  @!UPT UIADD3 URZ, URZ, URZ, URZ ;  /* 0x0000003f3f3ff290 */ /* 0x000ff6000fffe03f */
[----:B------:R-:W-:Y:S02]  /*27580*/  @!UPT UIADD3 URZ, URZ, URZ, URZ ;  /* 0x0000003f3f3ff290 */ /* 0x000fe4000fffe03f */
[----:B------:R-:W-:Y:S01]  /*27590*/  IMAD.MOV.U32 R167, RZ, RZ, R52 ;  /* 0x000000ffffa77224 */ /* 0x000fe200078e0034 */
[----:B------:R-:W-:Y:S01]  /*275a0*/  MOV R166, R53 ;  /* 0x0000003500a67202 */ /* 0x000fe20000000f00 */
[----:B------:R-:W-:Y:S02]  /*275b0*/  IMAD.MOV.U32 R165, RZ, RZ, R54 ;  /* 0x000000ffffa57224 */ /* 0x000fe400078e0036 */
[----:B------:R-:W-:Y:S02]  /*275c0*/  IMAD.MOV.U32 R164, RZ, RZ, R55 ;  /* 0x000000ffffa47224 */ /* 0x000fe400078e0037 */
[C---:B------:R-:W-:Y:S01]  /*275d0*/  HMMA.1688.F32.TF32 R52, R228.reuse, R6, R176 ;  /* 0x00000006e434723c */ /* 0x040fe200000810b0 */
[----:B------:R-:W-:Y:S11]  /*275e0*/  STL.64 [R1+0x5c0], R56 ;  /* 0x0005c03801007387 */ /* 0x000ff60000100a00 */
[----:B------:R-:W-:Y:S11]  /*275f0*/  @!UPT UIADD3 URZ, URZ, URZ, URZ ;  /* 0x0000003f3f3ff290 */ /* 0x000ff6000fffe03f */
[----:B------:R-:W-:Y:S01]  /*27600*/  @!UPT UIADD3 URZ, URZ, URZ, URZ ;  /* 0x0000003f3f3ff290 */ /* 0x000fe2000fffe03f */
[----:B------:R-:W-:Y:S01]  /*27610*/  MOV R171, R52 ;  /* 0x0000003400ab7202 */ /* 0x000fe20000000f00 */
[----:B------:R-:W-:Y:S01]  /*27620*/  IMAD.MOV.U32 R170, RZ, RZ, R53 ;  /* 0x000000ffffaa7224 */ /* 0x000fe200078e0035 */
[----:B------:R-:W-:Y:S01]  /*27630*/  MOV R168, R55 ;  /* 0x0000003700a87202 */ /* 0x000fe20000000f00 */
[----:B------:R-:W-:Y:S02]  /*27640*/  IMAD.MOV.U32 R169, RZ, RZ, R54 ;  /* 0x000000ffffa97224 */ /* 0x000fe400078e0036 */
[----:B------:R-:W-:Y:S01]  /*27650*/  HMMA.1688.F32.TF32 R52, R228, R10, R180 ;  /* 0x0000000ae434723c */ /* 0x000fe200000810b4 */
[----:B------:R1:W-:Y:S07]  /*27660*/  STL.64 [R1+0x5c8], R58 ;  /* 0x0005c83a01007387 */ /* 0x0003ee0000100a00 */
[----:B-1----:R-:W-:Y:S01]  /*27670*/  HMMA.1688.F32.TF32 R56, R60, R14, R172 ;  /* 0x0000000e3c38723c */ /* 0x002fe200000810ac */
[----:B------:R-:W-:Y:S01]  /*27680*/  MOV R81, R9 ;  /* 0x0000000900517202 */ /* 0x000fe20000000f00 */
[----:B------:R-:W-:Y:S01]  /*27690*/  IMAD.MOV.U32 R82, RZ, RZ, R8 ;  /* 0x000000ffff527224 */ /* 0x000fe200078e0008 */
[----:B------:R-:W-:Y:S01]  /*276a0*/  MOV R73, R33 ;  /* 0x0000002100497202 */ /* 0x000fe20000000f00 */
[----:B------:R-:W-:Y:S01]  /*276b0*/  IMAD.MOV.U32 R74, RZ, RZ, R32 ;  /* 0x000000ffff4a7224 */ /* 0x000fe200078e0020 */
[----:B------:R-:W-:Y:S01]  /*276c0*/  MOV R76, R28 ;  /* 0x0000001c004c7202 */ /* 0x000fe20000000f00 */
[----:B------:R-:W-:Y:S01]  /*276d0*/  IMAD.MOV.U32 R75, RZ, RZ, R29 ;  /* 0x000000ffff4b7224 */ /* 0x000fe200078e001d */
[----:B------:R-:W-:Y:S01]  /*276e0*/  MOV R70, R16 ;  /* 0x0000001000467202 */ /* 0x000fe20000000f00 */
[----:B------:R-:W-:Y:S01]  /*276f0*/  IMAD.MOV.U32 R68, RZ, RZ, R20 ;  /* 0x000000ffff447224 */ /* 0x000fe200078e0014 */
[----:B------:R-:W-:Y:S01]  /*27700*/  HMMA.1688.F32.TF32 R212, R228, R26, R192 ;  /* 0x0000001ae4d4723c */ /* 0x000fe200000810c0 */
[----:B------:R-:W-:-:S06]  /*27710*/  IMAD.MOV.U32 R69, RZ, RZ, R17 ;  /* 0x000000ffff457224 */ /* 0x000fcc00078e0011 */
[----:B------:R-:W-:Y:S01]  /*27720*/  MOV R173, R54 ;  /* 0x0000003600ad7202 */ /* 0x000fe20000000f00 */
[----:B------:R-:W-:Y:S02]  /*27730*/  IMAD.MOV.U32 R175, RZ, RZ, R52 ;  /* 0x000000ffffaf7224 */ /* 0x000fe400078e0034 */
[----:B------:R-:W-:Y:S02]  /*27740*/  IMAD.MOV.U32 R77, RZ, RZ, R25 ;  /* 0x000000ffff4d7224 */ /* 0x000fe400078e0019 */
[----:B------:R-:W-:Y:S01]  /*27750*/  IMAD.MOV.U32 R78, RZ, RZ, R24 ;  /* 0x000000ffff4e7224 */ /* 0x000fe200078e0018 */
[----:B------:R-:W-:Y:S01]  /*27760*/  MOV R79, R21 ;  /* 0x00000015004f7202 */ /* 0x000fe20000000f00 */
[----:B------:R-:W-:Y:S01]  /*27770*/  IMAD.MOV.U32 R174, RZ, RZ, R53 ;  /* 0x000000ffffae7224 */ /* 0x000fe200078e0035 */
[----:B------:R-:W-:Y:S01]  /*27780*/  HMMA.1688.F32.TF32 R220, R228, R18, R200 ;  /* 0x00000012e4dc723c */ /* 0x000fe200000810c8 */
[----:B------:R-:W-:Y:S01]  /*27790*/  IMAD.MOV.U32 R172, RZ, RZ, R55 ;  /* 0x000000ffffac7224 */ /* 0x000fe200078e0037 */
[----:B------:R-:W-:Y:S01]  /*277a0*/  LDS R60, [R3+0x8080] ;  /* 0x00808000033c7984 */ /* 0x000fe20000000800 */
[----:B------:R-:W-:-:S03]  /*277b0*/  IMAD.MOV.U32 R71, RZ, RZ, R13 ;  /* 0x000000ffff477224 */ /* 0x000fc600078e000d */
[----:B------:R-:W-:Y:S02]  /*277c0*/  LDS R62, [R3+0xa080] ;  /* 0x00a08000033e7984 */ /* 0x000fe40000000800 */
[C---:B------:R-:W-:Y:S02]  /*277d0*/  HMMA.1688.F32.TF32 R52, R228.reuse, R34, R184 ;  /* 0x00000022e434723c */ /* 0x040fe400000810b8 */
[----:B------:R-:W-:Y:S04]  /*277e0*/  STL.64 [R1+0x540], R56 ;  /* 0x0005403801007387 */ /* 0x000fe80000100a00 */
[----:B------:R-:W-:Y:S04]  /*277f0*/  STL.64 [R1+0x548], R58 ;  /* 0x0005483a01007387 */ /* 0x000fe80000100a00 */
[----:B------:R-:W-:Y:S01]  /*27800*/  STL [R1+0x2920], R209 ;  /* 0x002920d101007387 */ /* 0x000fe20000100800 */
[----:B------:R-:W-:Y:S03]  /*27810*/  HMMA.1688.F32.TF32 R228, R228, R14, R204 ;  /* 0x0000000ee4e4723c */ /* 0x000fe600000810cc */
[----:B------:R-:W-:Y:S04]  /*27820*/  LDS R61, [R0+0x8080] ;  /* 0x00808000003d7984 */ /* 0x000fe80000000800 */
[----:B------:R-:W-:Y:S04]  /*27830*/  LDS R63, [R0+0xa080] ;  /* 0x00a08000003f7984 */ /* 0x000fe80000000800 */
[----:B------:R-:W-:Y:S04]  /*27840*/  LDS R56, [R3+0x8100] ;  /* 0x0081000003387984 */ /* 0x000fe80000000800 */
[----:B------:R2:W-:Y:S04]  /*27850*/  STL.64 [R1+0x4e0], R52 ;  /* 0x0004e03401007387 */ /* 0x0005e80000100a00 */
[----:B------:R-:W-:Y:S04]  /*27860*/  STL.64 [R1+0x4e8], R54 ;  /* 0x0004e83601007387 */ /* 0x000fe80000100a00 */
[----:B------:R-:W-:Y:S04]  /*27870*/  STL [R1+0x291c], R210 ;  /* 0x00291cd201007387 */ /* 0x000fe80000100800 */
[----:B------:R-:W-:Y:S04]  /*27880*/  STL [R1+0x2918], R211 ;  /* 0x002918d301007387 */ /* 0x000fe80000100800 */
[----:B------:R-:W-:Y:S04]  /*27890*/  STL [R1+0x2914], R219 ;  /* 0x002914db01007387 */ /* 0x000fe80000100800 */
[----:B------:R-:W3:Y:S01]  /*278a0*/  LDL.LU R12, [R1+0x29c8] ;  /* 0x0029c800010c7983 */ /* 0x000ee20000300800 */
[C---:B--2---:R-:W-:Y:S01]  /*278b0*/  IMAD.SHL.U32 R52, R2.reuse, 0x2, RZ ;  /* 0x0000000202347824 */ /* 0x044fe200078e00ff */
[----:B------:R-:W-:-:S02]  /*278c0*/  LOP3.LUT R2, R2, 0x7, RZ, 0xc0, !PT ;  /* 0x0000000702027812 */ /* 0x000fc400078ec0ff */
[----:B------:R-:W-:Y:S03]  /*278d0*/  LDS R58, [R3+0xa100] ;  /* 0x00a10000033a7984 */ /* 0x000fe60000000800 */
[----:B------:R-:W-:Y:S01]  /*278e0*/  IMAD R2, R2, 0x110, RZ ;  /* 0x0000011002027824 */ /* 0x000fe200078e02ff */
[----:B------:R-:W-:Y:S04]  /*278f0*/  LDS R57, [R0+0x8100] ;  /* 0x0081000000397984 */ /* 0x000fe80000000800 */
[----:B------:R-:W-:Y:S01]  /*27900*/  LOP3.LUT R2, R2, 0x30, R52, 0x78, !PT ;  /* 0x0000003002027812 */ /* 0x000fe200078e7834 */
[----:B------:R-:W-:Y:S03]  /*27910*/  LDS R59, [R0+0xa100] ;  /* 0x00a10000003b7984 */ /* 0x000fe60000000800 */
[----:B------:R-:W-:Y:S01]  /*27920*/  LOP3.LUT R2, R2, 0x40, RZ, 0x3c, !PT ;  /* 0x0000004002027812 */ /* 0x000fe200078e3cff */
[----:B------:R-:W-:Y:S04]  /*27930*/  LDS R52, [R3+0x8180] ;  /* 0x0081800003347984 */ /* 0x000fe80000000800 */
[----:B------:R-:W-:Y:S01]  /*27940*/  IMAD R2, R4, 0x4000, R2 ;  /* 0x0000400004027824 */ /* 0x000fe200078e0202 */
[----:B------:R-:W-:Y:S04]  /*27950*/  LDS R54, [R3+0xa180] ;  /* 0x00a1800003367984 */ /* 0x000fe80000000800 */
[----:B------:R-:W1:Y:S04]  /*27960*/  LDSM.16.M88.4 R4, [R2+0x40800] ;  /* 0x040800000204783b */ /* 0x000e680000000200 */
[----:B------:R-:W2:Y:S04]  /*27970*/  LDSM.16.M88.4 R8, [R2+0x40000] ;  /* 0x040000000208783b */ /* 0x000ea80000000200 */
[----:B------:R-:W4:Y:S04]  /*27980*/  LDSM.16.M88.4 R32, [R2+0x41000] ;  /* 0x041000000220783b */ /* 0x000f280000000200 */
[----:B------:R-:W4:Y:S04]  /*27990*/  LDSM.16.M88.4 R28, [R2+0x41800] ;  /* 0x04180000021c783b */ /* 0x000f280000000200 */
[----:B------:R-:W4:Y:S04]  /*279a0*/  LDSM.16.M88.4 R24, [R2+0x42000] ;  /* 0x042000000218783b */ /* 0x000f280000000200 */
[----:B------:R-:W4:Y:S04]  /*279b0*/  LDSM.16.M88.4 R20, [R2+0x42800] ;  /* 0x042800000214783b */ /* 0x000f280000000200 */
[----:B------:R-:W4:Y:S04]  /*279c0*/  LDSM.16.M88.4 R16, [R2+0x43000] ;  /* 0x043000000210783b */ /* 0x000f280000000200 */
[----:B------:R-:W-:Y:S04]  /*279d0*/  LDS R53, [R0+0x8180] ;  /* 0x0081800000357984 */ /* 0x000fe80000000800 */
[----:B------:R-:W-:Y:S01]  /*279e0*/  LDS R55, [R0+0xa180] ;  /* 0x00a1800000377984 */ /* 0x000fe20000000800 */
[C---:B-1----:R-:W-:Y:S03]  /*279f0*/  HMMA.1688.F32.TF32 R68, R64.reuse, R4, R68 ;  /* 0x000000044044723c */ /* 0x042fe60000081044 */
[----:B------:R-:W-:Y:S04]  /*27a00*/  STL [R1+0xa54], R2 ;  /* 0x000a540201007387 */ /* 0x000fe80000100800 */
[----:B--2---:R-:W-:Y:S01]  /*27a10*/  STL [R1+0x290c], R10 ;  /* 0x00290c0a01007387 */ /* 0x004fe20000100800 */
[----:B----4-:R-:W-:Y:S03]  /*27a20*/  HMMA.1688.F32.TF32 R76, R64, R32, R76 ;  /* 0x00000020404c723c */ /* 0x010fe6000008104c */
[----:B------:R-:W-:Y:S04]  /*27a30*/  STL [R1+0x2908], R11 ;  /* 0x0029080b01007387 */ /* 0x000fe80000100800 */
[----:B------:R1:W-:Y:S09]  /*27a40*/  STL [R1+0x2910], R7 ;  /* 0x0029100701007387 */ /* 0x0003f20000100800 */
[----:B-1----:R-:W-:Y:S01]  /*27a50*/  IMAD.MOV.U32 R7, RZ, RZ, R68 ;  /* 0x000000ffff077224 */ /* 0x002fe200078e0044 */
[----:B------:R-:W-:Y:S01]  /*27a60*/  MOV R11, R70 ;  /* 0x00000046000b7202 */ /* 0x000fe20000000f00 */
[----:B------:R-:W-:Y:S01]  /*27a70*/  IMAD.MOV.U32 R10, RZ, RZ, R69 ;  /* 0x000000ffff0a7224 */ /* 0x000fe200078e0045 */
[----:B------:R-:W-:Y:S04]  /*27a80*/  STL [R1+0x2890], R34 ;  /* 0x0028902201007387 */ /* 0x000fe80000100800 */
        /* <DEDUP_REMOVED lines=8> */
[----:B------:R-:W-:Y:S01]  /*27b10*/  STL [R1+0x2878], R19 ;  /* 0x0028781301007387 */ /* 0x000fe20000100800 */
[----:B---3--:R-:W-:-:S03]  /*27b20*/  IMAD.MOV.U32 R80, RZ, RZ, R12 ;  /* 0x000000ffff507224 */ /* 0x008fc600078e000c */
[----:B------:R1:W2:Y:S02]  /*27b30*/  LDSM.16.M88.4 R12, [R2+0x43800] ;  /* 0x04380000020c783b */ /* 0x0002a40000000200 */
[----:B-1----:R-:W-:Y:S02]  /*27b40*/  IMAD.MOV.U32 R2, RZ, RZ, R71 ;  /* 0x000000ffff027224 */ /* 0x002fe400078e0047 */
[C---:B------:R-:W-:Y:S08]  /*27b50*/  HMMA.1688.F32.TF32 R68, R64.reuse, R28, R72 ;  /* 0x0000001c4044723c */ /* 0x040ff00000081048 */
[----:B------:R-:W-:Y:S01]  /*27b60*/  HMMA.1688.F32.TF32 R80, R64, R8, R80 ;  /* 0x000000084050723c */ /* 0x000fe20000081050 */
[----:B--2---:R-:W-:Y:S04]  /*27b70*/  STL [R1+0x28a4], R14 ;  /* 0x0028a40e01007387 */ /* 0x004fe80000100800 */
[----:B------:R-:W-:Y:S04]  /*27b80*/  STL [R1+0x28a0], R15 ;  /* 0x0028a00f01007387 */ /* 0x000fe80000100800 */
        /* <DEDUP_REMOVED lines=8> */
[----:B------:R-:W4:Y:S04]  /*27c10*/  LDL.LU R72, [R1+0x6b0] ;  /* 0x0006b00001487983 */ /* 0x000f280000300800 */
[----:B------:R-:W4:Y:S04]  /*27c20*/  LDL.LU R73, [R1+0x6b4] ;  /* 0x0006b40001497983 */ /* 0x000f280000300800 */
[----:B------:R-:W4:Y:S04]  /*27c30*/  LDL.LU R74, [R1+0x6b8] ;  /* 0x0006b800014a7983 */ /* 0x000f280000300800 */
        /* <DEDUP_REMOVED lines=13> */
[----:B------:R-:W-:-:S03]  /*27d10*/  MOV R209, R80 ;  /* 0x0000005000d17202 */ /* 0x000fc60000000f00 */
[----:B-1----:R-:W2:Y:S01]  /*27d20*/  LDL.LU R68, [R1+0x9f0] ;  /* 0x0009f00001447983 */ /* 0x002ea20000300800 */
[----:B------:R-:W-:-:S03]  /*27d30*/  IMAD.MOV.U32 R210, RZ, RZ, R81 ;  /* 0x000000ffffd27224 */ /* 0x000fc600078e0051 */
[----:B------:R-:W2:Y:S01]  /*27d40*/  LDL.LU R69, [R1+0x9f4] ;  /* 0x0009f40001457983 */ /* 0x000ea20000300800 */
[----:B------:R-:W-:-:S03]  /*27d50*/  IMAD.MOV.U32 R211, RZ, RZ, R82 ;  /* 0x000000ffffd37224 */ /* 0x000fc600078e0052 */
[----:B---3--:R-:W2:Y:S01]  /*27d60*/  LDL.LU R70, [R1+0x9f8] ;  /* 0x0009f80001467983 */ /* 0x008ea20000300800 */
[----:B------:R-:W-:-:S03]  /*27d70*/  MOV R219, R83 ;  /* 0x0000005300db7202 */ /* 0x000fc60000000f00 */
        /* <DEDUP_REMOVED lines=37> */
[C---:B--2---:R-:W-:Y:S08]  /*27fd0*/  HMMA.1688.F32.TF32 R68, R64.reuse, R20, R68 ;  /* 0x000000144044723c */ /* 0x044ff00000081044 */
[----:B---3--:R-:W-:Y:S01]  /*27fe0*/  HMMA.1688.F32.TF32 R120, R64, R24, R80 ;  /* 0x000000184078723c */ /* 0x008fe20000081050 */
[----:B------:R-:W2:Y:S07]  /*27ff0*/  LDL.LU R80, [R1+0x220] ;  /* 0x0002200001507983 */ /* 0x000eae0000300800 */
[----:B------:R-:W-:Y:S11]  /*28000*/  HMMA.1688.F32.TF32 R104, R60, R4, R104 ;  /* 0x000000043c68723c */ /* 0x000ff60000081068 */
[----:B------:R-:W-:Y:S04]  /*28010*/  @!UPT UIADD3 URZ, URZ, URZ, URZ ;  /* 0x0000003f3f3ff290 */ /* 0x000fe8000fffe03f */
[----:B------:R-:W-:Y:S04]  /*28020*/  STL.64 [R1+0x490], R120 ;  /* 0x0004907801007387 */ /* 0x000fe80000100a00 */
[----:B------:R-:W-:Y:S04]  /*28030*/  STL.64 [R1+0x498], R122 ;  /* 0x0004987a01007387 */ /* 0x000fe80000100a00 */
[----:B------:R1:W-:Y:S01]  /*28040*/  STL.64 [R1+0x480], R68 ;  /* 0x0004804401007387 */ /* 0x0003e20000100a00 */
[C---:B----4-:R-:W-:Y:S08]  /*28050*/  HMMA.1688.F32.TF32 R116, R64.reuse, R16, R116 ;  /* 0x000000104074723c */ /* 0x050ff00000081074 */
[----:B------:R-:W-:Y:S01]  /*28060*/  HMMA.1688.F32.TF32 R64, R64, R12, R112 ;  /* 0x0000000c4040723c */ /* 0x000fe20000081070 */
[----:B------:R3:W-:Y:S04]  /*28070*/  STL.64 [R1+0x488], R70 ;  /* 0x0004884601007387 */ /* 0x0007e80000100a00 */
[----:B------:R-:W2:Y:S04]  /*28080*/  LDL.LU R81, [R1+0x224] ;  /* 0x0002240001517983 */ /* 0x000ea80000300800 */
[----:B------:R-:W2:Y:S04]  /*28090*/  LDL.LU R82, [R1+0x228] ;  /* 0x0002280001527983 */ /* 0x000ea80000300800 */
[----:B------:R-:W2:Y:S01]  /*280a0*/  LDL.LU R83, [R1+0x22c] ;  /* 0x00022c0001537983 */ /* 0x000ea20000300800 */
[C---:B------:R-:W-:Y:S03]  /*280b0*/  HMMA.1688.F32.TF32 R108, R60.reuse, R8, R108 ;  /* 0x000000083c6c723c */ /* 0x040fe6000008106c */
[----:B-1----:R-:W4:Y:S04]  /*280c0*/  LDL.LU R68, [R1+0x200] ;  /* 0x0002000001447983 */ /* 0x002f280000300800 */
[----:B------:R-:W4:Y:S04]  /*280d0*/  LDL.LU R69, [R1+0x204] ;  /* 0x0002040001457983 */ /* 0x000f280000300800 */
[----:B---3--:R-:W4:Y:S04]  /*280e0*/  LDL.LU R70, [R1+0x208] ;  /* 0x0002080001467983 */ /* 0x008f280000300800 */
[----:B------:R-:W4:Y:S04]  /*280f0*/  LDL.LU R71, [R1+0x20c] ;  /* 0x00020c0001477983 */ /* 0x000f280000300800 */
[----:B------:R-:W-:Y:S04]  /*28100*/  STL.64 [R1+0x470], R116 ;  /* 0x0004707401007387 */ /* 0x000fe80000100a00 */
[----:B------:R-:W-:Y:S04]  /*28110*/  STL.64 [R1+0x478], R118 ;  /* 0x0004787601007387 */ /* 0x000fe80000100a00 */
[----:B------:R-:W-:Y:S04]  /*28120*/  STL.64 [R1+0x460], R64 ;  /* 0x0004604001007387 */ /* 0x000fe80000100a00 */
[----:B------:R1:W-:Y:S02]  /*28130*/  STL.64 [R1+0x468], R66 ;  /* 0x0004684201007387 */ /* 0x0003e40000100a00 */
[C---:B-1----:R-:W-:Y:S02]  /*28140*/  HMMA.1688.F32.TF32 R64, R60.reuse, R32, R76 ;  /* 0x000000203c40723c */ /* 0x042fe4000008104c */
[----:B------:R-:W-:Y:S04]  /*28150*/  STL.64 [R1+0x450], R108 ;  /* 0x0004506c01007387 */ /* 0x000fe80000100a00 */
[----:B------:R-:W-:Y:S04]  /*28160*/  STL.64 [R1+0x458], R110 ;  /* 0x0004586e01007387 */ /* 0x000fe80000100a00 */
[----:B------:R-:W3:Y:S04]  /*28170*/  LDL.LU R76, [R1+0x1b0] ;  /* 0x0001b000014c7983 */ /* 0x000ee80000300800 */
[----:B------:R-:W-:Y:S04]  /*28180*/  STL.64 [R1+0x440], R104 ;  /* 0x0004406801007387 */ /* 0x000fe80000100a00 */
[----:B------:R1:W-:Y:S05]  /*28190*/  STL.64 [R1+0x448], R106 ;  /* 0x0004486a01007387 */ /* 0x0003ea0000100a00 */
[----:B------:R-:W-:Y:S04]  /*281a0*/  STL.64 [R1+0x430], R64 ;  /* 0x0004304001007387 */ /* 0x000fe80000100a00 */
[----:B------:R1:W-:Y:S02]  /*281b0*/  STL.64 [R1+0x438], R66 ;  /* 0x0004384201007387 */ /* 0x0003e40000100a00 */
[C---:B-1----:R-:W-:Y:S02]  /*281c0*/  HMMA.1688.F32.TF32 R104, R60.reuse, R24, R224 ;  /* 0x000000183c68723c */ /* 0x042fe400000810e0 */
[----:B------:R-:W3:Y:S04]  /*281d0*/  LDL.LU R77, [R1+0x1b4] ;  /* 0x0001b400014d7983 */ /* 0x000ee80000300800 */
[----:B------:R-:W3:Y:S02]  /*281e0*/  LDL.LU R78, [R1+0x1b8] ;  /* 0x0001b800014e7983 */ /* 0x000ee40000300800 */
[C---:B------:R-:W-:Y:S02]  /*281f0*/  HMMA.1688.F32.TF32 R64, R60.reuse, R28, R100 ;  /* 0x0000001c3c40723c */ /* 0x040fe40000081064 */
[----:B------:R-:W3:Y:S06]  /*28200*/  LDL.LU R79, [R1+0x1bc] ;  /* 0x0001bc00014f7983 */ /* 0x000eec0000300800 */
[C---:B------:R-:W-:Y:S11]  /*28210*/  HMMA.1688.F32.TF32 R100, R60.reuse, R20, R232 ;  /* 0x000000143c64723c */ /* 0x040ff600000810e8 */
[----:B------:R-:W-:Y:S04]  /*28220*/  @!UPT UIADD3 URZ, URZ, URZ, URZ ;  /* 0x0000003f3f3ff290 */ /* 0x000fe8000fffe03f */
[----:B------:R-:W-:Y:S04]  /*28230*/  STL.64 [R1+0x420], R64 ;  /* 0x0004204001007387 */ /* 0x000fe80000100a00 */
[----:B------:R1:W-:Y:S02]  /*28240*/  STL.64 [R1+0x428], R66 ;  /* 0x0004284201007387 */ /* 0x0003e40000100a00 */
[C---:B-1----:R-:W-:Y:S08]  /*28250*/  HMMA.1688.F32.TF32 R64, R60.reuse, R16, R96 ;  /* 0x000000103c40723c */ /* 0x042ff00000081060 */
[----:B------:R-:W-:Y:S01]  /*28260*/  HMMA.1688.F32.TF32 R60, R60, R12, R72 ;  /* 0x0000000c3c3c723c */ /* 0x000fe20000081048 */
[----:B------:R-:W-:Y:S04]  /*28270*/  STL.64 [R1+0x410], R104 ;  /* 0x0004106801007387 */ /* 0x000fe80000100a00 */
[----:B------:R-:W-:Y:S04]  /*28280*/  STL.64 [R1+0x418], R106 ;  /* 0x0004186a01007387 */ /* 0x000fe80000100a00 */
[----:B------:R-:W-:Y:S04]  /*28290*/  STL.64 [R1+0x400], R100 ;  /* 0x0004006401007387 */ /* 0x000fe80000100a00 */
[----:B------:R-:W-:Y:S04]  /*282a0*/  STL.64 [R1+0x408], R102 ;  /* 0x0004086601007387 */ /* 0x000fe80000100a00 */
[----:B------:R-:W3:Y:S04]  /*282b0*/  LDL.LU R72, [R1+0x1a0] ;  /* 0x0001a00001487983 */ /* 0x000ee80000300800 */
[----:B------:R-:W-:Y:S04]  /*282c0*/  STL.64 [R1+0x3f0], R64 ;  /* 0x0003f04001007387 */ /* 0x000fe80000100a00 */
[----:B------:R-:W-:Y:S04]  /*282d0*/  STL.64 [R1+0x3f8], R66 ;  /* 0x0003f84201007387 */ /* 0x000fe80000100a00 */
[----:B------:R-:W-:Y:S04]  /*282e0*/  STL.64 [R1+0x3e0], R60 ;  /* 0x0003e03c01007387 */ /* 0x000fe80000100a00 */
[----:B------:R1:W-:Y:S04]  /*282f0*/  STL.64 [R1+0x3e8], R62 ;  /* 0x0003e83e01007387 */ /* 0x0003e80000100a00 */
[----:B------:R-:W3:Y:S04]  /*28300*/  LDL.LU R73, [R1+0x1a4] ;  /* 0x0001a40001497983 */ /* 0x000ee80000300800 */
[----:B------:R-:W3:Y:S04]  /*28310*/  LDL.LU R74, [R1+0x1a8] ;  /* 0x0001a800014a7983 */ /* 0x000ee80000300800 */
[----:B------:R-:W3:Y:S01]  /*28320*/  LDL.LU R75, [R1+0x1ac] ;  /* 0x0001ac00014b7983 */ /* 0x000ee20000300800 */
[C---:B-1----:R-:W-:Y:S11]  /*28330*/  HMMA.1688.F32.TF32 R60, R56.reuse, R32, R84 ;  /* 0x00000020383c723c */ /* 0x042ff60000081054 */
[----:B------:R-:W-:Y:S11]  /*28340*/  @!UPT UIADD3 URZ, URZ, URZ, URZ ;  /* 0x0000003f3f3ff290 */ /* 0x000ff6000fffe03f */
[----:B------:R-:W-:Y:S02]  /*28350*/  @!UPT UIADD3 URZ, URZ, URZ, URZ ;  /* 0x0000003f3f3ff290 */ /* 0x000fe4000fffe03f */
[----:B------:R-:W-:Y:S01]  /*28360*/  IMAD.MOV.U32 R14, RZ, RZ, R60 ;  /* 0x000000ffff0e7224 */ /* 0x000fe200078e003c */
[----:B------:R-:W-:Y:S01]  /*28370*/  MOV R15, R61 ;  /* 0x0000003d000f7202 */ /* 0x000fe20000000f00 */
[----:B------:R-:W-:Y:S02]  /*28380*/  IMAD.MOV.U32 R22, RZ, RZ, R62 ;  /* 0x000000ffff167224 */ /* 0x000fe400078e003e */
[----:B------:R-:W-:Y:S01]  /*28390*/  IMAD.MOV.U32 R23, RZ, RZ, R63 ;  /* 0x000000ffff177224 */ /* 0x000fe200078e003f */
[C---:B------:R-:W-:Y:S08]  /*283a0*/  HMMA.1688.F32.TF32 R92, R56.reuse, R8, R92 ;  /* 0x00000008385c723c */ /* 0x040ff0000008105c */
[C---:B------:R-:W-:Y:S11]  /*283b0*/  HMMA.1688.F32.TF32 R64, R56.reuse, R4, R88 ;  /* 0x000000043840723c */ /* 0x040ff60000081058 */
[----:B------:R-:W-:Y:S04]  /*283c0*/  @!UPT UIADD3 URZ, URZ, URZ, URZ ;  /* 0x0000003f3f3ff290 */ /* 0x000fe8000fffe03f */
[----:B------:R-:W-:Y:S04]  /*283d0*/  STL.64 [R1+0x3d0], R92 ;  /* 0x0003d05c01007387 */ /* 0x000fe80000100a00 */
[----:B------:R-:W-:Y:S04]  /*283e0*/  STL.64 [R1+0x3d8], R94 ;  /* 0x0003d85e01007387 */ /* 0x000fe80000100a00 */
[----:B------:R-:W-:Y:S04]  /*283f0*/  STL.64 [R1+0x3c0], R64 ;  /* 0x0003c04001007387 */ /* 0x000fe80000100a00 */
[----:B------:R2:W-:Y:S04]  /*28400*/  STL.64 [R1+0x3c8], R66 ;  /* 0x0003c84201007387 */ /* 0x0005e80000100a00 */
[----:B------:R1:W-:Y:S04]  /*28410*/  STL [R1+0x28b4], R23 ;  /* 0x0028b41701007387 */ /* 0x0003e80000100800 */
[----:B------:R-:W-:Y:S04]  /*28420*/  STL [R1+0x28b0], R22 ;  /* 0x0028b01601007387 */ /* 0x000fe80000100800 */
[----:B------:R1:W-:Y:S04]  /*28430*/  STL [R1+0x28ac], R15 ;  /* 0x0028ac0f01007387 */ /* 0x0003e80000100800 */
[----:B------:R1:W-:Y:S01]  /*28440*/  STL [R1+0x28a8], R14 ;  /* 0x0028a80e01007387 */ /* 0x0003e20000100800 */
[C---:B----4-:R-:W-:Y:S11]  /*28450*/  HMMA.1688.F32.TF32 R60, R56.reuse, R24, R68 ;  /* 0x00000018383c723c */ /* 0x050ff60000081044 */
[----:B------:R-:W-:Y:S11]  /*28460*/  @!UPT UIADD3 URZ, URZ, URZ, URZ ;  /* 0x0000003f3f3ff290 */ /* 0x000ff6000fffe03f */
[----:B------:R-:W-:Y:S02]  /*28470*/  @!UPT UIADD3 URZ, URZ, URZ, URZ ;  /* 0x0000003f3f3ff290 */ /* 0x000fe4000fffe03f */
[----:B------:R-:W-:Y:S01]  /*28480*/  MOV R26, R60 ;  /* 0x0000003c001a7202 */ /* 0x000fe20000000f00 */
[----:B------:R-:W-:Y:S01]  /*28490*/  IMAD.MOV.U32 R34, RZ, RZ, R61 ;  /* 0x000000ffff227224 */ /* 0x000fe200078e003d */
[----:B------:R-:W-:Y:S01]  /*284a0*/  MOV R30, R63 ;  /* 0x0000003f001e7202 */ /* 0x000fe20000000f00 */
[----:B------:R-:W-:Y:S01]  /*284b0*/  IMAD.MOV.U32 R35, RZ, RZ, R62 ;  /* 0x000000ffff237224 */ /* 0x000fe200078e003e */
[C---:B--2---:R-:W-:Y:S08]  /*284c0*/  HMMA.1688.F32.TF32 R64, R56.reuse, R28, R80 ;  /* 0x0000001c3840723c */ /* 0x044ff00000081050 */
[----:B---3--:R-:W-:Y:S11]  /*284d0*/  HMMA.1688.F32.TF32 R60, R56, R20, R76 ;  /* 0x00000014383c723c */ /* 0x008ff6000008104c */
[----:B------:R-:W-:Y:S04]  /*284e0*/  @!UPT UIADD3 URZ, URZ, URZ, URZ ;  /* 0x0000003f3f3ff290 */ /* 0x000fe8000fffe03f */
[----:B------:R-:W-:Y:S01]  /*284f0*/  STL.64 [R1+0x3a0], R64 ;  /* 0x0003a04001007387 */ /* 0x000fe20000100a00 */
[----:B------:R-:W-:Y:S08]  /*28500*/  HMMA.1688.F32.TF32 R36, R52, R8, R36 ;  /* 0x000000083424723c */ /* 0x000ff00000081024 */
[----:B-1----:R-:W-:Y:S01]  /*28510*/  IMAD.MOV.U32 R23, RZ, RZ, R60 ;  /* 0x000000ffff177224 */ /* 0x002fe200078e003c */
[----:B------:R-:W-:Y:S01]  /*28520*/  MOV R15, R62 ;  /* 0x0000003e000f7202 */ /* 0x000fe20000000f00 */
[----:B------:R-:W-:-:S02]  /*28530*/  IMAD.MOV.U32 R22, RZ, RZ, R61 ;  /* 0x000000ffff167224 */ /* 0x000fc400078e003d */
[----:B------:R-:W-:Y:S01]  /*28540*/  IMAD.MOV.U32 R14, RZ, RZ, R63 ;  /* 0x000000ffff0e7224 */ /* 0x000fe200078e003f */
[----:B------:R-:W-:Y:S04]  /*28550*/  STL.64 [R1+0x3a8], R66 ;  /* 0x0003a84201007387 */ /* 0x000fe80000100a00 */
[----:B------:R-:W-:Y:S04]  /*28560*/  STL [R1+0x28c4], R30 ;  /* 0x0028c41e01007387 */ /* 0x000fe80000100800 */
[----:B------:R-:W-:Y:S04]  /*28570*/  STL [R1+0x28c0], R35 ;  /* 0x0028c02301007387 */ /* 0x000fe80000100800 */
[----:B------:R-:W-:Y:S04]  /*28580*/  STL [R1+0x28bc], R34 ;  /* 0x0028bc2201007387 */ /* 0x000fe80000100800 */
[----:B------:R1:W-:Y:S04]  /*28590*/  STL [R1+0x28b8], R26 ;  /* 0x0028b81a01007387 */ /* 0x0003e80000100800 */
[----:B------:R-:W-:Y:S04]  /*285a0*/  STL [R1+0x28d4], R14 ;  /* 0x0028d40e01007387 */ /* 0x000fe80000100800 */
[----:B------:R-:W-:Y:S04]  /*285b0*/  STL [R1+0x28d0], R15 ;  /* 0x0028d00f01007387 */ /* 0x000fe80000100800 */
[----:B------:R-:W-:Y:S04]  /*285c0*/  STL [R1+0x28cc], R23 ;  /* 0x0028cc1701007387 */ /* 0x000fe80000100800 */
[----:B------:R2:W-:Y:S01]  /*285d0*/  STL [R1+0x28c8], R22 ;  /* 0x0028c81601007387 */ /* 0x0005e20000100800 */
[C---:B------:R-:W-:Y:S08]  /*285e0*/  HMMA.1688.F32.TF32 R60, R56.reuse, R16, R72 ;  /* 0x00000010383c723c */ /* 0x040ff00000081048 */
[----:B------:R-:W-:Y:S01]  /*285f0*/  HMMA.1688.F32.TF32 R56, R56, R12, R236 ;  /* 0x0000000c3838723c */ /* 0x000fe200000810ec */
[----:B------:R-:W-:Y:S01]  /*28600*/  IMAD.MOV.U32 R19, RZ, RZ, R39 ;  /* 0x000000ffff137224 */ /* 0x000fe200078e0027 */
[----:B------:R-:W-:Y:S11]  /*28610*/  MOV R18, R38 ;  /* 0x0000002600127202 */ /* 0x000ff60000000f00 */
[----:B------:R-:W-:Y:S03]  /*28620*/  @!UPT UIADD3 URZ, URZ, URZ, URZ ;  /* 0x0000003f3f3ff290 */ /* 0x000fe6000fffe03f */
[----:B-1----:R-:W-:Y:S02]  /*28630*/  IMAD.MOV.U32 R26, RZ, RZ, R63 ;  /* 0x000000ffff1a7224 */ /* 0x002fe400078e003f */
[----:B------:R-:W-:Y:S01]  /*28640*/  IMAD.MOV.U32 R34, RZ, RZ, R62 ;  /* 0x000000ffff227224 */ /* 0x000fe200078e003e */
[----:B------:R-:W-:Y:S01]  /*28650*/  MOV R35, R61 ;  /* 0x0000003d00237202 */ /* 0x000fe20000000f00 */
[----:B------:R-:W-:Y:S01]  /*28660*/  IMAD.MOV.U32 R30, RZ, RZ, R60 ;  /* 0x000000ffff1e7224 */ /* 0x000fe200078e003c */
[----:B------:R1:W-:Y:S04]  /*28670*/  STL [R1+0x28e4], R26 ;  /* 0x0028e41a01007387 */ /* 0x0003e80000100800 */
[----:B------:R3:W-:Y:S01]  /*28680*/  STL [R1+0x28e0], R34 ;  /* 0x0028e02201007387 */ /* 0x0007e20000100800 */
[----:B--2---:R-:W-:Y:S01]  /*28690*/  MOV R22, R59 ;  /* 0x0000003b00167202 */ /* 0x004fe20000000f00 */
[----:B------:R-:W-:-:S02]  /*286a0*/  IMAD.MOV.U32 R23, RZ, RZ, R58 ;  /* 0x000000ffff177224 */ /* 0x000fc400078e003a */
[----:B------:R2:W-:Y:S01]  /*286b0*/  STL [R1+0x28dc], R30 ;  /* 0x0028dc1e01007387 */ /* 0x0005e20000100800 */
[----:B------:R-:W-:-:S03]  /*286c0*/  MOV R14, R56 ;  /* 0x00000038000e7202 */ /* 0x000fc60000000f00 */
[----:B------:R2:W-:Y:S01]  /*286d0*/  STL [R1+0x28d8], R35 ;  /* 0x0028d82301007387 */ /* 0x0005e20000100800 */
[----:B------:R-:W-:-:S03]  /*286e0*/  IMAD.MOV.U32 R15, RZ, RZ, R57 ;  /* 0x000000ffff0f7224 */ /* 0x000fc600078e0039 */
[----:B------:R-:W4:Y:S04]  /*286f0*/  LDL.LU R76, [R1] ;  /* 0x00000000014c7983 */ /* 0x000f280000300800 */
[----:B------:R-:W4:Y:S01]  /*28700*/  LDL.LU R77, [R1+0x4] ;  /* 0x00000400014d7983 */ /* 0x000f220000300800 */
[----:B------:R-:W-:-:S03]  /*28710*/  IMAD.MOV.U32 R27, RZ, RZ, R37 ;  /* 0x000000ffff1b7224 */ /* 0x000fc600078e0025 */
[----:B------:R-:W4:Y:S01]  /*28720*/  LDL.LU R78, [R1+0x8] ;  /* 0x00000800014e7983 */ /* 0x000f220000300800 */
[----:B------:R-:W-:-:S03]  /*28730*/  IMAD.MOV.U32 R31, RZ, RZ, R36 ;  /* 0x000000ffff1f7224 */ /* 0x000fc600078e0024 */
[----:B------:R-:W4:Y:S04]  /*28740*/  LDL.LU R79, [R1+0xc] ;  /* 0x00000c00014f7983 */ /* 0x000f280000300800 */
[----:B------:R1:W-:Y:S04]  /*28750*/  STL [R1+0x28f4], R22 ;  /* 0x0028f41601007387 */ /* 0x0003e80000100800 */
[----:B------:R-:W-:Y:S04]  /*28760*/  STL [R1+0x28f0], R23 ;  /* 0x0028f01701007387 */ /* 0x000fe80000100800 */
[----:B------:R1:W-:Y:S04]  /*28770*/  STL [R1+0x28ec], R14 ;  /* 0x0028ec0e01007387 */ /* 0x0003e80000100800 */
[----:B------:R1:W-:Y:S01]  /*28780*/  STL [R1+0x28e8], R15 ;  /* 0x0028e80f01007387 */ /* 0x0003e20000100800 */
[----:B------:R-:W-:-:S03]  /*28790*/  MOV R72, R51 ;  /* 0x0000003300487202 */ /* 0x000fc60000000f00 */
[----:B------:R1:W-:Y:S04]  /*287a0*/  STL [R1+0x2904], R19 ;  /* 0x0029041301007387 */ /* 0x0003e80000100800 */
[----:B------:R1:W-:Y:S04]  /*287b0*/  STL [R1+0x2900], R18 ;  /* 0x0029001201007387 */ /* 0x0003e80000100800 */
[----:B------:R1:W-:Y:S04]  /*287c0*/  STL [R1+0x28fc], R27 ;  /* 0x0028fc1b01007387 */ /* 0x0003e80000100800 */
[----:B------:R1:W-:Y:S04]  /*287d0*/  STL [R1+0x28f8], R31 ;  /* 0x0028f81f01007387 */ /* 0x0003e80000100800 */
[----:B------:R-:W4:Y:S01]  /*287e0*/  LDL.LU R51, [R1+0x29c4] ;  /* 0x0029c40001337983 */ /* 0x000f220000300800 */
[----:B------:R-:W-:Y:S01]  /*287f0*/  IMAD.MOV.U32 R73, RZ, RZ, R249 ;  /* 0x000000ffff497224 */ /* 0x000fe200078e00f9 */
[----:B------:R-:W-:Y:S01]  /*28800*/  MOV R75, R251 ;  /* 0x000000fb004b7202 */ /* 0x000fe20000000f00 */
[----:B------:R-:W-:Y:S01]  /*28810*/  IMAD.MOV.U32 R74, RZ, RZ, R250 ;  /* 0x000000ffff4a7224 */ /* 0x000fe200078e00fa */
[----:B------:R-:W4:Y:S04]  /*28820*/  LDL.LU R249, [R1+0x29c0] ;  /* 0x0029c00001f97983 */ /* 0x000f280000300800 */
[----:B------:R-:W4:Y:S04]  /*28830*/  LDL.LU R250, [R1+0x29bc] ;  /* 0x0029bc0001fa7983 */ /* 0x000f280000300800 */
[----:B------:R-:W4:Y:S01]  /*28840*/  LDL.LU R251, [R1+0x29b8] ;  /* 0x0029b80001fb7983 */ /* 0x000f220000300800 */
[C---:B------:R-:W-:Y:S03]  /*28850*/  HMMA.1688.F32.TF32 R36, R52.reuse, R4, R40 ;  /* 0x000000043424723c */ /* 0x040fe60000081028 */
[----:B------:R-:W-:Y:S04]  /*28860*/  LDS R40, [R3+0x8380] ;  /* 0x0083800003287984 */ /* 0x000fe80000000800 */
[----:B------:R-:W-:Y:S01]  /*28870*/  LDS R42, [R3+0xa380] ;  /* 0x00a38000032a7984 */ /* 0x000fe20000000800 */
[----:B------:R-:W-:Y:S03]  /*28880*/  HMMA.1688.F32.TF32 R244, R52, R20, R244 ;  /* 0x0000001434f4723c */ /* 0x000fe600000810f4 */
[----:B------:R-:W-:Y:S04]  /*28890*/  LDS R41, [R0+0x8380] ;  /* 0x0083800000297984 */ /* 0x000fe80000000800 */
[----:B------:R-:W-:Y:S09]  /*288a0*/  LDS R43, [R0+0xa380] ;  /* 0x00a38000002b7984 */ /* 0x000ff20000000800 */
[----:B-1----:R-:W-:Y:S01]  /*288b0*/  IMAD.MOV.U32 R26, RZ, RZ, R36 ;  /* 0x000000ffff1a7224 */ /* 0x002fe200078e0024 */
[----:B---3--:R-:W-:Y:S01]  /*288c0*/  MOV R34, R37 ;  /* 0x0000002500227202 */ /* 0x008fe20000000f00 */
[----:B--2---:R-:W-:-:S02]  /*288d0*/  IMAD.MOV.U32 R30, RZ, RZ, R38 ;  /* 0x000000ffff1e7224 */ /* 0x004fc400078e0026 */
[----:B------:R-:W-:Y:S02]  /*288e0*/  IMAD.MOV.U32 R35, RZ, RZ, R39 ;  /* 0x000000ffff237224 */ /* 0x000fe400078e0027 */
[C---:B------:R-:W-:Y:S01]  /*288f0*/  HMMA.1688.F32.TF32 R36, R52.reuse, R32, R44 ;  /* 0x000000203424723c */ /* 0x040fe2000008102c */
[----:B------:R-:W-:Y:S04]  /*28900*/  LDS R44, [R3+0x8300] ;  /* 0x00830000032c7984 */ /* 0x000fe80000000800 */
[----:B------:R-:W-:Y:S03]  /*28910*/  LDS R46, [R3+0xa300] ;  /* 0x00a30000032e7984 */ /* 0x000fe60000000800 */
[----:B------:R-:W-:Y:S01]  /*28920*/  HMMA.1688.F32.TF32 R240, R52, R16, R240 ;  /* 0x0000001034f0723c */ /* 0x000fe200000810f0 */
[----:B------:R-:W-:Y:S04]  /*28930*/  LDS R45, [R0+0x8300] ;  /* 0x00830000002d7984 */ /* 0x000fe80000000800 */
[----:B------:R-:W-:Y:S11]  /*28940*/  LDS R47, [R0+0xa300] ;  /* 0x00a30000002f7984 */ /* 0x000ff60000000800 */
[----:B------:R-:W-:Y:S01]  /*28950*/  IMAD.MOV.U32 R22, RZ, RZ, R36 ;  /* 0x000000ffff167224 */ /* 0x000fe200078e0024 */
[----:B------:R-:W-:Y:S01]  /*28960*/  MOV R14, R38 ;  /* 0x00000026000e7202 */ /* 0x000fe20000000f00 */
[----:B------:R-:W-:-:S02]  /*28970*/  IMAD.MOV.U32 R23, RZ, RZ, R37 ;  /* 0x000000ffff177224 */ /* 0x000fc400078e0025 */
[----:B------:R-:W-:Y:S02]  /*28980*/  IMAD.MOV.U32 R15, RZ, RZ, R39 ;  /* 0x000000ffff0f7224 */ /* 0x000fe400078e0027 */
[C---:B----4-:R-:W-:Y:S01]  /*28990*/  HMMA.1688.F32.TF32 R36, R52.reuse, R28, R48 ;  /* 0x0000001c3424723c */ /* 0x050fe20000081030 */
[----:B------:R-:W-:Y:S04]  /*289a0*/  LDS R48, [R3+0x8280] ;  /* 0x0082800003307984 */ /* 0x000fe80000000800 */
[----:B------:R-:W-:Y:S04]  /*289b0*/  LDS R50, [R3+0xa280] ;  /* 0x00a2800003327984 */ /* 0x000fe80000000800 */
[----:B------:R-:W-:Y:S01]  /*289c0*/  LDS R49, [R0+0x8280] ;  /* 0x0082800000317984 */ /* 0x000fe20000000800 */
[----:B------:R-:W-:Y:S03]  /*289d0*/  HMMA.1688.F32.TF32 R248, R52, R24, R248 ;  /* 0x0000001834f8723c */ /* 0x000fe600000810f8 */
[----:B------:R-:W-:Y:S11]  /*289e0*/  LDS R51, [R0+0xa280] ;  /* 0x00a2800000337984 */ /* 0x000ff60000000800 */
[----:B------:R-:W-:Y:S01]  /*289f0*/  IMAD.MOV.U32 R19, RZ, RZ, R36 ;  /* 0x000000ffff137224 */ /* 0x000fe200078e0024 */
[----:B------:R-:W-:Y:S01]  /*28a00*/  MOV R18, R37 ;  /* 0x0000002500127202 */ /* 0x000fe20000000f00 */
[----:B------:R-:W-:-:S02]  /*28a10*/  IMAD.MOV.U32 R27, RZ, RZ, R38 ;  /* 0x000000ffff1b7224 */ /* 0x000fc400078e0026 */
[----:B------:R-:W-:Y:S02]  /*28a20*/  IMAD.MOV.U32 R31, RZ, RZ, R39 ;  /* 0x000000ffff1f7224 */ /* 0x000fe400078e0027 */
[----:B------:R-:W-:Y:S01]  /*28a30*/  HMMA.1688.F32.TF32 R36, R52, R12, R76 ;  /* 0x0000000c3424723c */ /* 0x000fe2000008104c */
[----:B------:R-:W-:Y:S04]  /*28a40*/  LDS R52, [R3+0x8200] ;  /* 0x0082000003347984 */ /* 0x000fe80000000800 */
[----:B------:R-:W-:Y:S04]  /*28a50*/  LDS R54, [R3+0xa200] ;  /* 0x00a2000003367984 */ /* 0x000fe80000000800 */
[----:B------:R-:W-:Y:S04]  /*28a60*/  LDS R53, [R0+0x8200] ;  /* 0x0082000000357984 */ /* 0x000fe80000000800 */
[----:B------:R-:W1:Y:S04]  /*28a70*/  LDS R55, [R0+0xa200] ;  /* 0x00a2000000377984 */ /* 0x000e680000000800 */
[----:B------:R-:W2:Y:S01]  /*28a80*/  LDL.LU R76, [R1+0x260] ;  /* 0x00026000014c7983 */ /* 0x000ea20000300800 */
[C---:B-1----:R-:W-:Y:S11]  /*28a90*/  HMMA.1688.F32.TF32 R56, R52.reuse, R8, R72 ;  /* 0x000000083438723c */ /* 0x042ff60000081048 */
[----:B------:R-:W-:Y:S11]  /*28aa0*/  @!UPT UIADD3 URZ, URZ, URZ, URZ ;  /* 0x0000003f3f3ff290 */ /* 0x000ff6000fffe03f */
[----:B------:R-:W-:Y:S01]  /*28ab0*/  @!UPT UIADD3 URZ, URZ, URZ, URZ ;  /* 0x0000003f3f3ff290 */ /* 0x000fe2000fffe03f */
        /* <DEDUP_REMOVED lines=97> */
[----:B-1----:R-:W4:Y:S04]  /*290d0*/  LDL.LU R56, [R1+0x830] ;  /* 0x0008300001387983 */ /* 0x002f280000300800 */
[----:B------:R-:W4:Y:S04]  /*290e0*/  LDL.LU R57, [R1+0x834] ;  /* 0x0008340001397983 */ /* 0x000f280000300800 */
[----:B---3--:R-:W3:Y:S04]  /*290f0*/  LDL.LU R58, [R1+0x838] ;  /* 0x00083800013a7983 */ /* 0x008ee80000300800 */
        /* <DEDUP_REMOVED lines=28> */
[C---:B------:R-:W-:Y:S08]  /*292c0*/  HMMA.1688.F32.TF32 R100, R52.reuse, R32, R100 ;  /* 0x000000203464723c */ /* 0x040ff00000081064 */
[C---:B------:R-:W-:Y:S08]  /*292d0*/  HMMA.1688.F32.TF32 R104, R52.reuse, R4, R104 ;  /* 0x000000043468723c */ /* 0x040ff00000081068 */
[C---:B------:R-:W-:Y:S11]  /*292e0*/  HMMA.1688.F32.TF32 R232, R52.reuse, R28, R232 ;  /* 0x0000001c34e8723c */ /* 0x040ff600000810e8 */
[----:B------:R-:W-:Y:S04]  /*292f0*/  @!UPT UIADD3 URZ, URZ, URZ, URZ ;  /* 0x0000003f3f3ff290 */ /* 0x000fe8000fffe03f */
[----:B------:R-:W-:Y:S04]  /*29300*/  STL.64 [R1+0x1f0], R104 ;  /* 0x0001f06801007387 */ /* 0x000fe80000100a00 */
[----:B------:R1:W-:Y:S01]  /*29310*/  STL.64 [R1+0x1f8], R106 ;  /* 0x0001f86a01007387 */ /* 0x0003e20000100a00 */
[----:B---3--:R-:W-:Y:S03]  /*29320*/  HMMA.1688.F32.TF32 R52, R52, R12, R56 ;  /* 0x0000000c3434723c */ /* 0x008fe60000081038 */
[----:B-1----:R-:W2:Y:S04]  /*29330*/  LDL.LU.64 R106, [R1+0x29b0] ;  /* 0x0029b000016a7983 */ /* 0x002ea80000300a00 */
[----:B------:R-:W3:Y:S04]  /*29340*/  LDL.LU.64 R104, [R1+0x29a8] ;  /* 0x0029a80001687983 */ /* 0x000ee80000300a00 */
[----:B------:R-:W-:Y:S04]  /*29350*/  STL.64 [R1+0x1e0], R100 ;  /* 0x0001e06401007387 */ /* 0x000fe80000100a00 */
[----:B------:R1:W-:Y:S04]  /*29360*/  STL.64 [R1+0x1e8], R102 ;  /* 0x0001e86601007387 */ /* 0x0003e80000100a00 */
[----:B-1----:R-:W4:Y:S04]  /*29370*/  LDL.LU.64 R102, [R1+0x29a0] ;  /* 0x0029a00001667983 */ /* 0x002f280000300a00 */
[----:B------:R-:W2:Y:S04]  /*29380*/  LDL.LU.64 R100, [R1+0x2998] ;  /* 0x0029980001647983 */ /* 0x000ea80000300a00 */
[----:B------:R-:W-:Y:S04]  /*29390*/  STL.64 [R1+0x1d0], R232 ;  /* 0x0001d0e801007387 */ /* 0x000fe80000100a00 */
[----:B------:R1:W-:Y:S04]  /*293a0*/  STL.64 [R1+0x1d8], R234 ;  /* 0x0001d8ea01007387 */ /* 0x0003e80000100a00 */
        /* <DEDUP_REMOVED lines=23> */
[----:B------:R1:W-:Y:S04]  /*29520*/  STL.64 [R1+0x178], R58 ;  /* 0x0001783a01007387 */ /* 0x0003e80000100a00 */
[----:B------:R-:W-:Y:S04]  /*29530*/  LDS R64, [R3+0x8500] ;  /* 0x0085000003407984 */ /* 0x000fe80000000800 */
[----:B------:R-:W-:Y:S01]  /*29540*/  LDS R66, [R3+0xa500] ;  /* 0x00a5000003427984 */ /* 0x000fe20000000800 */
[C---:B-1----:R-:W-:Y:S03]  /*29550*/  HMMA.1688.F32.TF32 R56, R48.reuse, R24, R200 ;  /* 0x000000183038723c */ /* 0x042fe600000810c8 */
[----:B------:R-:W-:Y:S04]  /*29560*/  STL.64 [R1+0x160], R52 ;  /* 0x0001603401007387 */ /* 0x000fe80000100a00 */
[----:B------:R1:W-:Y:S04]  /*29570*/  STL.64 [R1+0x168], R54 ;  /* 0x0001683601007387 */ /* 0x0003e80000100a00 */
[----:B------:R-:W-:Y:S04]  /*29580*/  LDS R65, [R0+0x8500] ;  /* 0x0085000000417984 */ /* 0x000fe80000000800 */
[----:B------:R-:W-:Y:S01]  /*29590*/  LDS R67, [R0+0xa500] ;  /* 0x00a5000000437984 */ /* 0x000fe20000000800 */
[C---:B-1----:R-:W-:Y:S03]  /*295a0*/  HMMA.1688.F32.TF32 R52, R48.reuse, R20, R196 ;  /* 0x000000143034723c */ /* 0x042fe600000810c4 */
[----:B------:R-:W-:Y:S04]  /*295b0*/  STL.64 [R1+0x150], R60 ;  /* 0x0001503c01007387 */ /* 0x000fe80000100a00 */
[----:B------:R1:W-:Y:S04]  /*295c0*/  STL.64 [R1+0x158], R62 ;  /* 0x0001583e01007387 */ /* 0x0003e80000100a00 */
[----:B------:R-:W-:Y:S04]  /*295d0*/  STL.64 [R1+0x140], R56 ;  /* 0x0001403801007387 */ /* 0x000fe80000100a00 */
[----:B------:R1:W-:Y:S02]  /*295e0*/  STL.64 [R1+0x148], R58 ;  /* 0x0001483a01007387 */ /* 0x0003e40000100a00 */
[C---:B-1----:R-:W-:Y:S06]  /*295f0*/  HMMA.1688.F32.TF32 R60, R48.reuse, R16, R192 ;  /* 0x00000010303c723c */ /* 0x042fec00000810c0 */
[----:B------:R-:W-:Y:S02]  /*29600*/  STL.64 [R1+0x130], R52 ;  /* 0x0001303401007387 */ /* 0x000fe40000100a00 */
[----:B------:R-:W-:Y:S02]  /*29610*/  HMMA.1688.F32.TF32 R56, R48, R12, R188 ;  /* 0x0000000c3038723c */ /* 0x000fe400000810bc */
[----:B------:R1:W-:Y:S06]  /*29620*/  STL.64 [R1+0x138], R54 ;  /* 0x0001383601007387 */ /* 0x0003ec0000100a00 */
[C---:B------:R-:W-:Y:S08]  /*29630*/  HMMA.1688.F32.TF32 R48, R44.reuse, R4, R180 ;  /* 0x000000042c30723c */ /* 0x040ff000000810b4 */
[C---:B-1----:R-:W-:Y:S01]  /*29640*/  HMMA.1688.F32.TF32 R52, R44.reuse, R8, R184 ;  /* 0x000000082c34723c */ /* 0x042fe200000810b8 */
        /* <DEDUP_REMOVED lines=8> */
[----:B------:R1:W-:Y:S02]  /*296d0*/  STL.64 [R1+0xf8], R50 ;  /* 0x0000f83201007387 */ /* 0x0003e40000100a00 */
[C---:B-1----:R-:W-:Y:S08]  /*296e0*/  HMMA.1688.F32.TF32 R52, R44.reuse, R28, R160 ;  /* 0x0000001c2c34723c */ /* 0x042ff000000810a0 */
[C---:B------:R-:W-:Y:S02]  /*296f0*/  HMMA.1688.F32.TF32 R48, R44.reuse, R24, R128 ;  /* 0x000000182c30723c */ /* 0x040fe40000081080 */
[----:B------:R-:W-:Y:S04]  /*29700*/  STL.64 [R1+0xe0], R56 ;  /* 0x0000e03801007387 */ /* 0x000fe80000100a00 */
[----:B------:R1:W-:Y:S09]  /*29710*/  STL.64 [R1+0xe8], R58 ;  /* 0x0000e83a01007387 */ /* 0x0003f20000100a00 */
[----:B------:R-:W-:Y:S01]  /*29720*/  STL.64 [R1+0xd0], R52 ;  /* 0x0000d03401007387 */ /* 0x000fe20000100a00 */
[C---:B-1----:R-:W-:Y:S03]  /*29730*/  HMMA.1688.F32.TF32 R56, R44.reuse, R20, R124 ;  /* 0x000000142c38723c */ /* 0x042fe6000008107c */
[----:B------:R1:W-:Y:S04]  /*29740*/  STL.64 [R1+0xd8], R54 ;  /* 0x0000d83601007387 */ /* 0x0003e80000100a00 */
[----:B------:R-:W-:Y:S04]  /*29750*/  STL.64 [R1+0xc0], R48 ;  /* 0x0000c03001007387 */ /* 0x000fe80000100a00 */
[----:B------:R3:W-:Y:S01]  /*29760*/  STL.64 [R1+0xc8], R50 ;  /* 0x0000c83201007387 */ /* 0x0007e20000100a00 */
[C---:B-1----:R-:W-:Y:S08]  /*29770*/  HMMA.1688.F32.TF32 R52, R44.reuse, R16, R120 ;  /* 0x000000102c34723c */ /* 0x042ff00000081078 */
[----:B---3--:R-:W-:Y:S08]  /*29780*/  HMMA.1688.F32.TF32 R48, R44, R12, R116 ;  /* 0x0000000c2c30723c */ /* 0x008ff00000081074 */
[C---:B------:R-:W-:Y:S01]  /*29790*/  HMMA.1688.F32.TF32 R44, R40.reuse, R8, R112 ;  /* 0x00000008282c723c */ /* 0x040fe20000081070 */
[----:B------:R-:W-:Y:S04]  /*297a0*/  STL.64 [R1+0xb0], R56 ;  /* 0x0000b03801007387 */ /* 0x000fe80000100a00 */
[----:B------:R-:W-:Y:S04]  /*297b0*/  STL.64 [R1+0xb8], R58 ;  /* 0x0000b83a01007387 */ /* 0x000fe80000100a00 */
[----:B------:R-:W-:Y:S04]  /*297c0*/  STL.64 [R1+0xa0], R52 ;  /* 0x0000a03401007387 */ /* 0x000fe80000100a00 */
[----:B------:R1:W-:Y:S04]  /*297d0*/  STL.64 [R1+0xa8], R54 ;  /* 0x0000a83601007387 */ /* 0x0003e80000100a00 */
[----:B------:R-:W-:Y:S04]  /*297e0*/  STL.64 [R1+0x90], R48 ;  /* 0x0000903001007387 */ /* 0x000fe80000100a00 */
[----:B------:R3:W-:Y:S01]  /*297f0*/  STL.64 [R1+0x98], R50 ;  /* 0x0000983201007387 */ /* 0x0007e20000100a00 */
[C---:B-1----:R-:W-:Y:S03]  /*29800*/  HMMA.1688.F32.TF32 R52, R40.reuse, R4, R108 ;  /* 0x000000042834723c */ /* 0x042fe6000008106c */
[----:B------:R-:W-:Y:S04]  /*29810*/  STL.64 [R1+0x80], R44 ;  /* 0x0000802c01007387 */ /* 0x000fe80000100a00 */
[----:B------:R1:W-:Y:S01]  /*29820*/  STL.64 [R1+0x88], R46 ;  /* 0x0000882e01007387 */ /* 0x0003e20000100a00 */
[C---:B---3--:R-:W-:Y:S03]  /*29830*/  HMMA.1688.F32.TF32 R48, R40.reuse, R32, R96 ;  /* 0x000000202830723c */ /* 0x048fe60000081060 */
[----:B------:R-:W-:Y:S04]  /*29840*/  LDS R96, [R3+0x8580] ;  /* 0x0085800003607984 */ /* 0x000fe80000000800 */
[----:B------:R-:W-:Y:S01]  /*29850*/  LDS R98, [R3+0xa580] ;  /* 0x00a5800003627984 */ /* 0x000fe20000000800 */
[C---:B-1----:R-:W-:Y:S03]  /*29860*/  HMMA.1688.F32.TF32 R44, R40.reuse, R28, R88 ;  /* 0x0000001c282c723c */ /* 0x042fe60000081058 */
[----:B------:R-:W-:Y:S04]  /*29870*/  LDS R97, [R0+0x8580] ;  /* 0x0085800000617984 */ /* 0x000fe80000000800 */
[----:B------:R-:W-:Y:S04]  /*29880*/  LDS R99, [R0+0xa580] ;  /* 0x00a5800000637984 */ /* 0x000fe80000000800 */
[----:B------:R-:W-:Y:S04]  /*29890*/  STL.64 [R1+0x70], R52 ;  /* 0x0000703401007387 */ /* 0x000fe80000100a00 */
[----:B------:R1:W-:Y:S04]  /*298a0*/  STL.64 [R1+0x78], R54 ;  /* 0x0000783601007387 */ /* 0x0003e80000100a00 */
[----:B------:R-:W-:Y:S04]  /*298b0*/  STL.64 [R1+0x60], R48 ;  /* 0x0000603001007387 */ /* 0x000fe80000100a00 */
[----:B------:R3:W-:Y:S01]  /*298c0*/  STL.64 [R1+0x68], R50 ;  /* 0x0000683201007387 */ /* 0x0007e20000100a00 */
[C---:B-1----:R-:W-:Y:S03]  /*298d0*/  HMMA.1688.F32.TF32 R52, R40.reuse, R24, R84 ;  /* 0x000000182834723c */ /* 0x042fe60000081054 */
[----:B------:R-:W-:Y:S04]  /*298e0*/  STL.64 [R1+0x50], R44 ;  /* 0x0000502c01007387 */ /* 0x000fe80000100a00 */
[----:B------:R1:W-:Y:S01]  /*298f0*/  STL.64 [R1+0x58], R46 ;  /* 0x0000582e01007387 */ /* 0x0003e20000100a00 */
[C---:B---3--:R-:W-:Y:S08]  /*29900*/  HMMA.1688.F32.TF32 R48, R40.reuse, R20, R80 ;  /* 0x000000142830723c */ /* 0x048ff00000081050 */
        /* <DEDUP_REMOVED lines=8> */
[----:B------:R-:W-:Y:S01]  /*29990*/  STL.64 [R1+0x28], R46 ;  /* 0x0000282e01007387 */ /* 0x000fe20000100a00 */
[----:B------:R-:W-:-:S03]  /*299a0*/  MOV R75, R252 ;  /* 0x000000fc004b7202 */ /* 0x000fc60000000f00 */
[----:B------:R-:W-:Y:S04]  /*299b0*/  STL.64 [R1+0x10], R40 ;  /* 0x0000102801007387 */ /* 0x000fe80000100a00 */
[----:B------:R-:W-:Y:S04]  /*299c0*/  STL.64 [R1+0x18], R42 ;  /* 0x0000182a01007387 */ /* 0x000fe80000100a00 */
[----:B------:R-:W3:Y:S04]  /*299d0*/  LDL.LU R73, [R1+0x654] ;  /* 0x0006540001497983 */ /* 0x000ee80000300800 */
[----:B------:R-:W3:Y:S04]  /*299e0*/  LDL.LU R74, [R1+0x658] ;  /* 0x00065800014a7983 */ /* 0x000ee80000300800 */
        /* <DEDUP_REMOVED lines=16> */
[----:B--2---:R-:W-:-:S03]  /*29af0*/  IMAD.MOV.U32 R83, RZ, RZ, R252 ;  /* 0x000000ffff537224 */ /* 0x004fc600078e00fc */
        /* <DEDUP_REMOVED lines=41> */
[----:B------:R-:W1:Y:S04]  /*29d90*/  LDL.LU R196, [R1+0x340] ;  /* 0x0003400001c47983 */ /* 0x000e680000300800 */
[----:B------:R-:W1:Y:S04]  /*29da0*/  LDL.LU R197, [R1+0x344] ;  /* 0x0003440001c57983 */ /* 0x000e680000300800 */
[----:B------:R-:W1:Y:S04]  /*29db0*/  LDL.LU R198, [R1+0x348] ;  /* 0x0003480001c67983 */ /* 0x000e680000300800 */
[----:B------:R-:W1:Y:S04]  /*29dc0*/  LDL.LU R199, [R1+0x34c] ;  /* 0x00034c0001c77983 */ /* 0x000e680000300800 */
        /* <DEDUP_REMOVED lines=19> */
[----:B--2---:R-:W-:Y:S01]  /*29f00*/  IMAD.MOV.U32 R91, RZ, RZ, R252 ;  /* 0x000000ffff5b7224 */ /* 0x004fe200078e00fc */
[C---:B-1----:R-:W-:Y:S08]  /*29f10*/  HMMA.1688.F32.TF32 R48, R44.reuse, R4, R196 ;  /* 0x000000042c30723c */ /* 0x042ff000000810c4 */
[C---:B---3--:R-:W-:Y:S08]  /*29f20*/  HMMA.1688.F32.TF32 R52, R44.reuse, R8, R200 ;  /* 0x000000082c34723c */ /* 0x048ff000000810c8 */
[C---:B----4-:R-:W-:Y:S01]  /*29f30*/  HMMA.1688.F32.TF32 R56, R44.reuse, R32, R192 ;  /* 0x000000202c38723c */ /* 0x050fe200000810c0 */
[----:B------:R-:W-:Y:S01]  /*29f40*/  IMAD.MOV.U32 R200, RZ, RZ, R175 ;  /* 0x000000ffffc87224 */ /* 0x000fe200078e00af */
[----:B------:R-:W-:Y:S11]  /*29f50*/  MOV R201, R174 ;  /* 0x000000ae00c97202 */ /* 0x000ff60000000f00 */
[----:B------:R-:W-:Y:S02]  /*29f60*/  @!UPT UIADD3 URZ, URZ, URZ, URZ ;  /* 0x0000003f3f3ff290 */ /* 0x000fe4000fffe03f */
[----:B------:R-:W-:Y:S04]  /*29f70*/  STL.64 [R1+0x350], R52 ;  /* 0x0003503401007387 */ /* 0x000fe80000100a00 */
[----:B------:R1:W-:Y:S04]  /*29f80*/  STL.64 [R1+0x358], R54 ;  /* 0x0003583601007387 */ /* 0x0003e80000100a00 */
[----:B------:R-:W-:Y:S04]  /*29f90*/  STL.64 [R1+0x340], R48 ;  /* 0x0003403001007387 */ /* 0x000fe80000100a00 */
[----:B------:R2:W-:Y:S01]  /*29fa0*/  STL.64 [R1+0x348], R50 ;  /* 0x0003483201007387 */ /* 0x0005e20000100a00 */
[----:B-1----:R-:W-:Y:S01]  /*29fb0*/  HMMA.1688.F32.TF32 R52, R44, R28, R188 ;  /* 0x0000001c2c34723c */ /* 0x002fe200000810bc */
[----:B------:R-:W-:Y:S01]  /*29fc0*/  IMAD.MOV.U32 R202, RZ, RZ, R173 ;  /* 0x000000ffffca7224 */ /* 0x000fe200078e00ad */
[----:B------:R-:W-:Y:S01]  /*29fd0*/  MOV R196, R171 ;  /* 0x000000ab00c47202 */ /* 0x000fe20000000f00 */
[----:B------:R-:W-:-:S02]  /*29fe0*/  IMAD.MOV.U32 R203, RZ, RZ, R172 ;  /* 0x000000ffffcb7224 */ /* 0x000fc400078e00ac */
[----:B------:R-:W-:Y:S01]  /*29ff0*/  IMAD.MOV.U32 R197, RZ, RZ, R170 ;  /* 0x000000ffffc57224 */ /* 0x000fe200078e00aa */
[----:B------:R-:W-:Y:S01]  /*2a000*/  MOV R199, R168 ;  /* 0x000000a800c77202 */ /* 0x000fe20000000f00 */
[----:B------:R-:W-:Y:S01]  /*2a010*/  IMAD.MOV.U32 R198, RZ, RZ, R169 ;  /* 0x000000ffffc67224 */ /* 0x000fe200078e00a9 */
[C---:B--2---:R-:W-:Y:S01]  /*2a020*/  HMMA.1688.F32.TF32 R48, R44.reuse, R24, R184 ;  /* 0x000000182c30723c */ /* 0x044fe200000810b8 */
        /* <DEDUP_REMOVED lines=8> */
[----:B------:R2:W-:Y:S01]  /*2a0b0*/  STL.64 [R1+0x318], R50 ;  /* 0x0003183201007387 */ /* 0x0005e20000100a00 */
[C---:B-1----:R-:W-:Y:S03]  /*2a0c0*/  HMMA.1688.F32.TF32 R52, R44.reuse, R16, R176 ;  /* 0x000000102c34723c */ /* 0x042fe600000810b0 */
[----:B------:R-:W-:Y:S04]  /*2a0d0*/  LDS R193, [R0+0x8700] ;  /* 0x0087000000c17984 */ /* 0x000fe80000000800 */
[----:B------:R-:W-:Y:S01]  /*2a0e0*/  LDS R195, [R0+0xa700] ;  /* 0x00a7000000c37984 */ /* 0x000fe20000000800 */
[----:B--2---:R-:W-:Y:S03]  /*2a0f0*/  HMMA.1688.F32.TF32 R48, R44, R12, R160 ;  /* 0x0000000c2c30723c */ /* 0x004fe600000810a0 */
[----:B------:R-:W-:Y:S05]  /*2a100*/  STL.64 [R1+0x300], R56 ;  /* 0x0003003801007387 */ /* 0x000fea0000100a00 */
[C---:B------:R-:W-:Y:S01]  /*2a110*/  HMMA.1688.F32.TF32 R44, R40.reuse, R8, R128 ;  /* 0x00000008282c723c */ /* 0x040fe20000081080 */
[----:B------:R-:W-:Y:S04]  /*2a120*/  STL.64 [R1+0x308], R58 ;  /* 0x0003083a01007387 */ /* 0x000fe80000100a00 */
        /* <DEDUP_REMOVED lines=8> */
[C---:B--2---:R-:W-:Y:S03]  /*2a1b0*/  HMMA.1688.F32.TF32 R48, R40.reuse, R32, R120 ;  /* 0x000000202830723c */ /* 0x044fe60000081078 */
[----:B------:R-:W-:Y:S04]  /*2a1c0*/  LDS R130, [R3+0xa600] ;  /* 0x00a6000003827984 */ /* 0x000fe80000000800 */
[----:B------:R-:W-:Y:S01]  /*2a1d0*/  LDS R129, [R0+0x8600] ;  /* 0x0086000000817984 */ /* 0x000fe20000000800 */
[----:B-1----:R-:W-:Y:S03]  /*2a1e0*/  HMMA.1688.F32.TF32 R44, R40, R28, R116 ;  /* 0x0000001c282c723c */ /* 0x002fe60000081074 */
[----:B------:R-:W1:Y:S01]  /*2a1f0*/  LDS R131, [R0+0xa600] ;  /* 0x00a6000000837984 */ /* 0x000e620000000800 */
[----:B------:R-:W-:Y:S01]  /*2a200*/  IMAD.MOV.U32 R175, RZ, RZ, R148 ;  /* 0x000000ffffaf7224 */ /* 0x000fe200078e0094 */
[----:B------:R-:W-:Y:S01]  /*2a210*/  MOV R174, R149 ;  /* 0x0000009500ae7202 */ /* 0x000fe20000000f00 */
[----:B------:R-:W-:-:S02]  /*2a220*/  IMAD.MOV.U32 R173, RZ, RZ, R150 ;  /* 0x000000ffffad7224 */ /* 0x000fc400078e0096 */
[----:B------:R-:W-:Y:S01]  /*2a230*/  IMAD.MOV.U32 R172, RZ, RZ, R151 ;  /* 0x000000ffffac7224 */ /* 0x000fe200078e0097 */
[----:B------:R-:W-:Y:S04]  /*2a240*/  STL.64 [R1+0x2c0], R52 ;  /* 0x0002c03401007387 */ /* 0x000fe80000100a00 */
[----:B------:R2:W-:Y:S04]  /*2a250*/  STL.64 [R1+0x2c8], R54 ;  /* 0x0002c83601007387 */ /* 0x0005e80000100a00 */
[----:B------:R-:W-:Y:S04]  /*2a260*/  STL.64 [R1+0x2b0], R48 ;  /* 0x0002b03001007387 */ /* 0x000fe80000100a00 */
[----:B------:R3:W-:Y:S01]  /*2a270*/  STL.64 [R1+0x2b8], R50 ;  /* 0x0002b83201007387 */ /* 0x0007e20000100a00 */
[C---:B--2---:R-:W-:Y:S03]  /*2a280*/  HMMA.1688.F32.TF32 R52, R40.reuse, R24, R112 ;  /* 0x000000182834723c */ /* 0x044fe60000081070 */
[----:B------:R-:W-:Y:S04]  /*2a290*/  STL.64 [R1+0x2a0], R44 ;  /* 0x0002a02c01007387 */ /* 0x000fe80000100a00 */
[----:B------:R2:W-:Y:S01]  /*2a2a0*/  STL.64 [R1+0x2a8], R46 ;  /* 0x0002a82e01007387 */ /* 0x0005e20000100a00 */
[----:B---3--:R-:W-:Y:S01]  /*2a2b0*/  HMMA.1688.F32.TF32 R48, R40, R20, R108 ;  /* 0x000000142830723c */ /* 0x008fe2000008106c */
[----:B------:R-:W-:Y:S01]  /*2a2c0*/  MOV R180, R155 ;  /* 0x0000009b00b47202 */ /* 0x000fe20000000f00 */
[----:B------:R-:W-:Y:S01]  /*2a2d0*/  IMAD.MOV.U32 R181, RZ, RZ, R154 ;  /* 0x000000ffffb57224 */ /* 0x000fe200078e009a */
[----:B------:R-:W-:Y:S01]  /*2a2e0*/  MOV R183, R152 ;  /* 0x0000009800b77202 */ /* 0x000fe20000000f00 */
[----:B------:R-:W-:Y:S01]  /*2a2f0*/  IMAD.MOV.U32 R182, RZ, RZ, R153 ;  /* 0x000000ffffb67224 */ /* 0x000fe200078e0099 */
[----:B------:R-:W-:Y:S01]  /*2a300*/  MOV R185, R158 ;  /* 0x0000009e00b97202 */ /* 0x000fe20000000f00 */
[----:B------:R-:W-:-:S02]  /*2a310*/  IMAD.MOV.U32 R184, RZ, RZ, R159 ;  /* 0x000000ffffb87224 */ /* 0x000fc400078e009f */
[----:B------:R-:W-:Y:S01]  /*2a320*/  IMAD.MOV.U32 R188, RZ, RZ, R167 ;  /* 0x000000ffffbc7224 */ /* 0x000fe200078e00a7 */
[C---:B--2---:R-:W-:Y:S01]  /*2a330*/  HMMA.1688.F32.TF32 R44, R40.reuse, R16, R88 ;  /* 0x00000010282c723c */ /* 0x044fe20000081058 */
[----:B------:R-:W-:Y:S01]  /*2a340*/  IMAD.MOV.U32 R186, RZ, RZ, R157 ;  /* 0x000000ffffba7224 */ /* 0x000fe200078e009d */
[----:B------:R-:W-:Y:S01]  /*2a350*/  MOV R190, R165 ;  /* 0x000000a500be7202 */ /* 0x000fe20000000f00 */
[----:B------:R-:W-:Y:S02]  /*2a360*/  IMAD.MOV.U32 R187, RZ, RZ, R156 ;  /* 0x000000ffffbb7224 */ /* 0x000fe400078e009c */
[----:B------:R-:W-:Y:S01]  /*2a370*/  IMAD.MOV.U32 R189, RZ, RZ, R166 ;  /* 0x000000ffffbd7224 */ /* 0x000fe200078e00a6 */
[----:B------:R-:W-:Y:S04]  /*2a380*/  STL.64 [R1+0x290], R52 ;  /* 0x0002903401007387 */ /* 0x000fe80000100a00 */
[----:B------:R-:W-:Y:S01]  /*2a390*/  STL.64 [R1+0x298], R54 ;  /* 0x0002983601007387 */ /* 0x000fe20000100a00 */
[----:B------:R-:W-:Y:S01]  /*2a3a0*/  HMMA.1688.F32.TF32 R40, R40, R12, R84 ;  /* 0x0000000c2828723c */ /* 0x000fe20000081054 */
[----:B------:R-:W-:-:S02]  /*2a3b0*/  IMAD.MOV.U32 R191, RZ, RZ, R164 ;  /* 0x000000ffffbf7224 */ /* 0x000fc400078e00a4 */
[----:B------:R-:W-:Y:S01]  /*2a3c0*/  IMAD.MOV.U32 R171, RZ, RZ, R144 ;  /* 0x000000ffffab7224 */ /* 0x000fe200078e0090 */
[----:B------:R-:W-:Y:S01]  /*2a3d0*/  MOV R169, R146 ;  /* 0x0000009200a97202 */ /* 0x000fe20000000f00 */
[----:B------:R-:W-:Y:S01]  /*2a3e0*/  IMAD.MOV.U32 R170, RZ, RZ, R145 ;  /* 0x000000ffffaa7224 */ /* 0x000fe200078e0091 */
[----:B------:R-:W-:Y:S01]  /*2a3f0*/  LDS R160, [R3+0x8680] ;  /* 0x0086800003a07984 */ /* 0x000fe20000000800 */
[----:B------:R-:W-:-:S03]  /*2a400*/  IMAD.MOV.U32 R168, RZ, RZ, R147 ;  /* 0x000000ffffa87224 */ /* 0x000fc600078e0093 */
[----:B------:R-:W-:Y:S04]  /*2a410*/  LDS R162, [R3+0xa680] ;  /* 0x00a6800003a27984 */ /* 0x000fe80000000800 */
[----:B------:R-:W-:Y:S01]  /*2a420*/  STL.64 [R1+0x270], R44 ;  /* 0x0002702c01007387 */ /* 0x000fe20000100a00 */
[----:B------:R-:W-:-:S03]  /*2a430*/  MOV R252, R47 ;  /* 0x0000002f00fc7202 */ /* 0x000fc60000000f00 */
[----:B------:R-:W-:Y:S04]  /*2a440*/  STL.64 [R1+0x280], R48 ;  /* 0x0002803001007387 */ /* 0x000fe80000100a00 */
[----:B------:R-:W-:Y:S04]  /*2a450*/  STL.64 [R1+0x288], R50 ;  /* 0x0002883201007387 */ /* 0x000fe80000100a00 */
[----:B------:R2:W-:Y:S04]  /*2a460*/  STL [R1+0x278], R46 ;  /* 0x0002782e01007387 */ /* 0x0005e80000100800 */
[----:B------:R-:W-:Y:S04]  /*2a470*/  LDS R161, [R0+0x8680] ;  /* 0x0086800000a17984 */ /* 0x000fe80000000800 */
[----:B------:R-:W3:Y:S01]  /*2a480*/  LDS R163, [R0+0xa680] ;  /* 0x00a6800000a37984 */ /* 0x000ee20000000800 */
[C---:B--2---:R-:W-:Y:S03]  /*2a490*/  HMMA.1688.F32.TF32 R44, R64.reuse, R8, R80 ;  /* 0x00000008402c723c */ /* 0x044fe60000081050 */
[----:B------:R-:W-:Y:S11]  /*2a4a0*/  STL [R1+0x2780], R252 ;  /* 0x002780fc01007387 */ /* 0x000ff60000100800 */
[----:B------:R-:W-:Y:S09]  /*2a4b0*/  @!UPT UIADD3 URZ, URZ, URZ, URZ ;  /* 0x0000003f3f3ff290 */ /* 0x000ff2000fffe03f */
[----:B------:R-:W-:Y:S04]  /*2a4c0*/  STL.64 [R1+0x250], R44 ;  /* 0x0002502c01007387 */ /* 0x000fe80000100a00 */
[----:B------:R-:W-:Y:S04]  /*2a4d0*/  STL.64 [R1+0x260], R40 ;  /* 0x0002602801007387 */ /* 0x000fe80000100a00 */
[----:B------:R2:W-:Y:S02]  /*2a4e0*/  STL.64 [R1+0x268], R42 ;  /* 0x0002682a01007387 */ /* 0x0005e40000100a00 */
[----:B--2---:R-:W-:Y:S02]  /*2a4f0*/  HMMA.1688.F32.TF32 R40, R64, R4, R76 ;  /* 0x000000044028723c */ /* 0x004fe4000008104c */
[----:B------:R2:W-:Y:S01]  /*2a500*/  STL [R1+0x258], R46 ;  /* 0x0002582e01007387 */ /* 0x0005e20000100800 */
[----:B------:R-:W-:Y:S01]  /*2a510*/  IMAD.MOV.U32 R87, RZ, RZ, R68 ;  /* 0x000000ffff577224 */ /* 0x000fe200078e0044 */
[----:B------:R-:W-:Y:S01]  /*2a520*/  MOV R85, R70 ;  /* 0x0000004600557202 */ /* 0x000fe20000000f00 */
[----:B------:R-:W-:-:S02]  /*2a530*/  IMAD.MOV.U32 R86, RZ, RZ, R69 ;  /* 0x000000ffff567224 */ /* 0x000fc400078e0045 */
[----:B------:R-:W-:Y:S11]  /*2a540*/  IMAD.MOV.U32 R84, RZ, RZ, R71 ;  /* 0x000000ffff547224 */ /* 0x000ff600078e0047 */
[----:B------:R-:W-:Y:S05]  /*2a550*/  @!UPT UIADD3 URZ, URZ, URZ, URZ ;  /* 0x0000003f3f3ff290 */ /* 0x000fea000fffe03f */
[----:B------:R-:W-:Y:S04]  /*2a560*/  STL.64 [R1+0x26d8], R42 ;  /* 0x0026d82a01007387 */ /* 0x000fe80000100a00 */
[----:B------:R-:W-:Y:S04]  /*2a570*/  STL.64 [R1+0x26d0], R40 ;  /* 0x0026d02801007387 */ /* 0x000fe80000100a00 */
[----:B------:R-:W4:Y:S04]  /*2a580*/  LDL.LU R68, [R1+0x570] ;  /* 0x0005700001447983 */ /* 0x000f280000300800 */
[----:B------:R-:W4:Y:S04]  /*2a590*/  LDL.LU R69, [R1+0x574] ;  /* 0x0005740001457983 */ /* 0x000f280000300800 */
[----:B------:R-:W4:Y:S04]  /*2a5a0*/  LDL.LU R70, [R1+0x578] ;  /* 0x0005780001467983 */ /* 0x000f280000300800 */
[----:B------:R-:W4:Y:S04]  /*2a5b0*/  LDL.LU R71, [R1+0x57c] ;  /* 0x00057c0001477983 */ /* 0x000f280000300800 */
        /* <DEDUP_REMOVED lines=15> */
[----:B------:R-:W-:-:S03]  /*2a6b0*/  IMAD.MOV.U32 R252, RZ, RZ, R47 ;  /* 0x000000fffffc7224 */ /* 0x000fc600078e002f */
[----:B------:R-:W3:Y:S01]  /*2a6c0*/  LDL.LU R115, [R1+0x61c] ;  /* 0x00061c0001737983 */ /* 0x000ee20000300800 */
[----:B--2---:R-:W-:Y:S03]  /*2a6d0*/  HMMA.1688.F32.TF32 R44, R64, R32, R72 ;  /* 0x00000020402c723c */ /* 0x004fe60000081048 */
        /* <DEDUP_REMOVED lines=21> */
[----:B------:R-:W-:Y:S04]  /*2a830*/  STL.64 [R1+0x26e8], R46 ;  /* 0x0026e82e01007387 */ /* 0x000fe80000100a00 */
[----:B------:R1:W-:Y:S01]  /*2a840*/  STL.64 [R1+0x26e0], R44 ;  /* 0x0026e02c01007387 */ /* 0x0003e20000100a00 */
[----:B----4-:R-:W-:Y:S08]  /*2a850*/  HMMA.1688.F32.TF32 R68, R96, R8, R68 ;  /* 0x000000086044723c */ /* 0x010ff00000081044 */
[C---:B---3--:R-:W-:Y:S08]  /*2a860*/  HMMA.1688.F32.TF32 R52, R64.reuse, R24, R120 ;  /* 0x000000184034723c */ /* 0x048ff00000081078 */
[C---:B------:R-:W-:Y:S08]  /*2a870*/  HMMA.1688.F32.TF32 R48, R64.reuse, R28, R124 ;  /* 0x0000001c4030723c */ /* 0x040ff0000008107c */
[C---:B------:R-:W-:Y:S08]  /*2a880*/  HMMA.1688.F32.TF32 R56, R64.reuse, R20, R116 ;  /* 0x000000144038723c */ /* 0x040ff00000081074 */
[C---:B------:R-:W-:Y:S07]  /*2a890*/  HMMA.1688.F32.TF32 R60, R64.reuse, R16, R112 ;  /* 0x00000010403c723c */ /* 0x040fee0000081070 */
[----:B------:R-:W-:Y:S01]  /*2a8a0*/  STL.64 [R1+0x26f8], R50 ;  /* 0x0026f83201007387 */ /* 0x000fe20000100a00 */
[----:B--2---:R-:W-:Y:S03]  /*2a8b0*/  HMMA.1688.F32.TF32 R64, R64, R12, R108 ;  /* 0x0000000c4040723c */ /* 0x004fe6000008106c */
[----:B------:R-:W-:Y:S05]  /*2a8c0*/  STL.64 [R1+0x26f0], R48 ;  /* 0x0026f03001007387 */ /* 0x000fea0000100a00 */
[C---:B------:R-:W-:Y:S01]  /*2a8d0*/  HMMA.1688.F32.TF32 R72, R96.reuse, R4, R72 ;  /* 0x000000046048723c */ /* 0x040fe20000081048 */
[----:B------:R-:W-:Y:S07]  /*2a8e0*/  STL.64 [R1+0x2708], R54 ;  /* 0x0027083601007387 */ /* 0x000fee0000100a00 */
[C---:B------:R-:W-:Y:S01]  /*2a8f0*/  HMMA.1688.F32.TF32 R76, R96.reuse, R32, R76 ;  /* 0x00000020604c723c */ /* 0x040fe2000008104c */
[----:B------:R2:W-:Y:S04]  /*2a900*/  STL.64 [R1+0x2700], R52 ;  /* 0x0027003401007387 */ /* 0x0005e80000100a00 */
[----:B------:R-:W-:Y:S03]  /*2a910*/  STL.64 [R1+0x2718], R58 ;  /* 0x0027183a01007387 */ /* 0x000fe60000100a00 */
        /* <DEDUP_REMOVED lines=12> */
[----:B------:R-:W-:-:S03]  /*2a9e0*/  IMAD.MOV.U32 R116, RZ, RZ, R235 ;  /* 0x000000ffff747224 */ /* 0x000fc600078e00eb */
[----:B------:R-:W-:Y:S01]  /*2a9f0*/  STL.64 [R1+0x2778], R82 ;  /* 0x0027785201007387 */ /* 0x000fe20000100a00 */
[----:B------:R-:W-:-:S03]  /*2aa00*/  MOV R117, R227 ;  /* 0x000000e300757202 */ /* 0x000fc60000000f00 */
[----:B------:R-:W-:Y:S01]  /*2aa10*/  STL.64 [R1+0x2770], R80 ;  /* 0x0027705001007387 */ /* 0x000fe20000100a00 */
[----:B------:R-:W-:-:S03]  /*2aa20*/  IMAD.MOV.U32 R118, RZ, RZ, R226 ;  /* 0x000000ffff767224 */ /* 0x000fc600078e00e2 */
[----:B------:R-:W-:Y:S04]  /*2aa30*/  STL.64 [R1+0x2790], R86 ;  /* 0x0027905601007387 */ /* 0x000fe80000100a00 */
[----:B------:R-:W-:Y:S04]  /*2aa40*/  STL.64 [R1+0x2788], R84 ;  /* 0x0027885401007387 */ /* 0x000fe80000100a00 */
[----:B------:R-:W3:Y:S04]  /*2aa50*/  LDL.LU R235, [R1+0x294c] ;  /* 0x00294c0001eb7983 */ /* 0x000ee80000300800 */
[----:B------:R-:W4:Y:S04]  /*2aa60*/  LDL.LU R227, [R1+0x2948] ;  /* 0x0029480001e37983 */ /* 0x000f280000300800 */
[----:B------:R-:W2:Y:S01]  /*2aa70*/  LDL.LU R226, [R1+0x2944] ;  /* 0x0029440001e27983 */ /* 0x000ea20000300800 */
[----:B------:R-:W-:Y:S01]  /*2aa80*/  IMAD.MOV.U32 R119, RZ, RZ, R232 ;  /* 0x000000ffff777224 */ /* 0x000fe200078e00e8 */
[----:B------:R-:W-:Y:S01]  /*2aa90*/  MOV R112, R233 ;  /* 0x000000e900707202 */ /* 0x000fe20000000f00 */
[----:B------:R-:W-:Y:S01]  /*2aaa0*/  IMAD.MOV.U32 R113, RZ, RZ, R234 ;  /* 0x000000ffff717224 */ /* 0x000fe200078e00ea */
[----:B------:R-:W2:Y:S01]  /*2aab0*/  LDL.LU R232, [R1+0x2940] ;  /* 0x0029400001e87983 */ /* 0x000ea20000300800 */
[----:B------:R-:W-:Y:S01]  /*2aac0*/  IMAD.MOV.U32 R114, RZ, RZ, R224 ;  /* 0x000000ffff727224 */ /* 0x000fe200078e00e0 */
[----:B------:R-:W-:-:S02]  /*2aad0*/  MOV R115, R225 ;  /* 0x000000e100737202 */ /* 0x000fc40000000f00 */
[----:B------:R-:W2:Y:S01]  /*2aae0*/  LDL.LU R233, [R1+0x293c] ;  /* 0x00293c0001e97983 */ /* 0x000ea20000300800 */
[----:B------:R-:W-:-:S03]  /*2aaf0*/  IMAD.MOV.U32 R123, RZ, RZ, R100 ;  /* 0x000000ffff7b7224 */ /* 0x000fc600078e0064 */
[----:B------:R-:W2:Y:S01]  /*2ab00*/  LDL.LU R234, [R1+0x2938] ;  /* 0x0029380001ea7983 */ /* 0x000ea20000300800 */
[----:B------:R-:W-:-:S03]  /*2ab10*/  MOV R122, R101 ;  /* 0x00000065007a7202 */ /* 0x000fc60000000f00 */
[----:B------:R-:W2:Y:S01]  /*2ab20*/  LDL.LU R224, [R1+0x2934] ;  /* 0x0029340001e07983 */ /* 0x000ea20000300800 */
[----:B------:R-:W-:-:S03]  /*2ab30*/  IMAD.MOV.U32 R121, RZ, RZ, R102 ;  /* 0x000000ffff797224 */ /* 0x000fc600078e0066 */
[----:B------:R-:W2:Y:S01]  /*2ab40*/  LDL.LU R225, [R1+0x2930] ;  /* 0x0029300001e17983 */ /* 0x000ea20000300800 */
[----:B------:R-:W-:Y:S01]  /*2ab50*/  MOV R127, R104 ;  /* 0x00000068007f7202 */ /* 0x000fe20000000f00 */
[----:B------:R-:W-:Y:S02]  /*2ab60*/  IMAD.MOV.U32 R120, RZ, RZ, R103 ;  /* 0x000000ffff787224 */ /* 0x000fe400078e0067 */
[----:B------:R-:W2:Y:S01]  /*2ab70*/  LDL.LU R100, [R1+0x920] ;  /* 0x0009200001647983 */ /* 0x000ea20000300800 */
[----:B------:R-:W-:-:S03]  /*2ab80*/  IMAD.MOV.U32 R126, RZ, RZ, R105 ;  /* 0x000000ffff7e7224 */ /* 0x000fc600078e0069 */
[----:B------:R-:W2:Y:S01]  /*2ab90*/  LDL.LU R101, [R1+0x924] ;  /* 0x0009240001657983 */ /* 0x000ea20000300800 */
[----:B------:R-:W-:-:S03]  /*2aba0*/  IMAD.MOV.U32 R125, RZ, RZ, R106 ;  /* 0x000000ffff7d7224 */ /* 0x000fc600078e006a */
[----:B------:R-:W2:Y:S04]  /*2abb0*/  LDL.LU R102, [R1+0x928] ;  /* 0x0009280001667983 */ /* 0x000ea80000300800 */
[----:B------:R-:W2:Y:S01]  /*2abc0*/  LDL.LU R103, [R1+0x92c] ;  /* 0x00092c0001677983 */ /* 0x000ea20000300800 */
[----:B------:R-:W-:Y:S02]  /*2abd0*/  MOV R124, R107 ;  /* 0x0000006b007c7202 */ /* 0x000fe40000000f00 */
[----:B---3--:R-:W-:Y:S01]  /*2abe0*/  MOV R106, R235 ;  /* 0x000000eb006a7202 */ /* 0x008fe20000000f00 */
[----:B----4-:R-:W-:Y:S02]  /*2abf0*/  IMAD.MOV.U32 R105, RZ, RZ, R227 ;  /* 0x000000ffff697224 */ /* 0x010fe400078e00e3 */
[----:B--2---:R-:W-:-:S02]  /*2ac00*/  IMAD.MOV.U32 R104, RZ, RZ, R226 ;  /* 0x000000ffff687224 */ /* 0x004fc400078e00e2 */
[----:B------:R-:W2:Y:S04]  /*2ac10*/  LDL.LU R226, [R1+0x292c] ;  /* 0x00292c0001e27983 */ /* 0x000ea80000300800 */
[----:B------:R-:W2:Y:S04]  /*2ac20*/  LDL.LU R227, [R1+0x2928] ;  /* 0x0029280001e37983 */ /* 0x000ea80000300800 */
[----:B------:R-:W3:Y:S04]  /*2ac30*/  LDL.LU R235, [R1+0x2924] ;  /* 0x0029240001eb7983 */ /* 0x000ee80000300800 */
[----:B------:R-:W4:Y:S01]  /*2ac40*/  LDL.LU R107, [R1+0x91c] ;  /* 0x00091c00016b7983 */ /* 0x000f220000300800 */
[----:B------:R-:W-:Y:S01]  /*2ac50*/  HMMA.1688.F32.TF32 R88, R96, R20, R88 ;  /* 0x000000146058723c */ /* 0x000fe20000081058 */
[----:B------:R-:W-:Y:S01]  /*2ac60*/  IMAD.MOV.U32 R108, RZ, RZ, R95 ;  /* 0x000000ffff6c7224 */ /* 0x000fe200078e005f */
[----:B------:R-:W-:Y:S01]  /*2ac70*/  MOV R110, R93 ;  /* 0x0000005d006e7202 */ /* 0x000fe20000000f00 */
[----:B------:R-:W-:-:S02]  /*2ac80*/  IMAD.MOV.U32 R109, RZ, RZ, R94 ;  /* 0x000000ffff6d7224 */ /* 0x000fc400078e005e */
[----:B------:R-:W-:-:S03]  /*2ac90*/  IMAD.MOV.U32 R111, RZ, RZ, R92 ;  /* 0x000000ffff6f7224 */ /* 0x000fc600078e005c */
[C---:B-1----:R-:W-:Y:S08]  /*2aca0*/  HMMA.1688.F32.TF32 R112, R128.reuse, R28, R112 ;  /* 0x0000001c8070723c */ /* 0x042ff00000081070 */
[C---:B------:R-:W-:Y:S08]  /*2acb0*/  HMMA.1688.F32.TF32 R108, R128.reuse, R32, R108 ;  /* 0x00000020806c723c */ /* 0x040ff0000008106c */
[C---:B------:R-:W-:Y:S08]  /*2acc0*/  HMMA.1688.F32.TF32 R100, R128.reuse, R8, R100 ;  /* 0x000000088064723c */ /* 0x040ff00000081064 */
[C---:B------:R-:W-:Y:S01]  /*2acd0*/  HMMA.1688.F32.TF32 R116, R128.reuse, R24, R116 ;  /* 0x000000188074723c */ /* 0x040fe20000081074 */
[----:B------:R-:W-:Y:S07]  /*2ace0*/  STL.64 [R1+0x27a0], R90 ;  /* 0x0027a05a01007387 */ /* 0x000fee0000100a00 */
[----:B------:R-:W-:Y:S01]  /*2acf0*/  HMMA.1688.F32.TF32 R120, R128, R20, R120 ;  /* 0x000000148078723c */ /* 0x000fe20000081078 */
[----:B------:R-:W-:Y:S01]  /*2ad00*/  STL.64 [R1+0x2798], R88 ;  /* 0x0027985801007387 */ /* 0x000fe20000100a00 */
[----:B------:R-:W-:Y:S01]  /*2ad10*/  IMAD.MOV.U32 R155, RZ, RZ, R132 ;  /* 0x000000ffff9b7224 */ /* 0x000fe200078e0084 */
[----:B------:R-:W-:Y:S01]  /*2ad20*/  MOV R153, R134 ;  /* 0x0000008600997202 */ /* 0x000fe20000000f00 */
[----:B------:R-:W-:-:S02]  /*2ad30*/  IMAD.MOV.U32 R154, RZ, RZ, R133 ;  /* 0x000000ffff9a7224 */ /* 0x000fc400078e0085 */
[----:B------:R-:W-:Y:S01]  /*2ad40*/  IMAD.MOV.U32 R152, RZ, RZ, R135 ;  /* 0x000000ffff987224 */ /* 0x000fe200078e0087 */
[----:B------:R-:W-:Y:S01]  /*2ad50*/  MOV R158, R137 ;  /* 0x00000089009e7202 */ /* 0x000fe20000000f00 */
[----:B------:R-:W-:Y:S02]  /*2ad60*/  IMAD.MOV.U32 R159, RZ, RZ, R136 ;  /* 0x000000ffff9f7224 */ /* 0x000fe400078e0088 */
[----:B------:R-:W-:Y:S01]  /*2ad70*/  IMAD.MOV.U32 R157, RZ, RZ, R138 ;  /* 0x000000ffff9d7224 */ /* 0x000fe200078e008a */
[----:B------:R-:W-:Y:S01]  /*2ad80*/  MOV R167, R140 ;  /* 0x0000008c00a77202 */ /* 0x000fe20000000f00 */
[----:B------:R-:W-:Y:S02]  /*2ad90*/  IMAD.MOV.U32 R156, RZ, RZ, R139 ;  /* 0x000000ffff9c7224 */ /* 0x000fe400078e008b */
[----:B------:R-:W-:Y:S01]  /*2ada0*/  IMAD.MOV.U32 R166, RZ, RZ, R141 ;  /* 0x000000ffffa67224 */ /* 0x000fe200078e008d */
[----:B------:R-:W-:Y:S01]  /*2adb0*/  MOV R164, R143 ;  /* 0x0000008f00a47202 */ /* 0x000fe20000000f00 */
[----:B------:R-:W-:Y:S01]  /*2adc0*/  IMAD.MOV.U32 R165, RZ, RZ, R142 ;  /* 0x000000ffffa57224 */ /* 0x000fe200078e008e */
[C---:B--2---:R-:W-:Y:S01]  /*2add0*/  HMMA.1688.F32.TF32 R92, R96.reuse, R16, R224 ;  /* 0x00000010605c723c */ /* 0x044fe200000810e0 */
[----:B------:R-:W-:Y:S01]  /*2ade0*/  MOV R44, R209 ;  /* 0x000000d1002c7202 */ /* 0x000fe20000000f00 */
[----:B------:R-:W-:Y:S01]  /*2adf0*/  IMAD.MOV.U32 R45, RZ, RZ, R210 ;  /* 0x000000ffff2d7224 */ /* 0x000fe200078e00d2 */
[----:B------:R-:W-:Y:S01]  /*2ae00*/  MOV R47, R219 ;  /* 0x000000db002f7202 */ /* 0x000fe20000000f00 */
[----:B------:R-:W-:Y:S01]  /*2ae10*/  IMAD.MOV.U32 R46, RZ, RZ, R211 ;  /* 0x000000ffff2e7224 */ /* 0x000fe200078e00d3 */
[----:B------:R-:W-:Y:S03]  /*2ae20*/  LDS R224, [R3+0x8780] ;  /* 0x0087800003e07984 */ /* 0x000fe60000000800 */
[----:B---3--:R-:W-:Y:S01]  /*2ae30*/  HMMA.1688.F32.TF32 R96, R96, R12, R232 ;  /* 0x0000000c6060723c */ /* 0x008fe200000810e8 */
[----:B------:R-:W-:Y:S04]  /*2ae40*/  LDS R226, [R3+0xa780] ;  /* 0x00a7800003e27984 */ /* 0x000fe80000000800 */
[----:B------:R-:W-:Y:S03]  /*2ae50*/  LDS R225, [R0+0x8780] ;  /* 0x0087800000e17984 */ /* 0x000fe60000000800 */
[-C--:B----4-:R-:W-:Y:S01]  /*2ae60*/  HMMA.1688.F32.TF32 R104, R128, R4.reuse, R104 ;  /* 0x000000048068723c */ /* 0x090fe20000081068 */
[----:B------:R-:W1:Y:S07]  /*2ae70*/  LDS R227, [R0+0xa780] ;  /* 0x00a7800000e37984 */ /* 0x000e6e0000000800 */
        /* <DEDUP_REMOVED lines=54> */
[----:B------:R-:W-:Y:S04]  /*2b1e0*/  STL.64 [R1+0x2830], R126 ;  /* 0x0028307e01007387 */ /* 0x000fe80000100a00 */
[----:B------:R-:W-:Y:S01]  /*2b1f0*/  STL.64 [R1+0x2828], R124 ;  /* 0x0028287c01007387 */ /* 0x000fe20000100a00 */
[----:B------:R-:W-:Y:S08]  /*2b200*/  HMMA.1688.F32.TF32 R152, R160, R20, R152 ;  /* 0x00000014a098723c */ /* 0x000ff00000081098 */
[C---:B------:R-:W-:Y:S08]  /*2b210*/  HMMA.1688.F32.TF32 R172, R192.reuse, R32, R172 ;  /* 0x00000020c0ac723c */ /* 0x040ff000000810ac */
[C---:B------:R-:W-:Y:S08]  /*2b220*/  HMMA.1688.F32.TF32 R180, R192.reuse, R24, R180 ;  /* 0x00000018c0b4723c */ /* 0x040ff000000810b4 */
[C---:B------:R-:W-:Y:S08]  /*2b230*/  HMMA.1688.F32.TF32 R184, R192.reuse, R20, R184 ;  /* 0x00000014c0b8723c */ /* 0x040ff000000810b8 */
[-C--:B------:R-:W-:Y:S01]  /*2b240*/  HMMA.1688.F32.TF32 R188, R192, R16.reuse, R188 ;  /* 0x00000010c0bc723c */ /* 0x080fe200000810bc */
[----:B------:R-:W-:Y:S01]  /*2b250*/  IMAD.MOV.U32 R52, RZ, RZ, R26 ;  /* 0x000000ffff347224 */ /* 0x000fe200078e001a */
[----:B------:R-:W-:Y:S01]  /*2b260*/  MOV R54, R30 ;  /* 0x0000001e00367202 */ /* 0x000fe20000000f00 */
[----:B------:R-:W-:Y:S01]  /*2b270*/  IMAD.MOV.U32 R53, RZ, RZ, R34 ;  /* 0x000000ffff357224 */ /* 0x000fe200078e0022 */
[----:B------:R-:W-:Y:S04]  /*2b280*/  LDS R232, [R3+0xc100] ;  /* 0x00c1000003e87984 */ /* 0x000fe80000000800 */
[----:B------:R-:W-:Y:S01]  /*2b290*/  HMMA.1688.F32.TF32 R156, R160, R16, R156 ;  /* 0x00000010a09c723c */ /* 0x000fe2000008109c */
[----:B------:R-:W-:Y:S01]  /*2b2a0*/  IMAD.MOV.U32 R55, RZ, RZ, R35 ;  /* 0x000000ffff377224 */ /* 0x000fe200078e0023 */
[----:B------:R-:W-:Y:S04]  /*2b2b0*/  LDS R234, [R3+0xe100] ;  /* 0x00e1000003ea7984 */ /* 0x000fe80000000800 */
[----:B------:R-:W-:Y:S02]  /*2b2c0*/  LDS R233, [R0+0xc100] ;  /* 0x00c1000000e97984 */ /* 0x000fe40000000800 */
[----:B------:R-:W-:Y:S02]  /*2b2d0*/  HMMA.1688.F32.TF32 R164, R192, R8, R164 ;  /* 0x00000008c0a4723c */ /* 0x000fe400000810a4 */
[----:B------:R-:W-:Y:S06]  /*2b2e0*/  LDS R235, [R0+0xe100] ;  /* 0x00e1000000eb7984 */ /* 0x000fec0000000800 */
[----:B---3--:R-:W-:Y:S01]  /*2b2f0*/  HMMA.1688.F32.TF32 R128, R128, R12, R204 ;  /* 0x0000000c8080723c */ /* 0x008fe200000810cc */
[----:B------:R-:W3:Y:S04]  /*2b300*/  LDL.LU R204, [R1+0x4e0] ;  /* 0x0004e00001cc7983 */ /* 0x000ee80000300800 */
[----:B------:R-:W3:Y:S04]  /*2b310*/  LDL.LU R205, [R1+0x4e4] ;  /* 0x0004e40001cd7983 */ /* 0x000ee80000300800 */
[----:B------:R-:W3:Y:S04]  /*2b320*/  LDL.LU R206, [R1+0x4e8] ;  /* 0x0004e80001ce7983 */ /* 0x000ee80000300800 */
[----:B------:R-:W3:Y:S01]  /*2b330*/  LDL.LU R207, [R1+0x4ec] ;  /* 0x0004ec0001cf7983 */ /* 0x000ee20000300800 */
[C---:B----4-:R-:W-:Y:S08]  /*2b340*/  HMMA.1688.F32.TF32 R132, R160.reuse, R8, R132 ;  /* 0x00000008a084723c */ /* 0x050ff00000081084 */
[C---:B--2---:R-:W-:Y:S08]  /*2b350*/  HMMA.1688.F32.TF32 R136, R160.reuse, R4, R136 ;  /* 0x00000004a088723c */ /* 0x044ff00000081088 */
[C---:B------:R-:W-:Y:S01]  /*2b360*/  HMMA.1688.F32.TF32 R140, R160.reuse, R32, R140 ;  /* 0x00000020a08c723c */ /* 0x040fe2000008108c */
        /* <DEDUP_REMOVED lines=11> */
[----:B------:R-:W4:Y:S01]  /*2b420*/  LDL.LU R219, [R1+0x2914] ;  /* 0x0029140001db7983 */ /* 0x000f220000300800 */
[C---:B------:R-:W-:Y:S08]  /*2b430*/  HMMA.1688.F32.TF32 R144, R160.reuse, R28, R144 ;  /* 0x0000001ca090723c */ /* 0x040ff00000081090 */
[C---:B------:R-:W-:Y:S08]  /*2b440*/  HMMA.1688.F32.TF32 R148, R160.reuse, R24, R148 ;  /* 0x00000018a094723c */ /* 0x040ff00000081094 */
[----:B------:R-:W-:Y:S07]  /*2b450*/  HMMA.1688.F32.TF32 R160, R160, R12, R40 ;  /* 0x0000000ca0a0723c */ /* 0x000fee0000081028 */
[----:B------:R-:W-:Y:S01]  /*2b460*/  IMAD.MOV.U32 R40, RZ, RZ, R7 ;  /* 0x000000ffff287224 */ /* 0x000fe200078e0007 */
[----:B------:R-:W-:Y:S01]  /*2b470*/  MOV R42, R11 ;  /* 0x0000000b002a7202 */ /* 0x000fe20000000f00 */
[----:B------:R-:W4:Y:S01]  /*2b480*/  LDL.LU R7, [R1+0x2910] ;  /* 0x0029100001077983 */ /* 0x000f220000300800 */
[----:B------:R-:W-:-:S03]  /*2b490*/  IMAD.MOV.U32 R41, RZ, RZ, R10 ;  /* 0x000000ffff297224 */ /* 0x000fc600078e000a */
[----:B------:R-:W4:Y:S04]  /*2b4a0*/  LDL.LU R10, [R1+0x290c] ;  /* 0x00290c00010a7983 */ /* 0x000f280000300800 */
[----:B------:R-:W4:Y:S01]  /*2b4b0*/  LDL.LU R11, [R1+0x2908] ;  /* 0x00290800010b7983 */ /* 0x000f220000300800 */
[C---:B-1----:R-:W-:Y:S08]  /*2b4c0*/  HMMA.1688.F32.TF32 R196, R224.reuse, R8, R196 ;  /* 0x00000008e0c4723c */ /* 0x042ff000000810c4 */
[C---:B------:R-:W-:Y:S08]  /*2b4d0*/  HMMA.1688.F32.TF32 R200, R224.reuse, R4, R200 ;  /* 0x00000004e0c8723c */ /* 0x040ff000000810c8 */
[C---:B------:R-:W-:Y:S08]  /*2b4e0*/  HMMA.1688.F32.TF32 R212, R224.reuse, R24, R212 ;  /* 0x00000018e0d4723c */ /* 0x040ff000000810d4 */
[C---:B------:R-:W-:Y:S08]  /*2b4f0*/  HMMA.1688.F32.TF32 R220, R224.reuse, R16, R220 ;  /* 0x00000010e0dc723c */ /* 0x040ff000000810dc */
[----:B------:R-:W-:Y:S08]  /*2b500*/  HMMA.1688.F32.TF32 R48, R224, R12, R228 ;  /* 0x0000000ce030723c */ /* 0x000ff000000810e4 */
[C---:B------:R-:W-:Y:S01]  /*2b510*/  HMMA.1688.F32.TF32 R176, R192.reuse, R28, R176 ;  /* 0x0000001cc0b0723c */ /* 0x040fe200000810b0 */
[----:B------:R-:W-:Y:S01]  /*2b520*/  IMAD.MOV.U32 R43, RZ, RZ, R2 ;  /* 0x000000ffff2b7224 */ /* 0x000fe200078e0002 */
[----:B------:R-:W-:Y:S04]  /*2b530*/  LDS R228, [R3+0xc080] ;  /* 0x00c0800003e47984 */ /* 0x000fe80000000800 */
[----:B------:R-:W-:Y:S02]  /*2b540*/  LDS R230, [R3+0xe080] ;  /* 0x00e0800003e67984 */ /* 0x000fe40000000800 */
[----:B------:R-:W-:Y:S02]  /*2b550*/  HMMA.1688.F32.TF32 R192, R192, R12, R236 ;  /* 0x0000000cc0c0723c */ /* 0x000fe400000810ec */
[----:B------:R-:W-:Y:S04]  /*2b560*/  LDS R229, [R0+0xc080] ;  /* 0x00c0800000e57984 */ /* 0x000fe80000000800 */
[----:B------:R-:W-:Y:S02]  /*2b570*/  LDS R231, [R0+0xe080] ;  /* 0x00e0800000e77984 */ /* 0x000fe40000000800 */
[----:B------:R-:W-:Y:S01]  /*2b580*/  MOV R5, R49 ;  /* 0x0000003100057202 */ /* 0x000fe20000000f00 */
[----:B------:R-:W-:Y:S01]  /*2b590*/  IMAD.MOV.U32 R4, RZ, RZ, R50 ;  /* 0x000000ffff047224 */ /* 0x000fe200078e0032 */
[----:B------:R-:W-:Y:S01]  /*2b5a0*/  LDS R236, [R3+0xc180] ;  /* 0x00c1800003ec7984 */ /* 0x000fe20000000800 */
[----:B------:R-:W-:-:S02]  /*2b5b0*/  IMAD.MOV.U32 R49, RZ, RZ, R23 ;  /* 0x000000ffff317224 */ /* 0x000fc400078e0017 */
[----:B------:R-:W-:Y:S01]  /*2b5c0*/  IMAD.MOV.U32 R2, RZ, RZ, R51 ;  /* 0x000000ffff027224 */ /* 0x000fe200078e0033 */
[----:B------:R-:W-:Y:S01]  /*2b5d0*/  MOV R51, R15 ;  /* 0x0000000f00337202 */ /* 0x000fe20000000f00 */
[----:B------:R-:W-:Y:S01]  /*2b5e0*/  IMAD.MOV.U32 R50, RZ, RZ, R14 ;  /* 0x000000ffff327224 */ /* 0x000fe200078e000e */
[----:B------:R-:W-:Y:S04]  /*2b5f0*/  LDS R238, [R3+0xe180] ;  /* 0x00e1800003ee7984 */ /* 0x000fe80000000800 */
[----:B------:R-:W-:Y:S04]  /*2b600*/  LDS R237, [R0+0xc180] ;  /* 0x00c1800000ed7984 */ /* 0x000fe80000000800 */
[----:B------:R-:W-:Y:S01]  /*2b610*/  LDS R239, [R0+0xe180] ;  /* 0x00e1800000ef7984 */ /* 0x000fe20000000800 */
[C---:B---3--:R-:W-:Y:S07]  /*2b620*/  HMMA.1688.F32.TF32 R204, R224.reuse, R32, R204 ;  /* 0x00000020e0cc723c */ /* 0x048fee00000810cc */
[----:B------:R-:W-:Y:S01]  /*2b630*/  IMAD.MOV.U32 R32, RZ, RZ, R48 ;  /* 0x000000ffff207224 */ /* 0x000fe200078e0030 */
[C---:B--2---:R-:W-:Y:S08]  /*2b640*/  HMMA.1688.F32.TF32 R208, R224.reuse, R28, R208 ;  /* 0x0000001ce0d0723c */ /* 0x044ff000000810d0 */
[----:B----4-:R-:W-:Y:S01]  /*2b650*/  HMMA.1688.F32.TF32 R216, R224, R20, R216 ;  /* 0x00000014e0d8723c */ /* 0x010fe200000810d8 */
[----:B------:R-:W-:Y:S04]  /*2b660*/  LDS R224, [R3+0xc000] ;  /* 0x00c0000003e07984 */ /* 0x000fe80000000800 */
[----:B------:R-:W-:Y:S04]  /*2b670*/  LDS R226, [R3+0xe000] ;  /* 0x00e0000003e27984 */ /* 0x000fe80000000800 */
[----:B------:R-:W-:Y:S04]  /*2b680*/  LDS R225, [R0+0xc000] ;  /* 0x00c0000000e17984 */ /* 0x000fe80000000800 */
[----:B------:R-:W1:Y:S01]  /*2b690*/  LDS R227, [R0+0xe000] ;  /* 0x00e0000000e37984 */ /* 0x000e620000000800 */
[----:B------:R-:W-:Y:S01]  /*2b6a0*/  MOV R48, R22 ;  /* 0x0000001600307202 */ /* 0x000fe20000000f00 */
[----:B-1----:R-:W-:Y:S11]  /*2b6b0*/  HMMA.1688.F32.TF32 R44, R224, R10, R44 ;  /* 0x0000000ae02c723c */ /* 0x002ff6000008102c */
[----:B------:R-:W-:Y:S11]  /*2b6c0*/  @!UPT UIADD3 URZ, URZ, URZ, URZ ;  /* 0x0000003f3f3ff290 */ /* 0x000ff6000fffe03f */
[----:B------:R-:W-:Y:S02]  /*2b6d0*/  @!UPT UIADD3 URZ, URZ, URZ, URZ ;  /* 0x0000003f3f3ff290 */ /* 0x000fe4000fffe03f */
[----:B------:R-:W-:Y:S01]  /*2b6e0*/  MOV R13, R44 ;  /* 0x0000002c000d7202 */ /* 0x000fe20000000f00 */
[----:B------:R-:W-:Y:S01]  /*2b6f0*/  IMAD.MOV.U32 R12, RZ, RZ, R45 ;  /* 0x000000ffff0c7224 */ /* 0x000fe200078e002d */
[----:B------:R-:W-:Y:S01]  /*2b700*/  MOV R45, R18 ;  /* 0x00000012002d7202 */ /* 0x000fe20000000f00 */
[----:B------:R-:W-:Y:S01]  /*2b710*/  IMAD.MOV.U32 R44, RZ, RZ, R19 ;  /* 0x000000ffff2c7224 */ /* 0x000fe200078e0013 */
[----:B------:R-:W-:Y:S01]  /*2b720*/  MOV R8, R47 ;  /* 0x0000002f00087202 */ /* 0x000fe20000000f00 */
[----:B------:R-:W-:Y:S01]  /*2b730*/  IMAD.MOV.U32 R9, RZ, RZ, R46 ;  /* 0x000000ffff097224 */ /* 0x000fe200078e002e */
[----:B------:R-:W2:Y:S01]  /*2b740*/  LDL.LU R19, [R1+0x2904] ;  /* 0x0029040001137983 */ /* 0x000ea20000300800 */
[----:B------:R-:W-:Y:S02]  /*2b750*/  IMAD.MOV.U32 R46, RZ, RZ, R27 ;  /* 0x000000ffff2e7224 */ /* 0x000fe400078e001b */
[----:B------:R-:W-:Y:S01]  /*2b760*/  IMAD.MOV.U32 R47, RZ, RZ, R31 ;  /* 0x000000ffff2f7224 */ /* 0x000fe200078e001f */
[----:B------:R-:W3:Y:S04]  /*2b770*/  LDL.LU R18, [R1+0x2900] ;  /* 0x0029000001127983 */ /* 0x000ee80000300800 */
[----:B------:R-:W4:Y:S04]  /*2b780*/  LDL.LU R27, [R1+0x28fc] ;  /* 0x0028fc00011b7983 */ /* 0x000f280000300800 */
[----:B------:R-:W2:Y:S04]  /*2b790*/  LDL.LU R31, [R1+0x28f8] ;  /* 0x0028f800011f7983 */ /* 0x000ea80000300800 */
        /* <DEDUP_REMOVED lines=8> */
[----:B--2---:R-:W-:-:S02]  /*2b820*/  IMAD.MOV.U32 R63, RZ, RZ, R22 ;  /* 0x000000ffff3f7224 */ /* 0x004fc400078e0016 */
[----:B---3--:R-:W-:Y:S02]  /*2b830*/  IMAD.MOV.U32 R62, RZ, RZ, R23 ;  /* 0x000000ffff3e7224 */ /* 0x008fe400078e0017 */
[----:B----4-:R-:W-:Y:S02]  /*2b840*/  IMAD.MOV.U32 R60, RZ, RZ, R14 ;  /* 0x000000ffff3c7224 */ /* 0x010fe400078e000e */
[----:B------:R-:W2:Y:S01]  /*2b850*/  LDL.LU R14, [R1+0x28d4] ;  /* 0x0028d400010e7983 */ /* 0x000ea20000300800 */
[----:B------:R-:W-:-:S03]  /*2b860*/  MOV R61, R15 ;  /* 0x0000000f003d7202 */ /* 0x000fc60000000f00 */
[----:B------:R-:W3:Y:S04]  /*2b870*/  LDL.LU R15, [R1+0x28d0] ;  /* 0x0028d000010f7983 */ /* 0x000ee80000300800 */
[----:B------:R-:W4:Y:S04]  /*2b880*/  LDL.LU R23, [R1+0x28cc] ;  /* 0x0028cc0001177983 */ /* 0x000f280000300800 */
[----:B------:R-:W4:Y:S01]  /*2b890*/  LDL.LU R22, [R1+0x28c8] ;  /* 0x0028c80001167983 */ /* 0x000f220000300800 */
[----:B------:R-:W-:Y:S01]  /*2b8a0*/  MOV R64, R30 ;  /* 0x0000001e00407202 */ /* 0x000fe20000000f00 */
[----:B------:R-:W-:-:S02]  /*2b8b0*/  IMAD.MOV.U32 R66, RZ, RZ, R34 ;  /* 0x000000ffff427224 */ /* 0x000fc400078e0022 */
[----:B------:R-:W4:Y:S01]  /*2b8c0*/  LDL.LU R30, [R1+0x28c4] ;  /* 0x0028c400011e7983 */ /* 0x000f220000300800 */
[----:B------:R-:W-:Y:S01]  /*2b8d0*/  IMAD.MOV.U32 R65, RZ, RZ, R35 ;  /* 0x000000ffff417224 */ /* 0x000fe200078e0023 */
[----:B------:R-:W-:Y:S02]  /*2b8e0*/  MOV R67, R26 ;  /* 0x0000001a00437202 */ /* 0x000fe40000000f00 */
[----:B------:R-:W4:Y:S04]  /*2b8f0*/  LDL.LU R35, [R1+0x28c0] ;  /* 0x0028c00001237983 */ /* 0x000f280000300800 */
[----:B------:R-:W4:Y:S04]  /*2b900*/  LDL.LU R34, [R1+0x28bc] ;  /* 0x0028bc0001227983 */ /* 0x000f280000300800 */
[----:B------:R-:W4:Y:S01]  /*2b910*/  LDL.LU R26, [R1+0x28b8] ;  /* 0x0028b800011a7983 */ /* 0x000f220000300800 */
[----:B------:R-:W-:Y:S11]  /*2b920*/  HMMA.1688.F32.TF32 R40, R224, R6, R40 ;  /* 0x00000006e028723c */ /* 0x000ff60000081028 */
[----:B------:R-:W-:Y:S11]  /*2b930*/  @!UPT UIADD3 URZ, URZ, URZ, URZ ;  /* 0x0000003f3f3ff290 */ /* 0x000ff6000fffe03f */
[----:B------:R-:W-:Y:S02]  /*2b940*/  @!UPT UIADD3 URZ, URZ, URZ, URZ ;  /* 0x0000003f3f3ff290 */ /* 0x000fe4000fffe03f */
[----:B------:R-:W-:Y:S01]  /*2b950*/  IMAD.MOV.U32 R21, RZ, RZ, R40 ;  /* 0x000000ffff157224 */ /* 0x000fe200078e0028 */
[----:B------:R-:W-:Y:S01]  /*2b960*/  MOV R17, R42 ;  /* 0x0000002a00117202 */ /* 0x000fe20000000f00 */
[----:B------:R-:W-:Y:S02]  /*2b970*/  IMAD.MOV.U32 R20, RZ, RZ, R41 ;  /* 0x000000ffff147224 */ /* 0x000fe400078e0029 */
[----:B------:R-:W-:Y:S02]  /*2b980*/  IMAD.MOV.U32 R16, RZ, RZ, R43 ;  /* 0x000000ffff107224 */ /* 0x000fe400078e002b */
[----:B--2---:R-:W-:Y:S01]  /*2b990*/  IMAD.MOV.U32 R71, RZ, RZ, R14 ;  /* 0x000000ffff477224 */ /* 0x004fe200078e000e */
[----:B---3--:R-:W-:Y:S01]  /*2b9a0*/  MOV R70, R15 ;  /* 0x0000000f00467202 */ /* 0x008fe20000000f00 */
[----:B----4-:R-:W-:Y:S02]  /*2b9b0*/  IMAD.MOV.U32 R68, RZ, RZ, R23 ;  /* 0x000000ffff447224 */ /* 0x010fe400078e0017 */
[----:B------:R-:W2:Y:S01]  /*2b9c0*/  LDL.LU R23, [R1+0x28b4] ;  /* 0x0028b40001177983 */ /* 0x000ea20000300800 */
[----:B------:R-:W-:-:S03]  /*2b9d0*/  IMAD.MOV.U32 R69, RZ, RZ, R22 ;  /* 0x000000ffff457224 */ /* 0x000fc600078e0016 */
        /* <DEDUP_REMOVED lines=71> */
[----:B------:R-:W-:Y:S01]  /*2be50*/  MOV R72, R26 ;  /* 0x0000001a00487202 */ /* 0x000fe20000000f00 */
[----:B------:R-:W-:-:S02]  /*2be60*/  IMAD.MOV.U32 R73, RZ, RZ, R34 ;  /* 0x000000ffff497224 */ /* 0x000fc400078e0022 */
[----:B------:R-:W-:Y:S02]  /*2be70*/  IMAD.MOV.U32 R74, RZ, RZ, R35 ;  /* 0x000000ffff4a7224 */ /* 0x000fe400078e0023 */
[----:B--2---:R-:W-:Y:S02]  /*2be80*/  IMAD.MOV.U32 R83, RZ, RZ, R23 ;  /* 0x000000ffff537224 */ /* 0x004fe400078e0017 */
[----:B---3--:R-:W-:Y:S01]  /*2be90*/  IMAD.MOV.U32 R82, RZ, RZ, R22 ;  /* 0x000000ffff527224 */ /* 0x008fe200078e0016 */
[----:B----4-:R-:W-:Y:S01]  /*2bea0*/  MOV R81, R15 ;  /* 0x0000000f00517202 */ /* 0x010fe20000000f00 */
[----:B------:R-:W-:Y:S02]  /*2beb0*/  IMAD.MOV.U32 R80, RZ, RZ, R14 ;  /* 0x000000ffff507224 */ /* 0x000fe400078e000e */
[----:B------:R-:W2:Y:S04]  /*2bec0*/  LDL.LU R14, [R1+0x28a4] ;  /* 0x0028a400010e7983 */ /* 0x000ea80000300800 */
[----:B------:R-:W2:Y:S04]  /*2bed0*/  LDL.LU R15, [R1+0x28a0] ;  /* 0x0028a000010f7983 */ /* 0x000ea80000300800 */
[----:B------:R-:W3:Y:S04]  /*2bee0*/  LDL.LU R22, [R1+0x289c] ;  /* 0x00289c0001167983 */ /* 0x000ee80000300800 */
[----:B------:R-:W3:Y:S04]  /*2bef0*/  LDL.LU R23, [R1+0x2898] ;  /* 0x0028980001177983 */ /* 0x000ee80000300800 */
[----:B------:R-:W4:Y:S04]  /*2bf00*/  LDL.LU R26, [R1+0x2894] ;  /* 0x00289400011a7983 */ /* 0x000f280000300800 */
[----:B------:R-:W2:Y:S04]  /*2bf10*/  LDL.LU R34, [R1+0x2890] ;  /* 0x0028900001227983 */ /* 0x000ea80000300800 */
[----:B------:R-:W2:Y:S01]  /*2bf20*/  LDL.LU R35, [R1+0x288c] ;  /* 0x00288c0001237983 */ /* 0x000ea20000300800 */
[----:B------:R-:W-:Y:S01]  /*2bf30*/  MOV R75, R30 ;  /* 0x0000001e004b7202 */ /* 0x000fe20000000f00 */
[----:B------:R-:W-:-:S02]  /*2bf40*/  IMAD.MOV.U32 R56, RZ, RZ, R31 ;  /* 0x000000ffff387224 */ /* 0x000fc400078e001f */
[----:B------:R-:W3:Y:S01]  /*2bf50*/  LDL.LU R30, [R1+0x2888] ;  /* 0x00288800011e7983 */ /* 0x000ee20000300800 */
[----:B------:R-:W-:-:S03]  /*2bf60*/  IMAD.MOV.U32 R57, RZ, RZ, R27 ;  /* 0x000000ffff397224 */ /* 0x000fc600078e001b */
[----:B------:R-:W3:Y:S01]  /*2bf70*/  LDL.LU R31, [R1+0x2884] ;  /* 0x00288400011f7983 */ /* 0x000ee20000300800 */
[----:B------:R-:W-:-:S03]  /*2bf80*/  MOV R58, R18 ;  /* 0x00000012003a7202 */ /* 0x000fc60000000f00 */
[----:B------:R-:W4:Y:S01]  /*2bf90*/  LDL.LU R27, [R1+0x2880] ;  /* 0x00288000011b7983 */ /* 0x000f220000300800 */
[----:B------:R-:W-:-:S03]  /*2bfa0*/  IMAD.MOV.U32 R59, RZ, RZ, R19 ;  /* 0x000000ffff3b7224 */ /* 0x000fc600078e0013 */
[----:B------:R-:W3:Y:S04]  /*2bfb0*/  LDL.LU R18, [R1+0x287c] ;  /* 0x00287c0001127983 */ /* 0x000ee80000300800 */
[----:B------:R-:W3:Y:S01]  /*2bfc0*/  LDL.LU R19, [R1+0x2878] ;  /* 0x0028780001137983 */ /* 0x000ee20000300800 */
[C---:B--2---:R-:W-:Y:S11]  /*2bfd0*/  HMMA.1688.F32.TF32 R140, R224.reuse, R34, R140 ;  /* 0x00000022e08c723c */ /* 0x044ff6000008108c */
[----:B------:R-:W-:Y:S11]  /*2bfe0*/  @!UPT UIADD3 URZ, URZ, URZ, URZ ;  /* 0x0000003f3f3ff290 */ /* 0x000ff6000fffe03f */
[----:B------:R-:W-:Y:S02]  /*2bff0*/  @!UPT UIADD3 URZ, URZ, URZ, URZ ;  /* 0x0000003f3f3ff290 */ /* 0x000fe4000fffe03f */
[----:B------:R-:W-:Y:S01]  /*2c000*/  IMAD.MOV.U32 R29, RZ, RZ, R140 ;  /* 0x000000ffff1d7224 */ /* 0x000fe200078e008c */
[----:B------:R-:W-:Y:S01]  /*2c010*/  MOV R28, R141 ;  /* 0x0000008d001c7202 */ /* 0x000fe20000000f00 */
[----:B------:R-:W-:Y:S02]  /*2c020*/  IMAD.MOV.U32 R25, RZ, RZ, R142 ;  /* 0x000000ffff197224 */ /* 0x000fe400078e008e */
[----:B------:R-:W-:Y:S02]  /*2c030*/  IMAD.MOV.U32 R24, RZ, RZ, R143 ;  /* 0x000000ffff187224 */ /* 0x000fe400078e008f */
[C---:B---3--:R-:W-:Y:S08]  /*2c040*/  HMMA.1688.F32.TF32 R140, R224.reuse, R30, R136 ;  /* 0x0000001ee08c723c */ /* 0x048ff00000081088 */
[C---:B----4-:R-:W-:Y:S08]  /*2c050*/  HMMA.1688.F32.TF32 R136, R224.reuse, R26, R132 ;  /* 0x0000001ae088723c */ /* 0x050ff00000081084 */
[C---:B------:R-:W-:Y:S08]  /*2c060*/  HMMA.1688.F32.TF32 R132, R224.reuse, R22, R128 ;  /* 0x00000016e084723c */ /* 0x040ff00000081080 */
[C---:B------:R-:W-:Y:S08]  /*2c070*/  HMMA.1688.F32.TF32 R128, R224.reuse, R18, R124 ;  /* 0x00000012e080723c */ /* 0x040ff0000008107c */
[----:B------:R-:W-:Y:S01]  /*2c080*/  HMMA.1688.F32.TF32 R124, R224, R14, R120 ;  /* 0x0000000ee07c723c */ /* 0x000fe20000081078 */
[----:B------:R-:W-:Y:S04]  /*2c090*/  STL.64 [R1+0x960], R140 ;  /* 0x0009608c01007387 */ /* 0x000fe80000100a00 */
[----:B------:R-:W-:Y:S03]  /*2c0a0*/  LDS R224, [R3+0xc280] ;  /* 0x00c2800003e07984 */ /* 0x000fe60000000800 */
[C---:B------:R-:W-:Y:S01]  /*2c0b0*/  HMMA.1688.F32.TF32 R120, R228.reuse, R10, R116 ;  /* 0x0000000ae478723c */ /* 0x040fe20000081074 */
[----:B------:R-:W-:Y:S04]  /*2c0c0*/  LDS R226, [R3+0xe280] ;  /* 0x00e2800003e27984 */ /* 0x000fe80000000800 */
[----:B------:R-:W-:Y:S03]  /*2c0d0*/  LDS R225, [R0+0xc280] ;  /* 0x00c2800000e17984 */ /* 0x000fe60000000800 */
[C---:B------:R-:W-:Y:S01]  /*2c0e0*/  HMMA.1688.F32.TF32 R116, R228.reuse, R6, R112 ;  /* 0x00000006e474723c */ /* 0x040fe20000081070 */
[----:B------:R-:W-:Y:S07]  /*2c0f0*/  LDS R227, [R0+0xe280] ;  /* 0x00e2800000e37984 */ /* 0x000fee0000000800 */
        /* <DEDUP_REMOVED lines=11> */
[----:B------:R-:W-:Y:S03]  /*2c1b0*/  STL.64 [R1+0x930], R128 ;  /* 0x0009308001007387 */ /* 0x000fe60000100a00 */
[C---:B------:R-:W-:Y:S01]  /*2c1c0*/  HMMA.1688.F32.TF32 R88, R232.reuse, R10, R84 ;  /* 0x0000000ae858723c */ /* 0x040fe20000081054 */
[----:B------:R-:W-:Y:S04]  /*2c1d0*/  STL.64 [R1+0x938], R130 ;  /* 0x0009388201007387 */ /* 0x000fe80000100a00 */
[----:B------:R-:W-:Y:S03]  /*2c1e0*/  STL.64 [R1+0x7d0], R124 ;  /* 0x0007d07c01007387 */ /* 0x000fe60000100a00 */
        /* <DEDUP_REMOVED lines=21> */
[----:B------:R-:W-:Y:S04]  /*2c340*/  STL.64 [R1+0x5b0], R84 ;  /* 0x0005b05401007387 */ /* 0x000fe80000100a00 */
[----:B------:R1:W-:Y:S04]  /*2c350*/  STL.64 [R1+0x5b8], R86 ;  /* 0x0005b85601007387 */ /* 0x0003e80000100a00 */
[----:B------:R-:W2:Y:S04]  /*2c360*/  LDL.LU R41, [R1+0x204] ;  /* 0x0002040001297983 */ /* 0x000ea80000300800 */
[----:B------:R-:W2:Y:S04]  /*2c370*/  LDL.LU R42, [R1+0x208] ;  /* 0x00020800012a7983 */ /* 0x000ea80000300800 */
[----:B------:R-:W2:Y:S01]  /*2c380*/  LDL.LU R43, [R1+0x20c] ;  /* 0x00020c00012b7983 */ /* 0x000ea20000300800 */
[C---:B-1----:R-:W-:Y:S03]  /*2c390*/  HMMA.1688.F32.TF32 R84, R232.reuse, R34, R80 ;  /* 0x00000022e854723c */ /* 0x042fe60000081050 */
[----:B------:R-:W-:Y:S04]  /*2c3a0*/  LDS R228, [R3+0xc300] ;  /* 0x00c3000003e47984 */ /* 0x000fe80000000800 */
[----:B------:R-:W-:Y:S01]  /*2c3b0*/  LDS R230, [R3+0xe300] ;  /* 0x00e3000003e67984 */ /* 0x000fe20000000800 */
[C---:B------:R-:W-:Y:S03]  /*2c3c0*/  HMMA.1688.F32.TF32 R80, R232.reuse, R30, R76 ;  /* 0x0000001ee850723c */ /* 0x040fe6000008104c */
[----:B------:R-:W-:Y:S04]  /*2c3d0*/  LDS R229, [R0+0xc300] ;  /* 0x00c3000000e57984 */ /* 0x000fe80000000800 */
[----:B------:R-:W-:Y:S01]  /*2c3e0*/  LDS R231, [R0+0xe300] ;  /* 0x00e3000000e77984 */ /* 0x000fe20000000800 */
[C---:B------:R-:W-:Y:S08]  /*2c3f0*/  HMMA.1688.F32.TF32 R76, R232.reuse, R26, R72 ;  /* 0x0000001ae84c723c */ /* 0x040ff00000081048 */
        /* <DEDUP_REMOVED lines=8> */
[C---:B------:R-:W-:Y:S08]  /*2c480*/  HMMA.1688.F32.TF32 R56, R236.reuse, R6, R52 ;  /* 0x00000006ec38723c */ /* 0x040ff00000081034 */
[C---:B------:R-:W-:Y:S01]  /*2c490*/  HMMA.1688.F32.TF32 R48, R236.reuse, R34, R48 ;  /* 0x00000022ec30723c */ /* 0x040fe20000081030 */
[----:B------:R-:W-:Y:S04]  /*2c4a0*/  STL.64 [R1+0x5a8], R86 ;  /* 0x0005a85601007387 */ /* 0x000fe80000100a00 */
[----:B------:R-:W-:Y:S03]  /*2c4b0*/  LDS R235, [R0+0xe380] ;  /* 0x00e3800000eb7984 */ /* 0x000fe60000000800 */
[C---:B------:R-:W-:Y:S01]  /*2c4c0*/  HMMA.1688.F32.TF32 R52, R236.reuse, R30, R44 ;  /* 0x0000001eec34723c */ /* 0x040fe2000008102c */
        /* <DEDUP_REMOVED lines=20> */
[----:B------:R1:W-:Y:S02]  /*2c610*/  STL.64 [R1+0x248], R46 ;  /* 0x0002482e01007387 */ /* 0x0003e40000100a00 */
[C---:B-1----:R-:W-:Y:S02]  /*2c620*/  HMMA.1688.F32.TF32 R44, R236.reuse, R14, R36 ;  /* 0x0000000eec2c723c */ /* 0x042fe40000081024 */
[----:B------:R-:W-:Y:S04]  /*2c630*/  LDS R36, [R3+0xc200] ;  /* 0x00c2000003247984 */ /* 0x000fe80000000800 */
[----:B------:R-:W-:Y:S04]  /*2c640*/  LDS R38, [R3+0xe200] ;  /* 0x00e2000003267984 */ /* 0x000fe80000000800 */
[----:B------:R-:W-:Y:S04]  /*2c650*/  LDS R37, [R0+0xc200] ;  /* 0x00c2000000257984 */ /* 0x000fe80000000800 */
[----:B------:R-:W2:Y:S01]  /*2c660*/  LDS R39, [R0+0xe200] ;  /* 0x00e2000000277984 */ /* 0x000ea20000000800 */
[C---:B------:R-:W-:Y:S11]  /*2c670*/  HMMA.1688.F32.TF32 R48, R236.reuse, R22, R244 ;  /* 0x00000016ec30723c */ /* 0x040ff600000810f4 */
[----:B------:R-:W-:Y:S11]  /*2c680*/  @!UPT UIADD3 URZ, URZ, URZ, URZ ;  /* 0x0000003f3f3ff290 */ /* 0x000ff6000fffe03f */
[----:B------:R-:W-:Y:S01]  /*2c690*/  @!UPT UIADD3 URZ, URZ, URZ, URZ ;  /* 0x0000003f3f3ff290 */ /* 0x000fe2000fffe03f */
[----:B------:R-:W-:Y:S04]  /*2c6a0*/  STL.64 [R1+0x220], R48 ;  /* 0x0002203001007387 */ /* 0x000fe80000100a00 */
[----:B------:R-:W-:Y:S04]  /*2c6b0*/  STL.64 [R1+0x228], R50 ;  /* 0x0002283201007387 */ /* 0x000fe80000100a00 */
[----:B------:R1:W-:Y:S04]  /*2c6c0*/  STL.64 [R1+0x210], R44 ;  /* 0x0002102c01007387 */ /* 0x0003e80000100a00 */
[----:B------:R3:W-:Y:S04]  /*2c6d0*/  STL.64 [R1+0x218], R46 ;  /* 0x0002182e01007387 */ /* 0x0007e80000100a00 */
[----:B-1----:R-:W4:Y:S01]  /*2c6e0*/  LDL.LU R44, [R1+0x20] ;  /* 0x00002000012c7983 */ /* 0x002f220000300800 */
[----:B------:R-:W-:Y:S08]  /*2c6f0*/  HMMA.1688.F32.TF32 R248, R236, R18, R240 ;  /* 0x00000012ecf8723c */ /* 0x000ff000000810f0 */
[----:B--2---:R-:W-:Y:S11]  /*2c700*/  HMMA.1688.F32.TF32 R40, R36, R10, R40 ;  /* 0x0000000a2428723c */ /* 0x004ff60000081028 */
[----:B------:R-:W-:Y:S11]  /*2c710*/  @!UPT UIADD3 URZ, URZ, URZ, URZ ;  /* 0x0000003f3f3ff290 */ /* 0x000ff6000fffe03f */
[----:B------:R-:W-:Y:S01]  /*2c720*/  @!UPT UIADD3 URZ, URZ, URZ, URZ ;  /* 0x0000003f3f3ff290 */ /* 0x000fe2000fffe03f */
[----:B------:R1:W-:Y:S04]  /*2c730*/  STL.64 [R1+0x920], R40 ;  /* 0x0009202801007387 */ /* 0x0003e80000100a00 */
[----:B------:R2:W-:Y:S04]  /*2c740*/  STL.64 [R1+0x928], R42 ;  /* 0x0009282a01007387 */ /* 0x0005e80000100a00 */
[----:B------:R-:W4:Y:S04]  /*2c750*/  LDL.LU R45, [R1+0x24] ;  /* 0x00002400012d7983 */ /* 0x000f280000300800 */
[----:B---3--:R-:W4:Y:S04]  /*2c760*/  LDL.LU R46, [R1+0x28] ;  /* 0x00002800012e7983 */ /* 0x008f280000300800 */
[----:B------:R-:W4:Y:S04]  /*2c770*/  LDL.LU R47, [R1+0x2c] ;  /* 0x00002c00012f7983 */ /* 0x000f280000300800 */
[----:B------:R-:W3:Y:S04]  /*2c780*/  LDL.LU R48, [R1+0x30] ;  /* 0x0000300001307983 */ /* 0x000ee80000300800 */
[----:B------:R-:W3:Y:S04]  /*2c790*/  LDL.LU R49, [R1+0x34] ;  /* 0x0000340001317983 */ /* 0x000ee80000300800 */
[----:B------:R-:W3:Y:S04]  /*2c7a0*/  LDL.LU R50, [R1+0x38] ;  /* 0x0000380001327983 */ /* 0x000ee80000300800 */
[----:B------:R-:W3:Y:S04]  /*2c7b0*/  LDL.LU R51, [R1+0x3c] ;  /* 0x00003c0001337983 */ /* 0x000ee80000300800 */
        /* <DEDUP_REMOVED lines=106> */
[----:B--2---:R-:W2:Y:S04]  /*2ce60*/  LDL.LU R42, [R1+0x18] ;  /* 0x00001800012a7983 */ /* 0x004ea80000300800 */
[----:B------:R-:W2:Y:S01]  /*2ce70*/  LDL.LU R43, [R1+0x1c] ;  /* 0x00001c00012b7983 */ /* 0x000ea20000300800 */
[C---:B---3--:R-:W-:Y:S08]  /*2ce80*/  HMMA.1688.F32.TF32 R88, R224.reuse, R18, R88 ;  /* 0x00000012e058723c */ /* 0x048ff00000081058 */
[C---:B----4-:R-:W-:Y:S08]  /*2ce90*/  HMMA.1688.F32.TF32 R92, R224.reuse, R22, R92 ;  /* 0x00000016e05c723c */ /* 0x050ff0000008105c */
[C---:B------:R-:W-:Y:S08]  /*2cea0*/  HMMA.1688.F32.TF32 R96, R224.reuse, R26, R96 ;  /* 0x0000001ae060723c */ /* 0x040ff00000081060 */
[C---:B------:R-:W-:Y:S08]  /*2ceb0*/  HMMA.1688.F32.TF32 R104, R224.reuse, R34, R104 ;  /* 0x00000022e068723c */ /* 0x040ff00000081068 */
[----:B------:R-:W-:Y:S08]  /*2cec0*/  HMMA.1688.F32.TF32 R108, R224, R6, R108 ;  /* 0x00000006e06c723c */ /* 0x000ff0000008106c */
[C---:B------:R-:W-:Y:S08]  /*2ced0*/  HMMA.1688.F32.TF32 R120, R36.reuse, R18, R120 ;  /* 0x000000122478723c */ /* 0x040ff00000081078 */
[C---:B------:R-:W-:Y:S08]  /*2cee0*/  HMMA.1688.F32.TF32 R124, R36.reuse, R22, R124 ;  /* 0x00000016247c723c */ /* 0x040ff0000008107c */
[C---:B------:R-:W-:Y:S08]  /*2cef0*/  HMMA.1688.F32.TF32 R128, R36.reuse, R26, R128 ;  /* 0x0000001a2480723c */ /* 0x040ff00000081080 */
[C---:B------:R-:W-:Y:S08]  /*2cf00*/  HMMA.1688.F32.TF32 R136, R36.reuse, R34, R136 ;  /* 0x000000222488723c */ /* 0x040ff00000081088 */
[C---:B------:R-:W-:Y:S08]  /*2cf10*/  HMMA.1688.F32.TF32 R140, R36.reuse, R6, R140 ;  /* 0x00000006248c723c */ /* 0x040ff0000008108c */
[C---:B------:R-:W-:Y:S11]  /*2cf20*/  HMMA.1688.F32.TF32 R132, R36.reuse, R30, R132 ;  /* 0x0000001e2484723c */ /* 0x040ff60000081084 */
[----:B------:R-:W-:Y:S04]  /*2cf30*/  @!UPT UIADD3 URZ, URZ, URZ, URZ ;  /* 0x0000003f3f3ff290 */ /* 0x000fe8000fffe03f */
[----:B------:R-:W-:Y:S04]  /*2cf40*/  STL.64 [R1+0x910], R140 ;  /* 0x0009108c01007387 */ /* 0x000fe80000100a00 */
[----:B------:R1:W-:Y:S01]  /*2cf50*/  STL.64 [R1+0x918], R142 ;  /* 0x0009188e01007387 */ /* 0x0003e20000100a00 */
[----:B------:R-:W-:Y:S03]  /*2cf60*/  HMMA.1688.F32.TF32 R36, R36, R14, R116 ;  /* 0x0000000e2424723c */ /* 0x000fe60000081074 */
[----:B-1----:R-:W3:Y:S04]  /*2cf70*/  LDL.LU.64 R142, [R1+0x2870] ;  /* 0x00287000018e7983 */ /* 0x002ee80000300a00 */
[----:B------:R-:W3:Y:S04]  /*2cf80*/  LDL.LU.64 R140, [R1+0x2868] ;  /* 0x00286800018c7983 */ /* 0x000ee80000300a00 */
[----:B------:R-:W-:Y:S04]  /*2cf90*/  STL.64 [R1+0x900], R136 ;  /* 0x0009008801007387 */ /* 0x000fe80000100a00 */
[----:B------:R1:W-:Y:S01]  /*2cfa0*/  STL.64 [R1+0x908], R138 ;  /* 0x0009088a01007387 */ /* 0x0003e20000100a00 */
[C---:B------:R-:W-:Y:S03]  /*2cfb0*/  HMMA.1688.F32.TF32 R112, R224.reuse, R10, R112 ;  /* 0x0000000ae070723c */ /* 0x040fe60000081070 */
        /* <DEDUP_REMOVED lines=25> */
[----:B------:R-:W2:Y:S04]  /*2d150*/  LDL.LU R38, [R1+0xf8] ;  /* 0x0000f80001267983 */ /* 0x000ea80000300800 */
[----:B------:R-:W2:Y:S04]  /*2d160*/  LDL.LU R39, [R1+0xfc] ;  /* 0x0000fc0001277983 */ /* 0x000ea80000300800 */
[----:B------:R-:W-:Y:S04]  /*2d170*/  STL.64 [R1+0x740], R112 ;  /* 0x0007407001007387 */ /* 0x000fe80000100a00 */
[----:B------:R1:W-:Y:S01]  /*2d180*/  STL.64 [R1+0x748], R114 ;  /* 0x0007487201007387 */ /* 0x0003e20000100a00 */
[----:B------:R-:W-:Y:S03]  /*2d190*/  HMMA.1688.F32.TF32 R224, R224, R14, R84 ;  /* 0x0000000ee0e0723c */ /* 0x000fe60000081054 */
        /* <DEDUP_REMOVED lines=33> */
[----:B------:R-:W2:Y:S01]  /*2d3b0*/  LDL.LU R227, [R1+0x10c] ;  /* 0x00010c0001e37983 */ /* 0x000ea20000300800 */
[C---:B------:R-:W-:Y:S08]  /*2d3c0*/  HMMA.1688.F32.TF32 R76, R228.reuse, R18, R76 ;  /* 0x00000012e44c723c */ /* 0x040ff0000008104c */
[----:B------:R-:W-:Y:S08]  /*2d3d0*/  HMMA.1688.F32.TF32 R72, R228, R14, R72 ;  /* 0x0000000ee448723c */ /* 0x000ff00000081048 */
[C---:B------:R-:W-:Y:S08]  /*2d3e0*/  HMMA.1688.F32.TF32 R64, R232.reuse, R6, R64 ;  /* 0x00000006e840723c */ /* 0x040ff00000081040 */
[C---:B------:R-:W-:Y:S08]  /*2d3f0*/  HMMA.1688.F32.TF32 R60, R232.reuse, R34, R60 ;  /* 0x00000022e83c723c */ /* 0x040ff0000008103c */
[C---:B------:R-:W-:Y:S08]  /*2d400*/  HMMA.1688.F32.TF32 R52, R232.reuse, R26, R52 ;  /* 0x0000001ae834723c */ /* 0x040ff00000081034 */
[----:B------:R-:W-:Y:S08]  /*2d410*/  HMMA.1688.F32.TF32 R48, R232, R22, R48 ;  /* 0x00000016e830723c */ /* 0x000ff00000081030 */
[C---:B--2---:R-:W-:Y:S11]  /*2d420*/  HMMA.1688.F32.TF32 R224, R228.reuse, R10, R224 ;  /* 0x0000000ae4e0723c */ /* 0x044ff600000810e0 */
[----:B------:R-:W-:Y:S11]  /*2d430*/  @!UPT UIADD3 URZ, URZ, URZ, URZ ;  /* 0x0000003f3f3ff290 */ /* 0x000ff6000fffe03f */
[----:B------:R-:W-:Y:S01]  /*2d440*/  @!UPT UIADD3 URZ, URZ, URZ, URZ ;  /* 0x0000003f3f3ff290 */ /* 0x000fe2000fffe03f */
[----:B------:R-:W-:Y:S04]  /*2d450*/  STL.64 [R1+0x540], R224 ;  /* 0x000540e001007387 */ /* 0x000fe80000100a00 */
[----:B------:R1:W-:Y:S02]  /*2d460*/  STL.64 [R1+0x548], R226 ;  /* 0x000548e201007387 */ /* 0x0003e40000100a00 */
[C---:B-1----:R-:W-:Y:S08]  /*2d470*/  HMMA.1688.F32.TF32 R224, R228.reuse, R6, R36 ;  /* 0x00000006e4e0723c */ /* 0x042ff00000081024 */
[C---:B------:R-:W-:Y:S08]  /*2d480*/  HMMA.1688.F32.TF32 R36, R228.reuse, R34, R236 ;  /* 0x00000022e424723c */ /* 0x040ff000000810ec */
[C---:B------:R-:W-:Y:S07]  /*2d490*/  HMMA.1688.F32.TF32 R236, R228.reuse, R30, R240 ;  /* 0x0000001ee4ec723c */ /* 0x040fee00000810f0 */
[----:B------:R-:W-:Y:S04]  /*2d4a0*/  STL.64 [R1+0x530], R224 ;  /* 0x000530e001007387 */ /* 0x000fe80000100a00 */
[----:B------:R1:W-:Y:S04]  /*2d4b0*/  STL.64 [R1+0x538], R226 ;  /* 0x000538e201007387 */ /* 0x0003e80000100a00 */
[----:B------:R-:W-:Y:S04]  /*2d4c0*/  STL.64 [R1+0x520], R36 ;  /* 0x0005202401007387 */ /* 0x000fe80000100a00 */
[----:B------:R2:W-:Y:S01]  /*2d4d0*/  STL.64 [R1+0x528], R38 ;  /* 0x0005282601007387 */ /* 0x0005e20000100a00 */
[C---:B-1----:R-:W-:Y:S08]  /*2d4e0*/  HMMA.1688.F32.TF32 R224, R228.reuse, R26, R244 ;  /* 0x0000001ae4e0723c */ /* 0x042ff000000810f4 */
[----:B--2---:R-:W-:Y:S01]  /*2d4f0*/  HMMA.1688.F32.TF32 R36, R228, R22, R80 ;  /* 0x00000016e424723c */ /* 0x004fe20000081050 */
[----:B------:R-:W-:Y:S04]  /*2d500*/  STL.64 [R1+0x510], R236 ;  /* 0x000510ec01007387 */ /* 0x000fe80000100a00 */
[----:B------:R-:W-:Y:S01]  /*2d510*/  STL.64 [R1+0x518], R238 ;  /* 0x000518ee01007387 */ /* 0x000fe20000100a00 */
[----:B------:R-:W-:-:S02]  /*2d520*/  MOV R247, R252 ;  /* 0x000000fc00f77202 */ /* 0x000fc40000000f00 */
[C---:B------:R-:W-:Y:S01]  /*2d530*/  HMMA.1688.F32.TF32 R240, R232.reuse, R14, R40 ;  /* 0x0000000ee8f0723c */ /* 0x040fe20000081028 */
[----:B------:R-:W-:Y:S04]  /*2d540*/  LDS R228, [R3+0xc500] ;  /* 0x00c5000003e47984 */ /* 0x000fe80000000800 */
[----:B------:R-:W-:Y:S04]  /*2d550*/  LDS R230, [R3+0xe500] ;  /* 0x00e5000003e67984 */ /* 0x000fe80000000800 */
[----:B------:R-:W-:Y:S04]  /*2d560*/  STL.64 [R1+0x500], R224 ;  /* 0x000500e001007387 */ /* 0x000fe80000100a00 */
[----:B------:R-:W-:Y:S04]  /*2d570*/  STL.64 [R1+0x508], R226 ;  /* 0x000508e201007387 */ /* 0x000fe80000100a00 */
[----:B------:R-:W-:Y:S04]  /*2d580*/  STL.64 [R1+0x470], R36 ;  /* 0x0004702401007387 */ /* 0x000fe80000100a00 */
[----:B------:R1:W-:Y:S04]  /*2d590*/  STL.64 [R1+0x478], R38 ;  /* 0x0004782601007387 */ /* 0x0003e80000100a00 */
[----:B------:R-:W-:Y:S04]  /*2d5a0*/  LDS R224, [R3+0xc480] ;  /* 0x00c4800003e07984 */ /* 0x000fe80000000800 */
[----:B------:R-:W-:Y:S01]  /*2d5b0*/  LDS R226, [R3+0xe480] ;  /* 0x00e4800003e27984 */ /* 0x000fe20000000800 */
[C---:B-1----:R-:W-:Y:S03]  /*2d5c0*/  HMMA.1688.F32.TF32 R36, R232.reuse, R10, R68 ;  /* 0x0000000ae824723c */ /* 0x042fe60000081044 */
[----:B------:R-:W-:Y:S04]  /*2d5d0*/  STL.64 [R1+0x460], R76 ;  /* 0x0004604c01007387 */ /* 0x000fe80000100a00 */
[----:B------:R-:W-:Y:S04]  /*2d5e0*/  STL.64 [R1+0x468], R78 ;  /* 0x0004684e01007387 */ /* 0x000fe80000100a00 */
[----:B------:R-:W-:Y:S04]  /*2d5f0*/  STL.64 [R1+0x3b0], R72 ;  /* 0x0003b04801007387 */ /* 0x000fe80000100a00 */
[----:B------:R-:W-:Y:S04]  /*2d600*/  STL.64 [R1+0x3b8], R74 ;  /* 0x0003b84a01007387 */ /* 0x000fe80000100a00 */
[----:B------:R-:W-:Y:S04]  /*2d610*/  LDS R225, [R0+0xc480] ;  /* 0x00c4800000e17984 */ /* 0x000fe80000000800 */
[----:B------:R-:W-:Y:S04]  /*2d620*/  LDS R227, [R0+0xe480] ;  /* 0x00e4800000e37984 */ /* 0x000fe80000000800 */
        /* <DEDUP_REMOVED lines=8> */
[----:B------:R-:W-:Y:S08]  /*2d6b0*/  STL.64 [R1+0x388], R62 ;  /* 0x0003883e01007387 */ /* 0x000ff00000100a00 */
[----:B------:R-:W-:Y:S04]  /*2d6c0*/  STL.64 [R1+0x370], R36 ;  /* 0x0003702401007387 */ /* 0x000fe80000100a00 */
[----:B------:R1:W-:Y:S02]  /*2d6d0*/  STL.64 [R1+0x378], R38 ;  /* 0x0003782601007387 */ /* 0x0003e40000100a00 */
[----:B-1----:R-:W-:Y:S02]  /*2d6e0*/  HMMA.1688.F32.TF32 R36, R232, R18, R44 ;  /* 0x00000012e824723c */ /* 0x002fe4000008102c */
[----:B------:R-:W-:Y:S04]  /*2d6f0*/  STL.64 [R1+0x360], R52 ;  /* 0x0003603401007387 */ /* 0x000fe80000100a00 */
[----:B------:R-:W-:Y:S04]  /*2d700*/  STL.64 [R1+0x368], R54 ;  /* 0x0003683601007387 */ /* 0x000fe80000100a00 */
[----:B------:R1:W-:Y:S04]  /*2d710*/  STL.64 [R1+0x230], R48 ;  /* 0x0002303001007387 */ /* 0x0003e80000100a00 */
[----:B------:R2:W-:Y:S04]  /*2d720*/  STL.64 [R1+0x238], R50 ;  /* 0x0002383201007387 */ /* 0x0005e80000100a00 */
[----:B------:R-:W3:Y:S04]  /*2d730*/  LDL.LU R244, [R1+0x250] ;  /* 0x0002500001f47983 */ /* 0x000ee80000300800 */
[----:B------:R-:W-:Y:S04]  /*2d740*/  LDS R232, [R3+0xc580] ;  /* 0x00c5800003e87984 */ /* 0x000fe80000000800 */
[----:B------:R-:W-:Y:S04]  /*2d750*/  STL.64 [R1+0x1b0], R36 ;  /* 0x0001b02401007387 */ /* 0x000fe80000100a00 */
[----:B------:R-:W-:Y:S04]  /*2d760*/  STL.64 [R1+0x1b8], R38 ;  /* 0x0001b82601007387 */ /* 0x000fe80000100a00 */
        /* <DEDUP_REMOVED lines=15> */
[----:B-1----:R-:W3:Y:S04]  /*2d860*/  LDL.LU R48, [R1+0x2a0] ;  /* 0x0002a00001307983 */ /* 0x002ee80000300800 */
[----:B------:R-:W3:Y:S04]  /*2d870*/  LDL.LU R49, [R1+0x2a4] ;  /* 0x0002a40001317983 */ /* 0x000ee80000300800 */
[----:B--2---:R-:W3:Y:S04]  /*2d880*/  LDL.LU R50, [R1+0x2a8] ;  /* 0x0002a80001327983 */ /* 0x004ee80000300800 */
        /* <DEDUP_REMOVED lines=33> */
[----:B------:R1:W-:Y:S04]  /*2daa0*/  STL [R1+0x26bc], R240 ;  /* 0x0026bcf001007387 */ /* 0x0003e80000100800 */
[----:B------:R1:W-:Y:S04]  /*2dab0*/  STL [R1+0x26b8], R241 ;  /* 0x0026b8f101007387 */ /* 0x0003e80000100800 */
[----:B------:R1:W-:Y:S04]  /*2dac0*/  STL [R1+0x26b4], R242 ;  /* 0x0026b4f201007387 */ /* 0x0003e80000100800 */
[----:B------:R1:W-:Y:S04]  /*2dad0*/  STL [R1+0x26b0], R243 ;  /* 0x0026b0f301007387 */ /* 0x0003e80000100800 */
[----:B-1----:R-:W4:Y:S04]  /*2dae0*/  LDL.LU R240, [R1+0x320] ;  /* 0x0003200001f07983 */ /* 0x002f280000300800 */
[----:B------:R-:W4:Y:S04]  /*2daf0*/  LDL.LU R241, [R1+0x324] ;  /* 0x0003240001f17983 */ /* 0x000f280000300800 */
[----:B------:R-:W4:Y:S04]  /*2db00*/  LDL.LU R242, [R1+0x328] ;  /* 0x0003280001f27983 */ /* 0x000f280000300800 */
[----:B------:R-:W4:Y:S04]  /*2db10*/  LDL.LU R243, [R1+0x32c] ;  /* 0x00032c0001f37983 */ /* 0x000f280000300800 */
[----:B------:R-:W-:Y:S04]  /*2db20*/  LDS R36, [R3+0xc400] ;  /* 0x00c4000003247984 */ /* 0x000fe80000000800 */
[----:B------:R-:W-:Y:S04]  /*2db30*/  LDS R38, [R3+0xe400] ;  /* 0x00e4000003267984 */ /* 0x000fe80000000800 */
[----:B------:R-:W-:Y:S04]  /*2db40*/  LDS R37, [R0+0xc400] ;  /* 0x00c4000000257984 */ /* 0x000fe80000000800 */
[----:B------:R-:W2:Y:S04]  /*2db50*/  LDS R39, [R0+0xe400] ;  /* 0x00e4000000277984 */ /* 0x000ea80000000800 */
[----:B------:R-:W-:Y:S04]  /*2db60*/  LDS R234, [R3+0xe580] ;  /* 0x00e5800003ea7984 */ /* 0x000fe80000000800 */
[----:B------:R-:W-:Y:S04]  /*2db70*/  LDS R233, [R0+0xc580] ;  /* 0x00c5800000e97984 */ /* 0x000fe80000000800 */
[----:B------:R-:W1:Y:S01]  /*2db80*/  LDS R235, [R0+0xe580] ;  /* 0x00e5800000eb7984 */ /* 0x000e620000000800 */
[C---:B--2---:R-:W-:Y:S08]  /*2db90*/  HMMA.1688.F32.TF32 R76, R36.reuse, R6, R76 ;  /* 0x00000006244c723c */ /* 0x044ff0000008104c */
[C---:B---3--:R-:W-:Y:S08]  /*2dba0*/  HMMA.1688.F32.TF32 R80, R36.reuse, R10, R80 ;  /* 0x0000000a2450723c */ /* 0x048ff00000081050 */
[C---:B----4-:R-:W-:Y:S11]  /*2dbb0*/  HMMA.1688.F32.TF32 R72, R36.reuse, R34, R72 ;  /* 0x000000222448723c */ /* 0x050ff60000081048 */
[----:B------:R-:W-:Y:S04]  /*2dbc0*/  @!UPT UIADD3 URZ, URZ, URZ, URZ ;  /* 0x0000003f3f3ff290 */ /* 0x000fe8000fffe03f */
[----:B------:R-:W-:Y:S04]  /*2dbd0*/  STL.64 [R1+0x8b0], R80 ;  /* 0x0008b05001007387 */ /* 0x000fe80000100a00 */
[----:B------:R2:W-:Y:S04]  /*2dbe0*/  STL.64 [R1+0x8b8], R82 ;  /* 0x0008b85201007387 */ /* 0x0005e80000100a00 */
[----:B--2---:R-:W2:Y:S04]  /*2dbf0*/  LDL.LU.64 R82, [R1+0x2778] ;  /* 0x0027780001527983 */ /* 0x004ea80000300a00 */
[----:B------:R-:W2:Y:S04]  /*2dc00*/  LDL.LU.64 R80, [R1+0x2770] ;  /* 0x0027700001507983 */ /* 0x000ea80000300a00 */
[----:B------:R-:W-:Y:S01]  /*2dc10*/  STL.64 [R1+0x8a0], R76 ;  /* 0x0008a04c01007387 */ /* 0x000fe20000100a00 */
[----:B------:R-:W-:Y:S03]  /*2dc20*/  HMMA.1688.F32.TF32 R240, R36, R30, R240 ;  /* 0x0000001e24f0723c */ /* 0x000fe600000810f0 */
[----:B------:R3:W-:Y:S04]  /*2dc30*/  STL.64 [R1+0x8a8], R78 ;  /* 0x0008a84e01007387 */ /* 0x0007e80000100a00 */
[----:B---3--:R-:W3:Y:S04]  /*2dc40*/  LDL.LU.64 R78, [R1+0x2768] ;  /* 0x00276800014e7983 */ /* 0x008ee80000300a00 */
[----:B------:R-:W3:Y:S04]  /*2dc50*/  LDL.LU.64 R76, [R1+0x2760] ;  /* 0x00276000014c7983 */ /* 0x000ee80000300a00 */
[----:B------:R-:W-:Y:S04]  /*2dc60*/  STL.64 [R1+0x890], R72 ;  /* 0x0008904801007387 */ /* 0x000fe80000100a00 */
[----:B------:R4:W-:Y:S04]  /*2dc70*/  STL.64 [R1+0x898], R74 ;  /* 0x0008984a01007387 */ /* 0x0009e80000100a00 */
[----:B----4-:R-:W4:Y:S04]  /*2dc80*/  LDL.LU.64 R74, [R1+0x2758] ;  /* 0x00275800014a7983 */ /* 0x010f280000300a00 */
[----:B------:R-:W4:Y:S04]  /*2dc90*/  LDL.LU.64 R72, [R1+0x2750] ;  /* 0x0027500001487983 */ /* 0x000f280000300a00 */
[----:B------:R1:W-:Y:S04]  /*2dca0*/  STL.64 [R1+0x880], R240 ;  /* 0x000880f001007387 */ /* 0x0003e80000100a00 */
[----:B------:R-:W-:Y:S01]  /*2dcb0*/  STL [R1+0x888], R242 ;  /* 0x000888f201007387 */ /* 0x000fe20000100800 */
[----:B-1----:R-:W-:-:S05]  /*2dcc0*/  IMAD.MOV.U32 R240, RZ, RZ, R243 ;  /* 0x000000fffff07224 */ /* 0x002fca00078e00f3 */
[----:B------:R1:W-:Y:S04]  /*2dcd0*/  STL [R1+0x26c0], R240 ;  /* 0x0026c0f001007387 */ /* 0x0003e80000100800 */
[----:B-1----:R-:W2:Y:S04]  /*2dce0*/  LDL.LU R240, [R1+0x310] ;  /* 0x0003100001f07983 */ /* 0x002ea80000300800 */
[----:B------:R-:W2:Y:S04]  /*2dcf0*/  LDL.LU R241, [R1+0x314] ;  /* 0x0003140001f17983 */ /* 0x000ea80000300800 */
[----:B------:R-:W2:Y:S04]  /*2dd00*/  LDL.LU R242, [R1+0x318] ;  /* 0x0003180001f27983 */ /* 0x000ea80000300800 */
[----:B------:R-:W2:Y:S01]  /*2dd10*/  LDL.LU R243, [R1+0x31c] ;  /* 0x00031c0001f37983 */ /* 0x000ea20000300800 */
[C---:B------:R-:W-:Y:S08]  /*2dd20*/  HMMA.1688.F32.TF32 R68, R36.reuse, R22, R68 ;  /* 0x000000162444723c */ /* 0x040ff00000081044 */
[----:B--2---:R-:W-:Y:S11]  /*2dd30*/  HMMA.1688.F32.TF32 R240, R36, R26, R240 ;  /* 0x0000001a24f0723c */ /* 0x004ff600000810f0 */
[----:B------:R-:W-:Y:S11]  /*2dd40*/  @!UPT UIADD3 URZ, URZ, URZ, URZ ;  /* 0x0000003f3f3ff290 */ /* 0x000ff6000fffe03f */
[----:B------:R-:W-:Y:S01]  /*2dd50*/  @!UPT UIADD3 URZ, URZ, URZ, URZ ;  /* 0x0000003f3f3ff290 */ /* 0x000fe2000fffe03f */
[----:B------:R1:W-:Y:S04]  /*2dd60*/  STL.64 [R1+0x870], R240 ;  /* 0x000870f001007387 */ /* 0x0003e80000100a00 */
[----:B------:R2:W-:Y:S04]  /*2dd70*/  STL.64 [R1+0x878], R242 ;  /* 0x000878f201007387 */ /* 0x0005e80000100a00 */
[----:B------:R3:W-:Y:S01]  /*2dd80*/  STL [R1+0x86c], R71 ;  /* 0x00086c4701007387 */ /* 0x0007e20000100800 */
[----:B-1----:R-:W-:Y:S02]  /*2dd90*/  IMAD.MOV.U32 R241, RZ, RZ, R68 ;  /* 0x000000fffff17224 */ /* 0x002fe400078e0044 */
[----:B--2---:R-:W-:Y:S01]  /*2dda0*/  IMAD.MOV.U32 R243, RZ, RZ, R70 ;  /* 0x000000fffff37224 */ /* 0x004fe200078e0046 */
[----:B------:R-:W-:Y:S01]  /*2ddb0*/  MOV R242, R69 ;  /* 0x0000004500f27202 */ /* 0x000fe20000000f00 */
[----:B---3--:R-:W2:Y:S04]  /*2ddc0*/  LDL.LU.64 R70, [R1+0x2748] ;  /* 0x0027480001467983 */ /* 0x008ea80000300a00 */
[----:B------:R-:W2:Y:S04]  /*2ddd0*/  LDL.LU.64 R68, [R1+0x2740] ;  /* 0x0027400001447983 */ /* 0x000ea80000300a00 */
[----:B------:R-:W-:Y:S04]  /*2dde0*/  STL [R1+0x26cc], R243 ;  /* 0x0026ccf301007387 */ /* 0x000fe80000100800 */
[----:B------:R-:W-:Y:S04]  /*2ddf0*/  STL [R1+0x26c8], R242 ;  /* 0x0026c8f201007387 */ /* 0x000fe80000100800 */
[----:B------:R1:W-:Y:S04]  /*2de00*/  STL [R1+0x26c4], R241 ;  /* 0x0026c4f101007387 */ /* 0x0003e80000100800 */
[----:B------:R-:W3:Y:S04]  /*2de10*/  LDL.LU R240, [R1+0x2f0] ;  /* 0x0002f00001f07983 */ /* 0x000ee80000300800 */
[----:B-1----:R-:W3:Y:S04]  /*2de20*/  LDL.LU R241, [R1+0x2f4] ;  /* 0x0002f40001f17983 */ /* 0x002ee80000300800 */
[----:B------:R-:W3:Y:S04]  /*2de30*/  LDL.LU R242, [R1+0x2f8] ;  /* 0x0002f80001f27983 */ /* 0x000ee80000300800 */
[----:B------:R-:W3:Y:S01]  /*2de40*/  LDL.LU R243, [R1+0x2fc] ;  /* 0x0002fc0001f37983 */ /* 0x000ee20000300800 */
[C---:B------:R-:W-:Y:S08]  /*2de50*/  HMMA.1688.F32.TF32 R60, R224.reuse, R10, R60 ;  /* 0x0000000ae03c723c */ /* 0x040ff0000008103c */
[C---:B------:R-:W-:Y:S08]  /*2de60*/  HMMA.1688.F32.TF32 R56, R224.reuse, R6, R56 ;  /* 0x00000006e038723c */ /* 0x040ff00000081038 */
[C---:B------:R-:W-:Y:S08]  /*2de70*/  HMMA.1688.F32.TF32 R52, R224.reuse, R34, R52 ;  /* 0x00000022e034723c */ /* 0x040ff00000081034 */
[C---:B------:R-:W-:Y:S08]  /*2de80*/  HMMA.1688.F32.TF32 R48, R224.reuse, R30, R48 ;  /* 0x0000001ee030723c */ /* 0x040ff00000081030 */
[C---:B------:R-:W-:Y:S08]  /*2de90*/  HMMA.1688.F32.TF32 R44, R224.reuse, R26, R44 ;  /* 0x0000001ae02c723c */ /* 0x040ff0000008102c */
[----:B------:R-:W-:Y:S08]  /*2dea0*/  HMMA.1688.F32.TF32 R40, R224, R22, R40 ;  /* 0x00000016e028723c */ /* 0x000ff00000081028 */
[C---:B---3--:R-:W-:Y:S08]  /*2deb0*/  HMMA.1688.F32.TF32 R240, R36.reuse, R18, R240 ;  /* 0x0000001224f0723c */ /* 0x048ff000000810f0 */
[----:B------:R-:W-:Y:S11]  /*2dec0*/  HMMA.1688.F32.TF32 R36, R36, R14, R64 ;  /* 0x0000000e2424723c */ /* 0x000ff60000081040 */
[----:B------:R-:W-:Y:S04]  /*2ded0*/  @!UPT UIADD3 URZ, URZ, URZ, URZ ;  /* 0x0000003f3f3ff290 */ /* 0x000fe8000fffe03f */
[----:B------:R1:W-:Y:S04]  /*2dee0*/  STL.64 [R1+0x850], R240 ;  /* 0x000850f001007387 */ /* 0x0003e80000100a00 */
[----:B------:R3:W-:Y:S04]  /*2def0*/  STL [R1+0x858], R242 ;  /* 0x000858f201007387 */ /* 0x0007e80000100800 */
[----:B------:R-:W2:Y:S04]  /*2df00*/  LDL.LU.64 R66, [R1+0x2738] ;  /* 0x0027380001427983 */ /* 0x000ea80000300a00 */
[----:B------:R-:W2:Y:S01]  /*2df10*/  LDL.LU.64 R64, [R1+0x2730] ;  /* 0x0027300001407983 */ /* 0x000ea20000300a00 */
[----:B-1----:R-:W-:Y:S01]  /*2df20*/  IMAD.MOV.U32 R240, RZ, RZ, R243 ;  /* 0x000000fffff07224 */ /* 0x002fe200078e00f3 */
[----:B------:R-:W-:-:S02]  /*2df30*/  MOV R243, R37 ;  /* 0x0000002500f37202 */ /* 0x000fc40000000f00 */
[----:B------:R1:W-:Y:S01]  /*2df40*/  STL [R1+0x6d0], R36 ;  /* 0x0006d02401007387 */ /* 0x0003e20000100800 */
[----:B---3--:R-:W-:-:S03]  /*2df50*/  IMAD.MOV.U32 R242, RZ, RZ, R38 ;  /* 0x000000fffff27224 */ /* 0x008fc600078e0026 */
[----:B-1----:R-:W3:Y:S04]  /*2df60*/  LDL.LU R36, [R1+0x270] ;  /* 0x0002700001247983 */ /* 0x002ee80000300800 */
[----:B------:R-:W3:Y:S04]  /*2df70*/  LDL.LU R37, [R1+0x274] ;  /* 0x0002740001257983 */ /* 0x000ee80000300800 */
[----:B------:R-:W3:Y:S04]  /*2df80*/  LDL.LU R38, [R1+0x278] ;  /* 0x0002780001267983 */ /* 0x000ee80000300800 */
        /* <DEDUP_REMOVED lines=22> */
[----:B-1----:R-:W4:Y:S04]  /*2e0f0*/  LDL.LU.64 R42, [R1+0x26d8] ;  /* 0x0026d800012a7983 */ /* 0x002f280000300a00 */
[----:B------:R-:W4:Y:S01]  /*2e100*/  LDL.LU.64 R40, [R1+0x26d0] ;  /* 0x0026d00001287983 */ /* 0x000f220000300a00 */
[----:B------:R-:W-:Y:S01]  /*2e110*/  IMAD.MOV.U32 R241, RZ, RZ, R39 ;  /* 0x000000fffff17224 */ /* 0x000fe200078e0027 */
[----:B------:R-:W-:-:S07]  /*2e120*/  MOV R39, R252 ;  /* 0x000000fc00277202 */ /* 0x000fce0000000f00 */
[C---:B---3--:R-:W-:Y:S08]  /*2e130*/  HMMA.1688.F32.TF32 R36, R224.reuse, R18, R36 ;  /* 0x00000012e024723c */ /* 0x048ff00000081024 */
[----:B------:R-:W-:Y:S08]  /*2e140*/  HMMA.1688.F32.TF32 R224, R224, R14, R236 ;  /* 0x0000000ee0e0723c */ /* 0x000ff000000810ec */
[C---:B------:R-:W-:Y:S07]  /*2e150*/  HMMA.1688.F32.TF32 R236, R228.reuse, R10, R244 ;  /* 0x0000000ae4ec723c */ /* 0x040fee00000810f4 */
[----:B------:R-:W-:Y:S04]  /*2e160*/  STL.64 [R1+0x660], R36 ;  /* 0x0006602401007387 */ /* 0x000fe80000100a00 */
[----:B------:R-:W-:Y:S04]  /*2e170*/  STL.64 [R1+0x668], R38 ;  /* 0x0006682601007387 */ /* 0x000fe80000100a00 */
[----:B------:R-:W-:Y:S04]  /*2e180*/  STL.64 [R1+0x450], R224 ;  /* 0x000450e001007387 */ /* 0x000fe80000100a00 */
[----:B------:R2:W-:Y:S04]  /*2e190*/  STL.64 [R1+0x458], R226 ;  /* 0x000458e201007387 */ /* 0x0005e80000100a00 */
[----:B------:R-:W-:Y:S04]  /*2e1a0*/  STL.64 [R1+0x440], R236 ;  /* 0x000440ec01007387 */ /* 0x000fe80000100a00 */
[----:B------:R-:W-:Y:S01]  /*2e1b0*/  STL.64 [R1+0x448], R238 ;  /* 0x000448ee01007387 */ /* 0x000fe20000100a00 */
[C---:B--2---:R-:W-:Y:S08]  /*2e1c0*/  HMMA.1688.F32.TF32 R224, R228.reuse, R34, R44 ;  /* 0x00000022e4e0723c */ /* 0x044ff0000008102c */
[C---:B----4-:R-:W-:Y:S11]  /*2e1d0*/  HMMA.1688.F32.TF32 R36, R228.reuse, R6, R40 ;  /* 0x00000006e424723c */ /* 0x050ff60000081028 */
[----:B------:R-:W-:Y:S04]  /*2e1e0*/  @!UPT UIADD3 URZ, URZ, URZ, URZ ;  /* 0x0000003f3f3ff290 */ /* 0x000fe8000fffe03f */
[----:B------:R-:W-:Y:S01]  /*2e1f0*/  STL [R1+0x26ac], R224 ;  /* 0x0026ace001007387 */ /* 0x000fe20000100800 */
[C---:B------:R-:W-:Y:S08]  /*2e200*/  HMMA.1688.F32.TF32 R44, R228.reuse, R26, R52 ;  /* 0x0000001ae42c723c */ /* 0x040ff00000081034 */
[C---:B------:R-:W-:Y:S01]  /*2e210*/  HMMA.1688.F32.TF32 R40, R228.reuse, R22, R56 ;  /* 0x00000016e428723c */ /* 0x040fe20000081038 */
[----:B------:R-:W-:Y:S04]  /*2e220*/  STL.64 [R1+0x430], R36 ;  /* 0x0004302401007387 */ /* 0x000fe80000100a00 */
[----:B------:R1:W-:Y:S03]  /*2e230*/  STL.64 [R1+0x438], R38 ;  /* 0x0004382601007387 */ /* 0x0003e60000100a00 */
[C---:B-1----:R-:W-:Y:S01]  /*2e240*/  HMMA.1688.F32.TF32 R36, R228.reuse, R30, R48 ;  /* 0x0000001ee424723c */ /* 0x042fe20000081030 */
[----:B------:R-:W-:Y:S04]  /*2e250*/  STL [R1+0x26a8], R225 ;  /* 0x0026a8e101007387 */ /* 0x000fe80000100800 */
[----:B------:R-:W-:Y:S04]  /*2e260*/  STL [R1+0x26a4], R226 ;  /* 0x0026a4e201007387 */ /* 0x000fe80000100800 */
[----:B------:R-:W-:Y:S04]  /*2e270*/  STL [R1+0x26a0], R227 ;  /* 0x0026a0e301007387 */ /* 0x000fe80000100800 */
[----:B------:R-:W-:Y:S04]  /*2e280*/  LDS R48, [R3+0xc700] ;  /* 0x00c7000003307984 */ /* 0x000fe80000000800 */
[----:B------:R-:W-:Y:S04]  /*2e290*/  LDS R50, [R3+0xe700] ;  /* 0x00e7000003327984 */ /* 0x000fe80000000800 */
[----:B------:R-:W-:Y:S04]  /*2e2a0*/  LDS R49, [R0+0xc700] ;  /* 0x00c7000000317984 */ /* 0x000fe80000000800 */
[----:B------:R-:W-:Y:S04]  /*2e2b0*/  STL.64 [R1+0x420], R36 ;  /* 0x0004202401007387 */ /* 0x000fe80000100a00 */
[----:B------:R1:W-:Y:S04]  /*2e2c0*/  STL.64 [R1+0x428], R38 ;  /* 0x0004282601007387 */ /* 0x0003e80000100a00 */
[----:B------:R-:W-:Y:S04]  /*2e2d0*/  STL.64 [R1+0x410], R44 ;  /* 0x0004102c01007387 */ /* 0x000fe80000100a00 */
[----:B------:R-:W-:Y:S01]  /*2e2e0*/  STL.64 [R1+0x418], R46 ;  /* 0x0004182e01007387 */ /* 0x000fe20000100a00 */
[C---:B-1----:R-:W-:Y:S03]  /*2e2f0*/  HMMA.1688.F32.TF32 R36, R228.reuse, R18, R60 ;  /* 0x00000012e424723c */ /* 0x042fe6000008103c */
[----:B------:R-:W-:Y:S04]  /*2e300*/  STL.64 [R1+0x280], R40 ;  /* 0x0002802801007387 */ /* 0x000fe80000100a00 */
[----:B------:R1:W-:Y:S04]  /*2e310*/  STL.64 [R1+0x288], R42 ;  /* 0x0002882a01007387 */ /* 0x0003e80000100a00 */
[----:B------:R-:W-:Y:S01]  /*2e320*/  LDS R51, [R0+0xe700] ;  /* 0x00e7000000337984 */ /* 0x000fe20000000800 */
[----:B-1----:R-:W-:Y:S11]  /*2e330*/  HMMA.1688.F32.TF32 R40, R228, R14, R64 ;  /* 0x0000000ee428723c */ /* 0x002ff60000081040 */
[----:B------:R-:W-:Y:S01]  /*2e340*/  @!UPT UIADD3 URZ, URZ, URZ, URZ ;  /* 0x0000003f3f3ff290 */ /* 0x000fe2000fffe03f */
[----:B------:R-:W-:Y:S01]  /*2e350*/  IMAD.MOV.U32 R224, RZ, RZ, R36 ;  /* 0x000000ffffe07224 */ /* 0x000fe200078e0024 */
[----:B------:R-:W-:Y:S01]  /*2e360*/  MOV R226, R38 ;  /* 0x0000002600e27202 */ /* 0x000fe20000000f00 */
[----:B------:R-:W-:Y:S02]  /*2e370*/  IMAD.MOV.U32 R225, RZ, RZ, R37 ;  /* 0x000000ffffe17224 */ /* 0x000fe400078e0025 */
[----:B------:R-:W-:Y:S02]  /*2e380*/  IMAD.MOV.U32 R227, RZ, RZ, R39 ;  /* 0x000000ffffe37224 */ /* 0x000fe400078e0027 */
[C---:B------:R-:W-:Y:S08]  /*2e390*/  HMMA.1688.F32.TF32 R36, R232.reuse, R10, R68 ;  /* 0x0000000ae824723c */ /* 0x040ff00000081044 */
[C---:B------:R-:W-:Y:S01]  /*2e3a0*/  HMMA.1688.F32.TF32 R44, R232.reuse, R6, R72 ;  /* 0x00000006e82c723c */ /* 0x040fe20000081048 */
[----:B------:R-:W-:Y:S04]  /*2e3b0*/  STL.64 [R1+0x290], R40 ;  /* 0x0002902801007387 */ /* 0x000fe80000100a00 */
[----:B------:R1:W-:Y:S03]  /*2e3c0*/  STL.64 [R1+0x298], R42 ;  /* 0x0002982a01007387 */ /* 0x0003e60000100a00 */
[C---:B-1----:R-:W-:Y:S07]  /*2e3d0*/  HMMA.1688.F32.TF32 R40, R232.reuse, R34, R76 ;  /* 0x00000022e828723c */ /* 0x042fee000008104c */
[----:B------:R-:W-:Y:S04]  /*2e3e0*/  STL.64 [R1+0x2c0], R36 ;  /* 0x0002c02401007387 */ /* 0x000fe80000100a00 */
[----:B------:R1:W-:Y:S04]  /*2e3f0*/  STL.64 [R1+0x2c8], R38 ;  /* 0x0002c82601007387 */ /* 0x0003e80000100a00 */
[----:B------:R-:W-:Y:S04]  /*2e400*/  STL.64 [R1+0x2d0], R44 ;  /* 0x0002d02c01007387 */ /* 0x000fe80000100a00 */
[----:B------:R2:W-:Y:S01]  /*2e410*/  STL.64 [R1+0x2d8], R46 ;  /* 0x0002d82e01007387 */ /* 0x0005e20000100a00 */
[C---:B-1----:R-:W-:Y:S03]  /*2e420*/  HMMA.1688.F32.TF32 R36, R232.reuse, R30, R80 ;  /* 0x0000001ee824723c */ /* 0x042fe60000081050 */
[----:B------:R-:W-:Y:S05]  /*2e430*/  STL.64 [R1+0x2f0], R40 ;  /* 0x0002f02801007387 */ /* 0x000fea0000100a00 */
[C---:B--2---:R-:W-:Y:S01]  /*2e440*/  HMMA.1688.F32.TF32 R44, R232.reuse, R26, R84 ;  /* 0x0000001ae82c723c */ /* 0x044fe20000081054 */
[----:B------:R1:W-:Y:S07]  /*2e450*/  STL.64 [R1+0x2f8], R42 ;  /* 0x0002f82a01007387 */ /* 0x0003ee0000100a00 */
[C---:B-1----:R-:W-:Y:S07]  /*2e460*/  HMMA.1688.F32.TF32 R40, R232.reuse, R22, R88 ;  /* 0x00000016e828723c */ /* 0x042fee0000081058 */
[----:B------:R-:W-:Y:S04]  /*2e470*/  STL.64 [R1+0x300], R36 ;  /* 0x0003002401007387 */ /* 0x000fe80000100a00 */
[----:B------:R1:W-:Y:S04]  /*2e480*/  STL.64 [R1+0x308], R38 ;  /* 0x0003082601007387 */ /* 0x0003e80000100a00 */
[----:B------:R-:W-:Y:S04]  /*2e490*/  STL.64 [R1+0x320], R44 ;  /* 0x0003202c01007387 */ /* 0x000fe80000100a00 */
[----:B------:R-:W-:Y:S01]  /*2e4a0*/  STL.64 [R1+0x328], R46 ;  /* 0x0003282e01007387 */ /* 0x000fe20000100a00 */
[----:B-1----:R-:W-:Y:S03]  /*2e4b0*/  HMMA.1688.F32.TF32 R36, R232, R18, R92 ;  /* 0x00000012e824723c */ /* 0x002fe6000008105c */
[----:B------:R-:W-:Y:S04]  /*2e4c0*/  LDS R44, [R3+0xc680] ;  /* 0x00c68000032c7984 */ /* 0x000fe80000000800 */
[----:B------:R-:W-:Y:S04]  /*2e4d0*/  LDS R46, [R3+0xe680] ;  /* 0x00e68000032e7984 */ /* 0x000fe80000000800 */
[----:B------:R-:W-:Y:S04]  /*2e4e0*/  STL.64 [R1+0x340], R40 ;  /* 0x0003402801007387 */ /* 0x000fe80000100a00 */
[----:B------:R-:W-:Y:S04]  /*2e4f0*/  STL.64 [R1+0x348], R42 ;  /* 0x0003482a01007387 */ /* 0x000fe80000100a00 */
[----:B------:R-:W-:Y:S04]  /*2e500*/  LDS R40, [R3+0xc600] ;  /* 0x00c6000003287984 */ /* 0x000fe80000000800 */
[----:B------:R-:W-:Y:S04]  /*2e510*/  LDS R42, [R3+0xe600] ;  /* 0x00e60000032a7984 */ /* 0x000fe80000000800 */
[----:B------:R-:W-:Y:S04]  /*2e520*/  LDS R41, [R0+0xc600] ;  /* 0x00c6000000297984 */ /* 0x000fe80000000800 */
[----:B------:R-:W1:Y:S04]  /*2e530*/  LDS R43, [R0+0xe600] ;  /* 0x00e60000002b7984 */ /* 0x000e680000000800 */
[----:B------:R-:W-:Y:S04]  /*2e540*/  LDS R45, [R0+0xc680] ;  /* 0x00c68000002d7984 */ /* 0x000fe80000000800 */
[----:B------:R-:W2:Y:S04]  /*2e550*/  LDS R47, [R0+0xe680] ;  /* 0x00e68000002f7984 */ /* 0x000ea80000000800 */
[----:B------:R-:W-:Y:S04]  /*2e560*/  STL.64 [R1+0x330], R36 ;  /* 0x0003302401007387 */ /* 0x000fe80000100a00 */
[----:B------:R-:W-:Y:S04]  /*2e570*/  STL.64 [R1+0x338], R38 ;  /* 0x0003382601007387 */ /* 0x000fe80000100a00 */
[----:B------:R-:W-:Y:S04]  /*2e580*/  LDS R36, [R3+0xc780] ;  /* 0x00c7800003247984 */ /* 0x000fe80000000800 */
[----:B------:R-:W-:Y:S04]  /*2e590*/  LDS R38, [R3+0xe780] ;  /* 0x00e7800003267984 */ /* 0x000fe80000000800 */
[----:B------:R-:W-:Y:S04]  /*2e5a0*/  LDS R37, [R0+0xc780] ;  /* 0x00c7800000257984 */ /* 0x000fe80000000800 */
[----:B------:R-:W3:Y:S01]  /*2e5b0*/  LDS R39, [R0+0xe780] ;  /* 0x00e7800000277984 */ /* 0x000ee20000000800 */
[C---:B-1----:R-:W-:Y:S08]  /*2e5c0*/  HMMA.1688.F32.TF32 R60, R40.reuse, R10, R100 ;  /* 0x0000000a283c723c */ /* 0x042ff00000081064 */
[C---:B------:R-:W-:Y:S08]  /*2e5d0*/  HMMA.1688.F32.TF32 R52, R40.reuse, R6, R104 ;  /* 0x000000062834723c */ /* 0x040ff00000081068 */
[C---:B------:R-:W-:Y:S07]  /*2e5e0*/  HMMA.1688.F32.TF32 R56, R40.reuse, R34, R108 ;  /* 0x000000222838723c */ /* 0x040fee000008106c */
[----:B------:R-:W-:Y:S04]  /*2e5f0*/  STL.64 [R1+0x840], R60 ;  /* 0x0008403c01007387 */ /* 0x000fe80000100a00 */
[----:B------:R1:W-:Y:S04]  /*2e600*/  STL.64 [R1+0x848], R62 ;  /* 0x0008483e01007387 */ /* 0x0003e80000100a00 */
[----:B------:R-:W-:Y:S04]  /*2e610*/  STL.64 [R1+0x830], R52 ;  /* 0x0008303401007387 */ /* 0x000fe80000100a00 */
[----:B------:R4:W-:Y:S01]  /*2e620*/  STL.64 [R1+0x838], R54 ;  /* 0x0008383601007387 */ /* 0x0009e20000100a00 */
[C---:B-1----:R-:W-:Y:S03]  /*2e630*/  HMMA.1688.F32.TF32 R60, R40.reuse, R30, R112 ;  /* 0x0000001e283c723c */ /* 0x042fe60000081070 */
[----:B------:R-:W-:Y:S04]  /*2e640*/  STL.64 [R1+0x820], R56 ;  /* 0x0008203801007387 */ /* 0x000fe80000100a00 */
[----:B------:R1:W-:Y:S01]  /*2e650*/  STL.64 [R1+0x828], R58 ;  /* 0x0008283a01007387 */ /* 0x0003e20000100a00 */
[C---:B----4-:R-:W-:Y:S08]  /*2e660*/  HMMA.1688.F32.TF32 R52, R40.reuse, R26, R116 ;  /* 0x0000001a2834723c */ /* 0x050ff00000081074 */
[C---:B-1----:R-:W-:Y:S07]  /*2e670*/  HMMA.1688.F32.TF32 R56, R40.reuse, R22, R120 ;  /* 0x000000162838723c */ /* 0x042fee0000081078 */
[----:B------:R-:W-:Y:S04]  /*2e680*/  STL.64 [R1+0x810], R60 ;  /* 0x0008103c01007387 */ /* 0x000fe80000100a00 */
[----:B------:R1:W-:Y:S04]  /*2e690*/  STL.64 [R1+0x818], R62 ;  /* 0x0008183e01007387 */ /* 0x0003e80000100a00 */
[----:B------:R-:W-:Y:S04]  /*2e6a0*/  STL.64 [R1+0x800], R52 ;  /* 0x0008003401007387 */ /* 0x000fe80000100a00 */
[----:B------:R4:W-:Y:S01]  /*2e6b0*/  STL.64 [R1+0x808], R54 ;  /* 0x0008083601007387 */ /* 0x0009e20000100a00 */
[C---:B-1----:R-:W-:Y:S03]  /*2e6c0*/  HMMA.1688.F32.TF32 R60, R40.reuse, R18, R124 ;  /* 0x00000012283c723c */ /* 0x042fe6000008107c */
[----:B------:R-:W-:Y:S04]  /*2e6d0*/  STL.64 [R1+0x7f0], R56 ;  /* 0x0007f03801007387 */ /* 0x000fe80000100a00 */
[----:B------:R2:W-:Y:S01]  /*2e6e0*/  STL.64 [R1+0x7f8], R58 ;  /* 0x0007f83a01007387 */ /* 0x0005e20000100a00 */
[----:B----4-:R-:W-:Y:S08]  /*2e6f0*/  HMMA.1688.F32.TF32 R52, R40, R14, R128 ;  /* 0x0000000e2834723c */ /* 0x010ff00000081080 */
        /* <DEDUP_REMOVED lines=10> */
[C---:B-1----:R-:W-:Y:S08]  /*2e7a0*/  HMMA.1688.F32.TF32 R40, R44.reuse, R34, R140 ;  /* 0x000000222c28723c */ /* 0x042ff0000008108c */
[C---:B------:R-:W-:Y:S08]  /*2e7b0*/  HMMA.1688.F32.TF32 R56, R44.reuse, R30, R144 ;  /* 0x0000001e2c38723c */ /* 0x040ff00000081090 */
[----:B------:R-:W-:Y:S01]  /*2e7c0*/  HMMA.1688.F32.TF32 R60, R44, R26, R148 ;  /* 0x0000001a2c3c723c */ /* 0x000fe20000081094 */
[----:B------:R-:W-:-:S02]  /*2e7d0*/  IMAD.MOV.U32 R55, RZ, RZ, R2 ;  /* 0x000000ffff377224 */ /* 0x000fc400078e0002 */
[----:B------:R-:W-:Y:S01]  /*2e7e0*/  IMAD.MOV.U32 R52, RZ, RZ, R32 ;  /* 0x000000ffff347224 */ /* 0x000fe200078e0020 */
[----:B------:R-:W-:Y:S01]  /*2e7f0*/  MOV R53, R5 ;  /* 0x0000000500357202 */ /* 0x000fe20000000f00 */
[----:B------:R-:W-:Y:S01]  /*2e800*/  IMAD.MOV.U32 R54, RZ, RZ, R4 ;  /* 0x000000ffff367224 */ /* 0x000fe200078e0004 */
[----:B------:R-:W-:Y:S01]  /*2e810*/  MOV R79, R8 ;  /* 0x00000008004f7202 */ /* 0x000fe20000000f00 */
[----:B------:R-:W-:Y:S04]  /*2e820*/  STL.64 [R1+0x620], R40 ;  /* 0x0006202801007387 */ /* 0x000fe80000100a00 */
[----:B------:R1:W-:Y:S01]  /*2e830*/  STL.64 [R1+0x628], R42 ;  /* 0x0006282a01007387 */ /* 0x0003e20000100a00 */
[----:B------:R-:W-:Y:S01]  /*2e840*/  IMAD.MOV.U32 R78, RZ, RZ, R9 ;  /* 0x000000ffff4e7224 */ /* 0x000fe200078e0009 */
[----:B------:R-:W-:Y:S01]  /*2e850*/  HMMA.1688.F32.TF32 R236, R232, R14, R96 ;  /* 0x0000000ee8ec723c */ /* 0x000fe20000081060 */
[----:B------:R-:W-:Y:S01]  /*2e860*/  MOV R76, R13 ;  /* 0x0000000d004c7202 */ /* 0x000fe20000000f00 */
[----:B------:R-:W-:Y:S01]  /*2e870*/  IMAD.MOV.U32 R77, RZ, RZ, R12 ;  /* 0x000000ffff4d7224 */ /* 0x000fe200078e000c */
[----:B------:R-:W-:Y:S01]  /*2e880*/  MOV R73, R20 ;  /* 0x0000001400497202 */ /* 0x000fe20000000f00 */
[----:B------:R-:W-:Y:S01]  /*2e890*/  IMAD.MOV.U32 R74, RZ, RZ, R17 ;  /* 0x000000ffff4a7224 */ /* 0x000fe200078e0011 */
[----:B------:R-:W-:Y:S01]  /*2e8a0*/  MOV R70, R25 ;  /* 0x0000001900467202 */ /* 0x000fe20000000f00 */
[----:B------:R-:W-:Y:S01]  /*2e8b0*/  IMAD.MOV.U32 R75, RZ, RZ, R16 ;  /* 0x000000ffff4b7224 */ /* 0x000fe200078e0010 */
[----:B------:R-:W-:Y:S01]  /*2e8c0*/  LDS R148, [R3+0x10380] ;  /* 0x0103800003947984 */ /* 0x000fe20000000800 */
[C---:B-1----:R-:W-:Y:S03]  /*2e8d0*/  HMMA.1688.F32.TF32 R40, R44.reuse, R22, R152 ;  /* 0x000000162c28723c */ /* 0x042fe60000081098 */
[----:B------:R-:W-:Y:S04]  /*2e8e0*/  STL.64 [R1+0x610], R56 ;  /* 0x0006103801007387 */ /* 0x000fe80000100a00 */
[----:B------:R1:W-:Y:S04]  /*2e8f0*/  STL.64 [R1+0x618], R58 ;  /* 0x0006183a01007387 */ /* 0x0003e80000100a00 */
[----:B------:R-:W-:Y:S04]  /*2e900*/  STL.64 [R1+0x600], R60 ;  /* 0x0006003c01007387 */ /* 0x000fe80000100a00 */
[----:B------:R-:W-:Y:S01]  /*2e910*/  STL.64 [R1+0x608], R62 ;  /* 0x0006083e01007387 */ /* 0x000fe20000100a00 */
[----:B-1----:R-:W-:Y:S01]  /*2e920*/  HMMA.1688.F32.TF32 R56, R44, R18, R156 ;  /* 0x000000122c38723c */ /* 0x002fe2000008109c */
[----:B------:R-:W-:-:S02]  /*2e930*/  IMAD.MOV.U32 R72, RZ, RZ, R21 ;  /* 0x000000ffff487224 */ /* 0x000fc400078e0015 */
[----:B------:R-:W-:Y:S04]  /*2e940*/  LDS R150, [R3+0x12380] ;  /* 0x0123800003967984 */ /* 0x000fe80000000800 */
[----:B------:R-:W-:Y:S01]  /*2e950*/  STL.64 [R1+0x5f0], R40 ;  /* 0x0005f02801007387 */ /* 0x000fe20000100a00 */
[----:B------:R-:W-:Y:S03]  /*2e960*/  HMMA.1688.F32.TF32 R44, R44, R14, R160 ;  /* 0x0000000e2c2c723c */ /* 0x000fe600000810a0 */
[----:B------:R1:W-:Y:S01]  /*2e970*/  STL.64 [R1+0x5f8], R42 ;  /* 0x0005f82a01007387 */ /* 0x0003e20000100a00 */
[----:B------:R-:W-:Y:S02]  /*2e980*/  IMAD.MOV.U32 R71, RZ, RZ, R24 ;  /* 0x000000ffff477224 */ /* 0x000fe400078e0018 */
[----:B------:R-:W-:Y:S01]  /*2e990*/  IMAD.MOV.U32 R68, RZ, RZ, R29 ;  /* 0x000000ffff447224 */ /* 0x000fe200078e001d */
[----:B------:R-:W-:Y:S01]  /*2e9a0*/  LDS R149, [R0+0x10380] ;  /* 0x0103800000957984 */ /* 0x000fe20000000800 */
[----:B---3--:R-:W-:Y:S01]  /*2e9b0*/  HMMA.1688.F32.TF32 R244, R36, R18, R220 ;  /* 0x0000001224f4723c */ /* 0x008fe200000810dc */
[----:B------:R-:W-:-:S02]  /*2e9c0*/  IMAD.MOV.U32 R69, RZ, RZ, R28 ;  /* 0x000000ffff457224 */ /* 0x000fc400078e001c */
[----:B------:R-:W-:Y:S05]  /*2e9d0*/  LDS R151, [R0+0x12380] ;  /* 0x0123800000977984 */ /* 0x000fea0000000800 */
[C---:B-1----:R-:W-:Y:S01]  /*2e9e0*/  HMMA.1688.F32.TF32 R40, R48.reuse, R10, R164 ;  /* 0x0000000a3028723c */ /* 0x042fe200000810a4 */
[----:B------:R-:W-:Y:S04]  /*2e9f0*/  STL.64 [R1+0x5e0], R56 ;  /* 0x0005e03801007387 */ /* 0x000fe80000100a00 */
[----:B------:R1:W-:Y:S04]  /*2ea00*/  STL.64 [R1+0x5e8], R58 ;  /* 0x0005e83a01007387 */ /* 0x0003e80000100a00 */
[----:B------:R-:W-:Y:S04]  /*2ea10*/  STL.64 [R1+0x4f0], R44 ;  /* 0x0004f02c01007387 */ /* 0x000fe80000100a00 */
[----:B------:R2:W-:Y:S01]  /*2ea20*/  STL.64 [R1+0x4f8], R46 ;  /* 0x0004f82e01007387 */ /* 0x0005e20000100a00 */
[C---:B-1----:R-:W-:Y:S09]  /*2ea30*/  HMMA.1688.F32.TF32 R56, R48.reuse, R6, R168 ;  /* 0x000000063038723c */ /* 0x042ff200000810a8 */
[----:B------:R1:W-:Y:S01]  /*2ea40*/  STL.64 [R1+0x350], R40 ;  /* 0x0003502801007387 */ /* 0x0003e20000100a00 */
[----:B------:R-:W-:Y:S01]  /*2ea50*/  MOV R252, R42 ;  /* 0x0000002a00fc7202 */ /* 0x000fe20000000f00 */
[----:B--2---:R-:W-:Y:S01]  /*2ea60*/  HMMA.1688.F32.TF32 R44, R48, R34, R172 ;  /* 0x00000022302c723c */ /* 0x004fe200000810ac */
[----:B------:R-:W-:-:S07]  /*2ea70*/  IMAD.MOV.U32 R2, RZ, RZ, R43 ;  /* 0x000000ffff027224 */ /* 0x000fce00078e002b */
[C---:B-1----:R-:W-:Y:S01]  /*2ea80*/  HMMA.1688.F32.TF32 R40, R48.reuse, R30, R176 ;  /* 0x0000001e3028723c */ /* 0x042fe200000810b0 */
[----:B------:R-:W-:Y:S04]  /*2ea90*/  STL [R1+0x269c], R2 ;  /* 0x00269c0201007387 */ /* 0x000fe80000100800 */
[----:B------:R-:W-:Y:S04]  /*2eaa0*/  STL [R1+0x2698], R252 ;  /* 0x002698fc01007387 */ /* 0x000fe80000100800 */
[----:B------:R-:W-:Y:S04]  /*2eab0*/  STL.64 [R1+0x4e0], R56 ;  /* 0x0004e03801007387 */ /* 0x000fe80000100a00 */
[----:B------:R1:W-:Y:S04]  /*2eac0*/  STL.64 [R1+0x4e8], R58 ;  /* 0x0004e83a01007387 */ /* 0x0003e80000100a00 */
[----:B------:R-:W-:Y:S04]  /*2ead0*/  STL.64 [R1+0x480], R44 ;  /* 0x0004802c01007387 */ /* 0x000fe80000100a00 */
[----:B------:R2:W-:Y:S01]  /*2eae0*/  STL.64 [R1+0x488], R46 ;  /* 0x0004882e01007387 */ /* 0x0005e20000100a00 */
[C---:B-1----:R-:W-:Y:S03]  /*2eaf0*/  HMMA.1688.F32.TF32 R56, R48.reuse, R26, R180 ;  /* 0x0000001a3038723c */ /* 0x042fe600000810b4 */
[----:B------:R-:W-:Y:S04]  /*2eb00*/  STL.64 [R1+0x490], R40 ;  /* 0x0004902801007387 */ /* 0x000fe80000100a00 */
[----:B------:R1:W-:Y:S01]  /*2eb10*/  STL.64 [R1+0x498], R42 ;  /* 0x0004982a01007387 */ /* 0x0003e20000100a00 */
[----:B--2---:R-:W-:Y:S08]  /*2eb20*/  HMMA.1688.F32.TF32 R44, R48, R22, R184 ;  /* 0x00000016302c723c */ /* 0x004ff000000810b8 */
[----:B------:R-:W-:Y:S01]  /*2eb30*/  HMMA.1688.F32.TF32 R32, R36, R34, R204 ;  /* 0x000000222420723c */ /* 0x000fe200000810cc */
[----:B------:R-:W-:Y:S01]  /*2eb40*/  MOV R179, R240 ;  /* 0x000000f000b37202 */ /* 0x000fe20000000f00 */
[----:B------:R-:W-:Y:S04]  /*2eb50*/  LDS R180, [R3+0x10400] ;  /* 0x0104000003b47984 */ /* 0x000fe80000000800 */
[----:B------:R-:W-:Y:S02]  /*2eb60*/  LDS R182, [R3+0x12400] ;  /* 0x0124000003b67984 */ /* 0x000fe40000000800 */
[C---:B-1----:R-:W-:Y:S02]  /*2eb70*/  HMMA.1688.F32.TF32 R40, R48.reuse, R18, R188 ;  /* 0x000000123028723c */ /* 0x042fe400000810bc */
[----:B------:R-:W-:Y:S04]  /*2eb80*/  STL.64 [R1+0x4a0], R56 ;  /* 0x0004a03801007387 */ /* 0x000fe80000100a00 */
[----:B------:R-:W-:Y:S02]  /*2eb90*/  STL.64 [R1+0x4a8], R58 ;  /* 0x0004a83a01007387 */ /* 0x000fe40000100a00 */
[----:B------:R-:W-:Y:S02]  /*2eba0*/  HMMA.1688.F32.TF32 R48, R48, R14, R192 ;  /* 0x0000000e3030723c */ /* 0x000fe400000810c0 */
[----:B------:R-:W-:Y:S04]  /*2ebb0*/  STL.64 [R1+0x4d0], R44 ;  /* 0x0004d02c01007387 */ /* 0x000fe80000100a00 */
[----:B------:R1:W-:Y:S04]  /*2ebc0*/  STL.64 [R1+0x4d8], R46 ;  /* 0x0004d82e01007387 */ /* 0x0003e80000100a00 */
[----:B------:R-:W-:Y:S04]  /*2ebd0*/  LDS R181, [R0+0x10400] ;  /* 0x0104000000b57984 */ /* 0x000fe80000000800 */
[----:B------:R-:W-:Y:S01]  /*2ebe0*/  LDS R183, [R0+0x12400] ;  /* 0x0124000000b77984 */ /* 0x000fe20000000800 */
[C---:B-1----:R-:W-:Y:S03]  /*2ebf0*/  HMMA.1688.F32.TF32 R44, R36.reuse, R10, R196 ;  /* 0x0000000a242c723c */ /* 0x042fe600000810c4 */
[----:B------:R-:W-:Y:S04]  /*2ec00*/  STL.64 [R1+0x4c0], R40 ;  /* 0x0004c02801007387 */ /* 0x000fe80000100a00 */
[----:B------:R1:W-:Y:S02]  /*2ec10*/  STL.64 [R1+0x4c8], R42 ;  /* 0x0004c82a01007387 */ /* 0x0003e40000100a00 */
[C---:B-1----:R-:W-:Y:S02]  /*2ec20*/  HMMA.1688.F32.TF32 R40, R36.reuse, R6, R200 ;  /* 0x000000062428723c */ /* 0x042fe400000810c8 */
[----:B------:R-:W-:Y:S04]  /*2ec30*/  STL.64 [R1+0x4b0], R48 ;  /* 0x0004b03001007387 */ /* 0x000fe80000100a00 */
[----:B------:R-:W-:Y:S08]  /*2ec40*/  STL.64 [R1+0x4b8], R50 ;  /* 0x0004b83201007387 */ /* 0x000ff00000100a00 */
[----:B------:R-:W-:Y:S04]  /*2ec50*/  STL.64 [R1+0x310], R44 ;  /* 0x0003102c01007387 */ /* 0x000fe80000100a00 */
[----:B------:R-:W-:Y:S01]  /*2ec60*/  STL.64 [R1+0x318], R46 ;  /* 0x0003182e01007387 */ /* 0x000fe20000100a00 */
[C---:B------:R-:W-:Y:S03]  /*2ec70*/  HMMA.1688.F32.TF32 R4, R36.reuse, R30, R208 ;  /* 0x0000001e2404723c */ /* 0x040fe600000810d0 */
[----:B------:R-:W-:Y:S04]  /*2ec80*/  LDS R48, [R3+0x10080] ;  /* 0x0100800003307984 */ /* 0x000fe80000000800 */
[----:B------:R-:W-:Y:S04]  /*2ec90*/  LDS R50, [R3+0x12080] ;  /* 0x0120800003327984 */ /* 0x000fe80000000800 */
[----:B------:R-:W-:Y:S04]  /*2eca0*/  STL.64 [R1+0x2e0], R40 ;  /* 0x0002e02801007387 */ /* 0x000fe80000100a00 */
[----:B------:R-:W-:Y:S04]  /*2ecb0*/  STL.64 [R1+0x2e8], R42 ;  /* 0x0002e82a01007387 */ /* 0x000fe80000100a00 */
[----:B------:R-:W2:Y:S04]  /*2ecc0*/  LDL.LU R59, [R1+0xa50] ;  /* 0x000a5000013b7983 */ /* 0x000ea80000300800 */
[----:B------:R-:W-:Y:S04]  /*2ecd0*/  STL.64 [R1+0x2b0], R32 ;  /* 0x0002b02001007387 */ /* 0x000fe80000100a00 */
[----:B------:R1:W-:Y:S04]  /*2ece0*/  STL.64 [R1+0x2b8], R34 ;  /* 0x0002b82201007387 */ /* 0x0003e80000100a00 */
[----:B------:R-:W-:Y:S04]  /*2ecf0*/  STL.64 [R1+0x270], R4 ;  /* 0x0002700401007387 */ /* 0x000fe80000100a00 */
[----:B------:R3:W-:Y:S01]  /*2ed00*/  STL.64 [R1+0x278], R6 ;  /* 0x0002780601007387 */ /* 0x0007e20000100a00 */
[C---:B-1----:R-:W-:Y:S03]  /*2ed10*/  HMMA.1688.F32.TF32 R32, R36.reuse, R26, R212 ;  /* 0x0000001a2420723c */ /* 0x042fe600000810d4 */
[----:B------:R-:W-:Y:S04]  /*2ed20*/  LDS R49, [R0+0x10080] ;  /* 0x0100800000317984 */ /* 0x000fe80000000800 */
[----:B------:R-:W-:Y:S01]  /*2ed30*/  LDS R51, [R0+0x12080] ;  /* 0x0120800000337984 */ /* 0x000fe20000000800 */
[----:B---3--:R-:W-:Y:S03]  /*2ed40*/  HMMA.1688.F32.TF32 R4, R36, R22, R216 ;  /* 0x000000162404723c */ /* 0x008fe600000810d8 */
[----:B------:R-:W-:Y:S04]  /*2ed50*/  LDS R44, [R3+0x10100] ;  /* 0x01010000032c7984 */ /* 0x000fe80000000800 */
[----:B------:R-:W-:Y:S04]  /*2ed60*/  LDS R46, [R3+0x12100] ;  /* 0x01210000032e7984 */ /* 0x000fe80000000800 */
[----:B------:R-:W-:Y:S04]  /*2ed70*/  LDS R45, [R0+0x10100] ;  /* 0x01010000002d7984 */ /* 0x000fe80000000800 */
[----:B------:R-:W-:Y:S04]  /*2ed80*/  LDS R47, [R0+0x12100] ;  /* 0x01210000002f7984 */ /* 0x000fe80000000800 */
[----:B------:R-:W-:Y:S04]  /*2ed90*/  STL.64 [R1+0x200], R32 ;  /* 0x0002002001007387 */ /* 0x000fe80000100a00 */
[----:B------:R-:W-:Y:S01]  /*2eda0*/  STL.64 [R1+0x208], R34 ;  /* 0x0002082201007387 */ /* 0x000fe20000100a00 */
[----:B------:R-:W-:-:S03]  /*2edb0*/  IMAD.MOV.U32 R2, RZ, RZ, R6 ;  /* 0x000000ffff027224 */ /* 0x000fc600078e0006 */
[----:B------:R1:W-:Y:S01]  /*2edc0*/  STL.64 [R1+0x1f0], R4 ;  /* 0x0001f00401007387 */ /* 0x0003e20000100a00 */
[----:B------:R-:W-:-:S03]  /*2edd0*/  MOV R252, R7 ;  /* 0x0000000700fc7202 */ /* 0x000fc60000000f00 */
[----:B------:R-:W-:Y:S04]  /*2ede0*/  LDS R40, [R3+0x10180] ;  /* 0x0101800003287984 */ /* 0x000fe80000000800 */
[----:B------:R-:W-:Y:S01]  /*2edf0*/  LDS R42, [R3+0x12180] ;  /* 0x01218000032a7984 */ /* 0x000fe20000000800 */
[----:B-1----:R-:W-:Y:S03]  /*2ee00*/  HMMA.1688.F32.TF32 R4, R36, R14, R52 ;  /* 0x0000000e2404723c */ /* 0x002fe60000081034 */
[----:B------:R-:W-:Y:S04]  /*2ee10*/  STL.64 [R1+0x25b0], R246 ;  /* 0x0025b0f601007387 */ /* 0x000fe80000100a00 */
[----:B------:R-:W-:Y:S04]  /*2ee20*/  STL.64 [R1+0x25a8], R244 ;  /* 0x0025a8f401007387 */ /* 0x000fe80000100a00 */
[----:B------:R-:W-:Y:S04]  /*2ee30*/  LDS R52, [R3+0x10000] ;  /* 0x0100000003347984 */ /* 0x000fe80000000800 */
[----:B------:R-:W-:Y:S04]  /*2ee40*/  LDS R54, [R3+0x12000] ;  /* 0x0120000003367984 */ /* 0x000fe80000000800 */
[----:B------:R-:W-:Y:S04]  /*2ee50*/  LDS R53, [R0+0x10000] ;  /* 0x0100000000357984 */ /* 0x000fe80000000800 */
[----:B------:R-:W-:Y:S04]  /*2ee60*/  LDS R55, [R0+0x12000] ;  /* 0x0120000000377984 */ /* 0x000fe80000000800 */
[----:B------:R-:W-:Y:S04]  /*2ee70*/  STL.64 [R1+0x25c0], R6 ;  /* 0x0025c00601007387 */ /* 0x000fe80000100a00 */
[----:B------:R-:W-:Y:S04]  /*2ee80*/  STL.64 [R1+0x25b8], R4 ;  /* 0x0025b80401007387 */ /* 0x000fe80000100a00 */
[----:B------:R-:W-:Y:S04]  /*2ee90*/  LDS R41, [R0+0x10180] ;  /* 0x0101800000297984 */ /* 0x000fe80000000800 */
[----:B------:R-:W-:Y:S01]  /*2eea0*/  LDS R43, [R0+0x12180] ;  /* 0x01218000002b7984 */ /* 0x000fe20000000800 */
[----:B------:R-:W-:Y:S01]  /*2eeb0*/  MOV R193, R243 ;  /* 0x000000f300c17202 */ /* 0x000fe20000000f00 */
[----:B------:R-:W-:-:S02]  /*2eec0*/  IMAD.MOV.U32 R194, RZ, RZ, R242 ;  /* 0x000000ffffc27224 */ /* 0x000fc400078e00f2 */
[----:B------:R-:W-:Y:S01]  /*2eed0*/  IMAD.MOV.U32 R195, RZ, RZ, R241 ;  /* 0x000000ffffc37224 */ /* 0x000fe200078e00f1 */
[----:B------:R-:W-:Y:S04]  /*2eee0*/  LDS R212, [R3+0x10480] ;  /* 0x0104800003d47984 */ /* 0x000fe80000000800 */
[----:B------:R-:W-:Y:S04]  /*2eef0*/  LDS R214, [R3+0x12480] ;  /* 0x0124800003d67984 */ /* 0x000fe80000000800 */
[----:B------:R-:W-:Y:S04]  /*2ef00*/  LDS R213, [R0+0x10480] ;  /* 0x0104800000d57984 */ /* 0x000fe80000000800 */
[----:B------:R-:W-:Y:S04]  /*2ef10*/  LDS R215, [R0+0x12480] ;  /* 0x0124800000d77984 */ /* 0x000fe80000000800 */
[----:B--2---:R-:W1:Y:S04]  /*2ef20*/  LDSM.16.M88.4 R8, [R59+0x40080] ;  /* 0x040080003b08783b */ /* 0x004e680000000200 */
[----:B------:R-:W2:Y:S04]  /*2ef30*/  LDSM.16.M88.4 R12, [R59+0x40880] ;  /* 0x040880003b0c783b */ /* 0x000ea80000000200 */
[----:B------:R-:W3:Y:S04]  /*2ef40*/  LDSM.16.M88.4 R16, [R59+0x41080] ;  /* 0x041080003b10783b */ /* 0x000ee80000000200 */
[----:B------:R-:W4:Y:S04]  /*2ef50*/  LDSM.16.M88.4 R20, [R59+0x41880] ;  /* 0x041880003b14783b */ /* 0x000f280000000200 */
[----:B------:R-:W3:Y:S04]  /*2ef60*/  LDSM.16.M88.4 R24, [R59+0x42080] ;  /* 0x042080003b18783b */ /* 0x000ee80000000200 */
[----:B------:R-:W4:Y:S04]  /*2ef70*/  LDSM.16.M88.4 R28, [R59+0x42880] ;  /* 0x042880003b1c783b */ /* 0x000f280000000200 */
[----:B------:R-:W4:Y:S04]  /*2ef80*/  LDSM.16.M88.4 R32, [R59+0x43080] ;  /* 0x043080003b20783b */ /* 0x000f280000000200 */
[----:B------:R1:W4:Y:S04]  /*2ef90*/  LDSM.16.M88.4 R36, [R59+0x43880] ;  /* 0x043880003b24783b */ /* 0x0003280000000200 */
[----:B-1----:R-:W-:Y:S04]  /*2efa0*/  STL [R1+0x24fc], R10 ;  /* 0x0024fc0a01007387 */ /* 0x002fe80000100800 */
[----:B------:R-:W-:Y:S04]  /*2efb0*/  STL [R1+0x24f8], R11 ;  /* 0x0024f80b01007387 */ /* 0x000fe80000100800 */
[----:B--2---:R-:W-:Y:S04]  /*2efc0*/  STL [R1+0x2504], R14 ;  /* 0x0025040e01007387 */ /* 0x004fe80000100800 */
[----:B------:R-:W-:Y:S04]  /*2efd0*/  STL [R1+0x2500], R15 ;  /* 0x0025000f01007387 */ /* 0x000fe80000100800 */
[----:B---3--:R-:W-:Y:S04]  /*2efe0*/  STL [R1+0x250c], R18 ;  /* 0x00250c1201007387 */ /* 0x008fe80000100800 */
[----:B------:R-:W-:Y:S04]  /*2eff0*/  STL [R1+0x2508], R19 ;  /* 0x0025081301007387 */ /* 0x000fe80000100800 */
[----:B----4-:R-:W-:Y:S04]  /*2f000*/  STL [R1+0x2514], R22 ;  /* 0x0025141601007387 */ /* 0x010fe80000100800 */
[----:B------:R-:W-:Y:S04]  /*2f010*/  STL [R1+0x2510], R23 ;  /* 0x0025101701007387 */ /* 0x000fe80000100800 */
[----:B------:R-:W-:Y:S04]  /*2f020*/  STL [R1+0x251c], R26 ;  /* 0x00251c1a01007387 */ /* 0x000fe80000100800 */
[----:B------:R-:W-:Y:S04]  /*2f030*/  STL [R1+0x2518], R27 ;  /* 0x0025181b01007387 */ /* 0x000fe80000100800 */
[----:B------:R-:W-:Y:S04]  /*2f040*/  STL [R1+0x2524], R30 ;  /* 0x0025241e01007387 */ /* 0x000fe80000100800 */
[----:B------:R-:W-:Y:S04]  /*2f050*/  STL [R1+0x2520], R31 ;  /* 0x0025201f01007387 */ /* 0x000fe80000100800 */
[----:B------:R-:W-:Y:S04]  /*2f060*/  STL [R1+0x252c], R34 ;  /* 0x00252c2201007387 */ /* 0x000fe80000100800 */
[----:B------:R-:W-:Y:S04]  /*2f070*/  STL [R1+0x2528], R35 ;  /* 0x0025282301007387 */ /* 0x000fe80000100800 */
        /* <DEDUP_REMOVED lines=12> */
[----:B------:R-:W3:Y:S04]  /*2f140*/  LDL.LU R64, [R1+0x940] ;  /* 0x0009400001407983 */ /* 0x000ee80000300800 */
[----:B------:R-:W3:Y:S04]  /*2f150*/  LDL.LU R65, [R1+0x944] ;  /* 0x0009440001417983 */ /* 0x000ee80000300800 */
[----:B------:R-:W3:Y:S04]  /*2f160*/  LDL.LU R66, [R1+0x948] ;  /* 0x0009480001427983 */ /* 0x000ee80000300800 */
[----:B------:R-:W3:Y:S01]  /*2f170*/  LDL.LU R67, [R1+0x94c] ;  /* 0x00094c0001437983 */ /* 0x000ee20000300800 */
[C---:B------:R-:W-:Y:S08]  /*2f180*/  HMMA.1688.F32.TF32 R4, R52.reuse, R16, R68 ;  /* 0x000000103404723c */ /* 0x040ff00000081044 */
[C---:B------:R-:W-:Y:S01]  /*2f190*/  HMMA.1688.F32.TF32 R76, R52.reuse, R8, R76 ;  /* 0x00000008344c723c */ /* 0x040fe2000008104c */
[----:B------:R1:W-:Y:S07]  /*2f1a0*/  STL [R1+0x2534], R38 ;  /* 0x0025342601007387 */ /* 0x0003ee0000100800 */
[----:B------:R-:W-:Y:S01]  /*2f1b0*/  HMMA.1688.F32.TF32 R72, R52, R12, R72 ;  /* 0x0000000c3448723c */ /* 0x000fe20000081048 */
[----:B------:R1:W-:Y:S07]  /*2f1c0*/  STL [R1+0x2530], R39 ;  /* 0x0025302701007387 */ /* 0x0003ee0000100800 */
[----:B-1----:R-:W-:Y:S01]  /*2f1d0*/  IMAD.MOV.U32 R38, RZ, RZ, R4 ;  /* 0x000000ffff267224 */ /* 0x002fe200078e0004 */
[----:B------:R-:W-:Y:S01]  /*2f1e0*/  MOV R34, R6 ;  /* 0x0000000600227202 */ /* 0x000fe20000000f00 */
[----:B------:R-:W-:-:S02]  /*2f1f0*/  IMAD.MOV.U32 R35, RZ, RZ, R7 ;  /* 0x000000ffff237224 */ /* 0x000fc400078e0007 */
[----:B------:R-:W-:-:S03]  /*2f200*/  IMAD.MOV.U32 R39, RZ, RZ, R5 ;  /* 0x000000ffff277224 */ /* 0x000fc600078e0005 */
[----:B------:R-:W-:Y:S04]  /*2f210*/  STL.64 [R1+0x1e0], R76 ;  /* 0x0001e04c01007387 */ /* 0x000fe80000100a00 */
[----:B------:R-:W-:Y:S04]  /*2f220*/  STL.64 [R1+0x1e8], R78 ;  /* 0x0001e84e01007387 */ /* 0x000fe80000100a00 */
[----:B------:R-:W-:Y:S04]  /*2f230*/  STL.64 [R1+0x1d0], R72 ;  /* 0x0001d04801007387 */ /* 0x000fe80000100a00 */
[----:B------:R-:W-:Y:S04]  /*2f240*/  STL.64 [R1+0x1d8], R74 ;  /* 0x0001d84a01007387 */ /* 0x000fe80000100a00 */
[----:B------:R-:W-:Y:S04]  /*2f250*/  STL [R1+0x2544], R35 ;  /* 0x0025442301007387 */ /* 0x000fe80000100800 */
[----:B------:R-:W-:Y:S04]  /*2f260*/  STL [R1+0x2540], R34 ;  /* 0x0025402201007387 */ /* 0x000fe80000100800 */
[----:B------:R-:W-:Y:S04]  /*2f270*/  STL [R1+0x253c], R39 ;  /* 0x00253c2701007387 */ /* 0x000fe80000100800 */
[----:B------:R-:W-:Y:S01]  /*2f280*/  STL [R1+0x2538], R38 ;  /* 0x0025382601007387 */ /* 0x000fe20000100800 */
[C---:B--2---:R-:W-:Y:S03]  /*2f290*/  HMMA.1688.F32.TF32 R4, R52.reuse, R20, R56 ;  /* 0x000000143404723c */ /* 0x044fe60000081038 */
[----:B------:R-:W2:Y:S11]  /*2f2a0*/  LDL.LU R56, [R1+0x7d0] ;  /* 0x0007d00001387983 */ /* 0x000eb60000300800 */
[----:B------:R-:W-:Y:S09]  /*2f2b0*/  @!UPT UIADD3 URZ, URZ, URZ, URZ ;  /* 0x0000003f3f3ff290 */ /* 0x000ff2000fffe03f */
[----:B------:R-:W-:Y:S04]  /*2f2c0*/  STL.64 [R1+0x1a0], R4 ;  /* 0x0001a00401007387 */ /* 0x000fe80000100a00 */
[----:B------:R4:W-:Y:S04]  /*2f2d0*/  STL.64 [R1+0x1a8], R6 ;  /* 0x0001a80601007387 */ /* 0x0009e80000100a00 */
[----:B------:R-:W2:Y:S04]  /*2f2e0*/  LDL.LU R57, [R1+0x7d4] ;  /* 0x0007d40001397983 */ /* 0x000ea80000300800 */
[----:B------:R-:W2:Y:S01]  /*2f2f0*/  LDL.LU R58, [R1+0x7d8] ;  /* 0x0007d800013a7983 */ /* 0x000ea20000300800 */
[C---:B----4-:R-:W-:Y:S03]  /*2f300*/  HMMA.1688.F32.TF32 R4, R52.reuse, R24, R228 ;  /* 0x000000183404723c */ /* 0x050fe600000810e4 */
[----:B------:R-:W2:Y:S11]  /*2f310*/  LDL.LU R59, [R1+0x7dc] ;  /* 0x0007dc00013b7983 */ /* 0x000eb60000300800 */
[----:B------:R-:W-:Y:S10]  /*2f320*/  @!UPT UIADD3 URZ, URZ, URZ, URZ ;  /* 0x0000003f3f3ff290 */ /* 0x000ff4000fffe03f */
[----:B------:R-:W-:Y:S01]  /*2f330*/  IMAD.MOV.U32 R35, RZ, RZ, R4 ;  /* 0x000000ffff237224 */ /* 0x000fe200078e0004 */
[----:B------:R-:W-:Y:S01]  /*2f340*/  MOV R34, R5 ;  /* 0x0000000500227202 */ /* 0x000fe20000000f00 */
[----:B------:R-:W-:Y:S02]  /*2f350*/  IMAD.MOV.U32 R39, RZ, RZ, R6 ;  /* 0x000000ffff277224 */ /* 0x000fe400078e0006 */
[----:B------:R-:W-:Y:S02]  /*2f360*/  IMAD.MOV.U32 R38, RZ, RZ, R7 ;  /* 0x000000ffff267224 */ /* 0x000fe400078e0007 */
[C---:B---3--:R-:W-:Y:S03]  /*2f370*/  HMMA.1688.F32.TF32 R4, R52.reuse, R28, R64 ;  /* 0x0000001c3404723c */ /* 0x048fe60000081040 */
[----:B------:R-:W-:Y:S04]  /*2f380*/  STL [R1+0x2554], R38 ;  /* 0x0025542601007387 */ /* 0x000fe80000100800 */
[----:B------:R-:W-:Y:S04]  /*2f390*/  STL [R1+0x2550], R39 ;  /* 0x0025502701007387 */ /* 0x000fe80000100800 */
[----:B------:R-:W-:Y:S04]  /*2f3a0*/  STL [R1+0x254c], R35 ;  /* 0x00254c2301007387 */ /* 0x000fe80000100800 */
[----:B------:R-:W-:Y:S04]  /*2f3b0*/  STL [R1+0x2548], R34 ;  /* 0x0025482201007387 */ /* 0x000fe80000100800 */
[----:B------:R-:W3:Y:S04]  /*2f3c0*/  LDL.LU R228, [R1+0x7c0] ;  /* 0x0007c00001e47983 */ /* 0x000ee80000300800 */
[----:B------:R-:W-:Y:S04]  /*2f3d0*/  STL.64 [R1+0x180], R4 ;  /* 0x0001800401007387 */ /* 0x000fe80000100a00 */
[----:B------:R1:W-:Y:S04]  /*2f3e0*/  STL.64 [R1+0x188], R6 ;  /* 0x0001880601007387 */ /* 0x0003e80000100a00 */
[----:B------:R-:W3:Y:S04]  /*2f3f0*/  LDL.LU R229, [R1+0x7c4] ;  /* 0x0007c40001e57983 */ /* 0x000ee80000300800 */
[----:B------:R-:W3:Y:S04]  /*2f400*/  LDL.LU R230, [R1+0x7c8] ;  /* 0x0007c80001e67983 */ /* 0x000ee80000300800 */
[----:B------:R-:W3:Y:S04]  /*2f410*/  LDL.LU R231, [R1+0x7cc] ;  /* 0x0007cc0001e77983 */ /* 0x000ee80000300800 */
[----:B------:R-:W4:Y:S04]  /*2f420*/  LDL.LU R64, [R1+0x7b0] ;  /* 0x0007b00001407983 */ /* 0x000f280000300800 */
[----:B------:R-:W4:Y:S04]  /*2f430*/  LDL.LU R65, [R1+0x7b4] ;  /* 0x0007b40001417983 */ /* 0x000f280000300800 */
[----:B------:R-:W4:Y:S04]  /*2f440*/  LDL.LU R66, [R1+0x7b8] ;  /* 0x0007b80001427983 */ /* 0x000f280000300800 */
[----:B------:R-:W4:Y:S01]  /*2f450*/  LDL.LU R67, [R1+0x7bc] ;  /* 0x0007bc0001437983 */ /* 0x000f220000300800 */
[----:B-1----:R-:W-:Y:S03]  /*2f460*/  HMMA.1688.F32.TF32 R4, R52, R32, R60 ;  /* 0x000000203404723c */ /* 0x002fe6000008103c */
[----:B------:R-:W4:Y:S04]  /*2f470*/  LDL.LU R60, [R1+0x7a0] ;  /* 0x0007a000013c7983 */ /* 0x000f280000300800 */
[----:B------:R-:W4:Y:S04]  /*2f480*/  LDL.LU R61, [R1+0x7a4] ;  /* 0x0007a400013d7983 */ /* 0x000f280000300800 */
[----:B------:R-:W4:Y:S04]  /*2f490*/  LDL.LU R62, [R1+0x7a8] ;  /* 0x0007a800013e7983 */ /* 0x000f280000300800 */
[----:B------:R-:W4:Y:S09]  /*2f4a0*/  LDL.LU R63, [R1+0x7ac] ;  /* 0x0007ac00013f7983 */ /* 0x000f320000300800 */
[----:B------:R-:W-:Y:S01]  /*2f4b0*/  MOV R30, R4 ;  /* 0x00000004001e7202 */ /* 0x000fe20000000f00 */
[----:B------:R-:W-:Y:S01]  /*2f4c0*/  IMAD.MOV.U32 R31, RZ, RZ, R5 ;  /* 0x000000ffff1f7224 */ /* 0x000fe200078e0005 */
[----:B------:R-:W-:Y:S01]  /*2f4d0*/  MOV R27, R7 ;  /* 0x00000007001b7202 */ /* 0x000fe20000000f00 */
[----:B------:R-:W-:-:S04]  /*2f4e0*/  IMAD.MOV.U32 R26, RZ, RZ, R6 ;  /* 0x000000ffff1a7224 */ /* 0x000fc800078e0006 */
[----:B------:R1:W-:Y:S04]  /*2f4f0*/  STL [R1+0x2564], R27 ;  /* 0x0025641b01007387 */ /* 0x0003e80000100800 */
[----:B------:R1:W-:Y:S04]  /*2f500*/  STL [R1+0x2560], R26 ;  /* 0x0025601a01007387 */ /* 0x0003e80000100800 */
[----:B------:R1:W-:Y:S04]  /*2f510*/  STL [R1+0x255c], R31 ;  /* 0x00255c1f01007387 */ /* 0x0003e80000100800 */
[----:B------:R1:W-:Y:S01]  /*2f520*/  STL [R1+0x2558], R30 ;  /* 0x0025581e01007387 */ /* 0x0003e20000100800 */
[----:B--2---:R-:W-:Y:S03]  /*2f530*/  HMMA.1688.F32.TF32 R4, R52, R36, R56 ;  /* 0x000000243404723c */ /* 0x004fe60000081038 */
[----:B------:R-:W2:Y:S04]  /*2f540*/  LDL.LU R56, [R1+0x790] ;  /* 0x0007900001387983 */ /* 0x000ea80000300800 */
[----:B------:R-:W2:Y:S04]  /*2f550*/  LDL.LU R57, [R1+0x794] ;  /* 0x0007940001397983 */ /* 0x000ea80000300800 */
[----:B------:R-:W2:Y:S04]  /*2f560*/  LDL.LU R58, [R1+0x798] ;  /* 0x00079800013a7983 */ /* 0x000ea80000300800 */
[----:B------:R-:W2:Y:S09]  /*2f570*/  LDL.LU R59, [R1+0x79c] ;  /* 0x00079c00013b7983 */ /* 0x000eb20000300800 */
[----:B------:R-:W-:Y:S01]  /*2f580*/  IMAD.MOV.U32 R38, RZ, RZ, R4 ;  /* 0x000000ffff267224 */ /* 0x000fe200078e0004 */
[----:B------:R-:W-:Y:S01]  /*2f590*/  MOV R35, R6 ;  /* 0x0000000600237202 */ /* 0x000fe20000000f00 */
[----:B------:R-:W-:-:S02]  /*2f5a0*/  IMAD.MOV.U32 R39, RZ, RZ, R5 ;  /* 0x000000ffff277224 */ /* 0x000fc400078e0005 */
[----:B------:R-:W-:Y:S02]  /*2f5b0*/  IMAD.MOV.U32 R34, RZ, RZ, R7 ;  /* 0x000000ffff227224 */ /* 0x000fe400078e0007 */
[C---:B---3--:R-:W-:Y:S03]  /*2f5c0*/  HMMA.1688.F32.TF32 R4, R48.reuse, R8, R228 ;  /* 0x000000083004723c */ /* 0x048fe600000810e4 */
[----:B------:R3:W-:Y:S11]  /*2f5d0*/  STL [R1+0x2574], R34 ;  /* 0x0025742201007387 */ /* 0x0007f60000100800 */
[----:B------:R-:W-:Y:S10]  /*2f5e0*/  @!UPT UIADD3 URZ, URZ, URZ, URZ ;  /* 0x0000003f3f3ff290 */ /* 0x000ff4000fffe03f */
[----:B-1----:R-:W-:Y:S01]  /*2f5f0*/  IMAD.MOV.U32 R27, RZ, RZ, R4 ;  /* 0x000000ffff1b7224 */ /* 0x002fe200078e0004 */
[----:B------:R-:W-:Y:S01]  /*2f600*/  MOV R26, R5 ;  /* 0x00000005001a7202 */ /* 0x000fe20000000f00 */
[----:B------:R-:W-:Y:S02]  /*2f610*/  IMAD.MOV.U32 R31, RZ, RZ, R6 ;  /* 0x000000ffff1f7224 */ /* 0x000fe400078e0006 */
[----:B------:R-:W-:Y:S02]  /*2f620*/  IMAD.MOV.U32 R30, RZ, RZ, R7 ;  /* 0x000000ffff1e7224 */ /* 0x000fe400078e0007 */
[C---:B----4-:R-:W-:Y:S01]  /*2f630*/  HMMA.1688.F32.TF32 R4, R48.reuse, R12, R64 ;  /* 0x0000000c3004723c */ /* 0x050fe20000081040 */
[----:B------:R1:W-:Y:S04]  /*2f640*/  STL [R1+0x2570], R35 ;  /* 0x0025702301007387 */ /* 0x0003e80000100800 */
[----:B------:R-:W-:Y:S04]  /*2f650*/  STL [R1+0x256c], R38 ;  /* 0x00256c2601007387 */ /* 0x000fe80000100800 */
[----:B------:R4:W-:Y:S11]  /*2f660*/  STL [R1+0x2568], R39 ;  /* 0x0025682701007387 */ /* 0x0009f60000100800 */
[----:B------:R-:W-:Y:S04]  /*2f670*/  @!UPT UIADD3 URZ, URZ, URZ, URZ ;  /* 0x0000003f3f3ff290 */ /* 0x000fe8000fffe03f */
[----:B---3--:R-:W-:Y:S01]  /*2f680*/  MOV R34, R4 ;  /* 0x0000000400227202 */ /* 0x008fe20000000f00 */
[----:B-1----:R-:W-:Y:S01]  /*2f690*/  IMAD.MOV.U32 R35, RZ, RZ, R5 ;  /* 0x000000ffff237224 */ /* 0x002fe200078e0005 */
[----:B----4-:R-:W-:Y:S01]  /*2f6a0*/  MOV R39, R7 ;  /* 0x0000000700277202 */ /* 0x010fe20000000f00 */
[----:B------:R-:W-:Y:S02]  /*2f6b0*/  IMAD.MOV.U32 R38, RZ, RZ, R6 ;  /* 0x000000ffff267224 */ /* 0x000fe400078e0006 */
[----:B------:R-:W-:Y:S01]  /*2f6c0*/  HMMA.1688.F32.TF32 R4, R48, R16, R60 ;  /* 0x000000103004723c */ /* 0x000fe2000008103c */
[----:B------:R1:W-:Y:S04]  /*2f6d0*/  STL [R1+0x2584], R30 ;  /* 0x0025841e01007387 */ /* 0x0003e80000100800 */
[----:B------:R3:W-:Y:S04]  /*2f6e0*/  STL [R1+0x2580], R31 ;  /* 0x0025801f01007387 */ /* 0x0007e80000100800 */
[----:B------:R-:W-:Y:S04]  /*2f6f0*/  STL [R1+0x257c], R27 ;  /* 0x00257c1b01007387 */ /* 0x000fe80000100800 */
[----:B------:R4:W-:Y:S04]  /*2f700*/  STL [R1+0x2578], R26 ;  /* 0x0025781a01007387 */ /* 0x0009e80000100800 */
[----:B------:R1:W-:Y:S04]  /*2f710*/  STL [R1+0x2594], R39 ;  /* 0x0025942701007387 */ /* 0x0003e80000100800 */
[----:B------:R-:W-:Y:S03]  /*2f720*/  STL [R1+0x2590], R38 ;  /* 0x0025902601007387 */ /* 0x000fe60000100800 */
[----:B------:R-:W-:Y:S01]  /*2f730*/  IMAD.MOV.U32 R19, RZ, RZ, R7 ;  /* 0x000000ffff137224 */ /* 0x000fe200078e0007 */
[----:B------:R-:W-:Y:S01]  /*2f740*/  MOV R18, R6 ;  /* 0x0000000600127202 */ /* 0x000fe20000000f00 */
[----:B------:R-:W-:Y:S01]  /*2f750*/  IMAD.MOV.U32 R23, RZ, RZ, R5 ;  /* 0x000000ffff177224 */ /* 0x000fe200078e0005 */
[----:B------:R1:W-:Y:S01]  /*2f760*/  STL [R1+0x258c], R34 ;  /* 0x00258c2201007387 */ /* 0x0003e20000100800 */
[----:B------:R-:W-:-:S03]  /*2f770*/  IMAD.MOV.U32 R22, RZ, RZ, R4 ;  /* 0x000000ffff167224 */ /* 0x000fc600078e0004 */
[----:B------:R1:W-:Y:S04]  /*2f780*/  STL [R1+0x2588], R35 ;  /* 0x0025882301007387 */ /* 0x0003e80000100800 */
[----:B------:R1:W-:Y:S04]  /*2f790*/  STL [R1+0x25a4], R19 ;  /* 0x0025a41301007387 */ /* 0x0003e80000100800 */
[----:B------:R1:W-:Y:S04]  /*2f7a0*/  STL [R1+0x25a0], R18 ;  /* 0x0025a01201007387 */ /* 0x0003e80000100800 */
[----:B------:R1:W-:Y:S04]  /*2f7b0*/  STL [R1+0x259c], R23 ;  /* 0x00259c1701007387 */ /* 0x0003e80000100800 */
[----:B------:R1:W-:Y:S04]  /*2f7c0*/  STL [R1+0x2598], R22 ;  /* 0x0025981601007387 */ /* 0x0003e80000100800 */
        /* <DEDUP_REMOVED lines=81> */
[C---:B---3--:R-:W-:Y:S11]  /*2fce0*/  HMMA.1688.F32.TF32 R4, R48.reuse, R24, R120 ;  /* 0x000000183004723c */ /* 0x048ff60000081078 */
[----:B------:R-:W-:Y:S11]  /*2fcf0*/  @!UPT UIADD3 URZ, URZ, URZ, URZ ;  /* 0x0000003f3f3ff290 */ /* 0x000ff6000fffe03f */
[----:B------:R-:W-:Y:S02]  /*2fd00*/  @!UPT UIADD3 URZ, URZ, URZ, URZ ;  /* 0x0000003f3f3ff290 */ /* 0x000fe4000fffe03f */
[----:B-1----:R-:W-:Y:S01]  /*2fd10*/  MOV R30, R4 ;  /* 0x00000004001e7202 */ /* 0x002fe20000000f00 */
[----:B------:R-:W-:Y:S01]  /*2fd20*/  IMAD.MOV.U32 R31, RZ, RZ, R5 ;  /* 0x000000ffff1f7224 */ /* 0x000fe200078e0005 */
[----:B----4-:R-:W-:Y:S01]  /*2fd30*/  MOV R26, R7 ;  /* 0x00000007001a7202 */ /* 0x010fe20000000f00 */
[----:B------:R-:W-:Y:S02]  /*2fd40*/  IMAD.MOV.U32 R27, RZ, RZ, R6 ;  /* 0x000000ffff1b7224 */ /* 0x000fe400078e0006 */
[----:B------:R-:W-:Y:S01]  /*2fd50*/  HMMA.1688.F32.TF32 R4, R48, R28, R116 ;  /* 0x0000001c3004723c */ /* 0x000fe20000081074 */
        /* <DEDUP_REMOVED lines=9> */
[C---:B------:R-:W-:Y:S08]  /*2fdf0*/  HMMA.1688.F32.TF32 R4, R48.reuse, R32, R112 ;  /* 0x000000203004723c */ /* 0x040ff00000081070 */
[----:B------:R-:W-:Y:S11]  /*2fe00*/  HMMA.1688.F32.TF32 R48, R48, R36, R108 ;  /* 0x000000243030723c */ /* 0x000ff6000008106c */
[----:B------:R-:W-:Y:S05]  /*2fe10*/  @!UPT UIADD3 URZ, URZ, URZ, URZ ;  /* 0x0000003f3f3ff290 */ /* 0x000fea000fffe03f */
[----:B------:R-:W-:Y:S01]  /*2fe20*/  IMAD.MOV.U32 R19, RZ, RZ, R4 ;  /* 0x000000ffff137224 */ /* 0x000fe200078e0004 */
[----:B------:R-:W-:Y:S01]  /*2fe30*/  MOV R18, R5 ;  /* 0x0000000500127202 */ /* 0x000fe20000000f00 */
[----:B------:R-:W-:Y:S02]  /*2fe40*/  IMAD.MOV.U32 R23, RZ, RZ, R6 ;  /* 0x000000ffff177224 */ /* 0x000fe400078e0006 */
[----:B------:R-:W-:Y:S02]  /*2fe50*/  IMAD.MOV.U32 R22, RZ, RZ, R7 ;  /* 0x000000ffff167224 */ /* 0x000fe400078e0007 */
[C---:B------:R-:W-:Y:S01]  /*2fe60*/  HMMA.1688.F32.TF32 R4, R44.reuse, R12, R100 ;  /* 0x0000000c2c04723c */ /* 0x040fe20000081064 */
[----:B------:R-:W-:Y:S04]  /*2fe70*/  STL.64 [R1+0xe0], R48 ;  /* 0x0000e03001007387 */ /* 0x000fe80000100a00 */
[----:B------:R1:W-:Y:S04]  /*2fe80*/  STL.64 [R1+0xe8], R50 ;  /* 0x0000e83201007387 */ /* 0x0003e80000100a00 */
[----:B------:R-:W-:Y:S04]  /*2fe90*/  STL.64 [R1+0xd0], R52 ;  /* 0x0000d03401007387 */ /* 0x000fe80000100a00 */
[----:B------:R3:W-:Y:S01]  /*2fea0*/  STL.64 [R1+0xd8], R54 ;  /* 0x0000d83601007387 */ /* 0x0007e20000100a00 */
[C---:B-1----:R-:W-:Y:S09]  /*2feb0*/  HMMA.1688.F32.TF32 R48, R44.reuse, R16, R232 ;  /* 0x000000102c30723c */ /* 0x042ff200000810e8 */
[----:B------:R-:W-:Y:S01]  /*2fec0*/  STL.64 [R1+0xc0], R4 ;  /* 0x0000c00401007387 */ /* 0x000fe20000100a00 */
[C---:B---3--:R-:W-:Y:S03]  /*2fed0*/  HMMA.1688.F32.TF32 R52, R44.reuse, R20, R96 ;  /* 0x000000142c34723c */ /* 0x048fe60000081060 */
[----:B------:R1:W-:Y:S05]  /*2fee0*/  STL.64 [R1+0xc8], R6 ;  /* 0x0000c80601007387 */ /* 0x0003ea0000100a00 */
[C---:B-1----:R-:W-:Y:S05]  /*2fef0*/  HMMA.1688.F32.TF32 R4, R44.reuse, R24, R92 ;  /* 0x000000182c04723c */ /* 0x042fea000008105c */
[----:B------:R-:W-:Y:S04]  /*2ff00*/  STL.64 [R1+0xb0], R48 ;  /* 0x0000b03001007387 */ /* 0x000fe80000100a00 */
[----:B------:R1:W-:Y:S06]  /*2ff10*/  STL.64 [R1+0xb8], R50 ;  /* 0x0000b83201007387 */ /* 0x0003ec0000100a00 */
[----:B------:R-:W-:Y:S04]  /*2ff20*/  STL.64 [R1+0xa0], R52 ;  /* 0x0000a03401007387 */ /* 0x000fe80000100a00 */
[----:B------:R3:W-:Y:S01]  /*2ff30*/  STL.64 [R1+0xa8], R54 ;  /* 0x0000a83601007387 */ /* 0x0007e20000100a00 */
[C---:B-1----:R-:W-:Y:S03]  /*2ff40*/  HMMA.1688.F32.TF32 R48, R44.reuse, R28, R88 ;  /* 0x0000001c2c30723c */ /* 0x042fe60000081058 */
[----:B------:R-:W-:Y:S05]  /*2ff50*/  STL.64 [R1+0x90], R4 ;  /* 0x0000900401007387 */ /* 0x000fea0000100a00 */
[-C--:B---3--:R-:W-:Y:S01]  /*2ff60*/  HMMA.1688.F32.TF32 R52, R44, R32.reuse, R84 ;  /* 0x000000202c34723c */ /* 0x088fe20000081054 */
[----:B------:R1:W-:Y:S04]  /*2ff70*/  STL.64 [R1+0x98], R6 ;  /* 0x0000980601007387 */ /* 0x0003e80000100a00 */
[----:B------:R-:W-:Y:S03]  /*2ff80*/  LDS R84, [R3+0x10280] ;  /* 0x0102800003547984 */ /* 0x000fe60000000800 */
[----:B------:R-:W-:Y:S01]  /*2ff90*/  HMMA.1688.F32.TF32 R248, R40, R32, R248 ;  /* 0x0000002028f8723c */ /* 0x000fe200000810f8 */
[----:B------:R-:W-:Y:S04]  /*2ffa0*/  LDS R86, [R3+0x12280] ;  /* 0x0122800003567984 */ /* 0x000fe80000000800 */
[----:B------:R-:W-:Y:S03]  /*2ffb0*/  LDS R85, [R0+0x10280] ;  /* 0x0102800000557984 */ /* 0x000fe60000000800 */
[----:B-1----:R-:W-:Y:S01]  /*2ffc0*/  HMMA.1688.F32.TF32 R4, R44, R36, R80 ;  /* 0x000000242c04723c */ /* 0x002fe20000081050 */
[----:B------:R-:W-:Y:S04]  /*2ffd0*/  STL.64 [R1+0x80], R48 ;  /* 0x0000803001007387 */ /* 0x000fe80000100a00 */
[----:B------:R1:W-:Y:S03]  /*2ffe0*/  STL.64 [R1+0x88], R50 ;  /* 0x0000883201007387 */ /* 0x0003e60000100a00 */
[C---:B------:R-:W-:Y:S01]  /*2fff0*/  HMMA.1688.F32.TF32 R44, R40.reuse, R12, R72 ;  /* 0x0000000c282c723c */ /* 0x040fe20000081048 */
[----:B------:R-:W-:Y:S04]  /*30000*/  STL.64 [R1+0x70], R52 ;  /* 0x0000703401007387 */ /* 0x000fe80000100a00 */
[----:B------:R-:W-:Y:S03]  /*30010*/  STL.64 [R1+0x78], R54 ;  /* 0x0000783601007387 */ /* 0x000fe60000100a00 */
[C---:B-1----:R-:W-:Y:S01]  /*30020*/  HMMA.1688.F32.TF32 R48, R40.reuse, R8, R76 ;  /* 0x000000082830723c */ /* 0x042fe2000008104c */
[----:B------:R-:W-:Y:S06]  /*30030*/  LDS R52, [R3+0x10200] ;  /* 0x0102000003347984 */ /* 0x000fec0000000800 */
[----:B------:R-:W-:Y:S04]  /*30040*/  STL.64 [R1+0x60], R4 ;  /* 0x0000600401007387 */ /* 0x000fe80000100a00 */
[----:B------:R1:W-:Y:S04]  /*30050*/  STL.64 [R1+0x68], R6 ;  /* 0x0000680601007387 */ /* 0x0003e80000100a00 */
[----:B------:R-:W-:Y:S04]  /*30060*/  LDS R54, [R3+0x12200] ;  /* 0x0122000003367984 */ /* 0x000fe80000000800 */
[----:B------:R-:W-:Y:S01]  /*30070*/  LDS R53, [R0+0x10200] ;  /* 0x0102000000357984 */ /* 0x000fe20000000800 */
[C---:B-1----:R-:W-:Y:S03]  /*30080*/  HMMA.1688.F32.TF32 R4, R40.reuse, R16, R68 ;  /* 0x000000102804723c */ /* 0x042fe60000081044 */
[----:B------:R-:W1:Y:S04]  /*30090*/  LDS R55, [R0+0x12200] ;  /* 0x0122000000377984 */ /* 0x000e680000000800 */
[----:B------:R-:W-:Y:S04]  /*300a0*/  STL.64 [R1+0x50], R48 ;  /* 0x0000503001007387 */ /* 0x000fe80000100a00 */
[----:B------:R3:W-:Y:S04]  /*300b0*/  STL.64 [R1+0x58], R50 ;  /* 0x0000583201007387 */ /* 0x0007e80000100a00 */
[----:B------:R-:W-:Y:S04]  /*300c0*/  STL.64 [R1+0x40], R44 ;  /* 0x0000402c01007387 */ /* 0x000fe80000100a00 */
[----:B------:R4:W-:Y:S01]  /*300d0*/  STL.64 [R1+0x48], R46 ;  /* 0x0000482e01007387 */ /* 0x0009e20000100a00 */
[C---:B---3--:R-:W-:Y:S03]  /*300e0*/  HMMA.1688.F32.TF32 R48, R40.reuse, R20, R228 ;  /* 0x000000142830723c */ /* 0x048fe600000810e4 */
[----:B------:R-:W3:Y:S04]  /*300f0*/  LDS R87, [R0+0x12280] ;  /* 0x0122800000577984 */ /* 0x000ee80000000800 */
[----:B------:R-:W-:Y:S01]  /*30100*/  STL.64 [R1+0x30], R4 ;  /* 0x0000300401007387 */ /* 0x000fe20000100a00 */
[C---:B----4-:R-:W-:Y:S03]  /*30110*/  HMMA.1688.F32.TF32 R44, R40.reuse, R24, R64 ;  /* 0x00000018282c723c */ /* 0x050fe60000081040 */
[----:B------:R4:W-:Y:S05]  /*30120*/  STL.64 [R1+0x38], R6 ;  /* 0x0000380601007387 */ /* 0x0009ea0000100a00 */
[C---:B----4-:R-:W-:Y:S07]  /*30130*/  HMMA.1688.F32.TF32 R4, R40.reuse, R28, R60 ;  /* 0x0000001c2804723c */ /* 0x050fee000008103c */
[----:B------:R-:W-:Y:S04]  /*30140*/  STL.64 [R1+0x20], R48 ;  /* 0x0000203001007387 */ /* 0x000fe80000100a00 */
[----:B------:R-:W-:Y:S04]  /*30150*/  STL.64 [R1+0x28], R50 ;  /* 0x0000283201007387 */ /* 0x000fe80000100a00 */
[----:B------:R-:W-:Y:S04]  /*30160*/  STL.64 [R1+0x10], R44 ;  /* 0x0000102c01007387 */ /* 0x000fe80000100a00 */
[----:B------:R1:W-:Y:S04]  /*30170*/  STL.64 [R1+0x18], R46 ;  /* 0x0000182e01007387 */ /* 0x0003e80000100a00 */
[----:B------:R-:W-:Y:S04]  /*30180*/  STL.64 [R1+0x2440], R250 ;  /* 0x002440fa01007387 */ /* 0x000fe80000100a00 */
[----:B------:R-:W-:Y:S04]  /*30190*/  STL.64 [R1], R4 ;  /* 0x0000000401007387 */ /* 0x000fe80000100a00 */
[----:B------:R4:W-:Y:S04]  /*301a0*/  STL.64 [R1+0x8], R6 ;  /* 0x0000080601007387 */ /* 0x0009e80000100a00 */
        /* <DEDUP_REMOVED lines=33> */
[----:B--2---:R-:W-:Y:S03]  /*303c0*/  HMMA.1688.F32.TF32 R40, R40, R36, R56 ;  /* 0x000000242828723c */ /* 0x004fe60000081038 */
[----:B------:R-:W2:Y:S04]  /*303d0*/  LDL.LU R56, [R1+0x740] ;  /* 0x0007400001387983 */ /* 0x000ea80000300800 */
[----:B------:R-:W2:Y:S04]  /*303e0*/  LDL.LU R57, [R1+0x744] ;  /* 0x0007440001397983 */ /* 0x000ea80000300800 */
[----:B------:R-:W2:Y:S04]  /*303f0*/  LDL.LU R58, [R1+0x748] ;  /* 0x00074800013a7983 */ /* 0x000ea80000300800 */
[----:B------:R-:W2:Y:S08]  /*30400*/  LDL.LU R59, [R1+0x74c] ;  /* 0x00074c00013b7983 */ /* 0x000eb00000300800 */
[----:B------:R-:W-:Y:S04]  /*30410*/  STL.64 [R1+0x2450], R42 ;  /* 0x0024502a01007387 */ /* 0x000fe80000100a00 */
[----:B------:R3:W-:Y:S01]  /*30420*/  STL.64 [R1+0x2448], R40 ;  /* 0x0024482801007387 */ /* 0x0007e20000100a00 */
[C---:B-1----:R-:W-:Y:S08]  /*30430*/  HMMA.1688.F32.TF32 R44, R52.reuse, R16, R76 ;  /* 0x00000010342c723c */ /* 0x042ff0000008104c */
[C---:B----4-:R-:W-:Y:S08]  /*30440*/  HMMA.1688.F32.TF32 R4, R52.reuse, R12, R80 ;  /* 0x0000000c3404723c */ /* 0x050ff00000081050 */
[C---:B---3--:R-:W-:Y:S11]  /*30450*/  HMMA.1688.F32.TF32 R40, R52.reuse, R8, R88 ;  /* 0x000000083428723c */ /* 0x048ff60000081058 */
[----:B------:R-:W-:Y:S11]  /*30460*/  @!UPT UIADD3 URZ, URZ, URZ, URZ ;  /* 0x0000003f3f3ff290 */ /* 0x000ff6000fffe03f */
[----:B------:R-:W-:Y:S01]  /*30470*/  @!UPT UIADD3 URZ, URZ, URZ, URZ ;  /* 0x0000003f3f3ff290 */ /* 0x000fe2000fffe03f */
        /* <DEDUP_REMOVED lines=9> */
[C---:B------:R-:W-:Y:S08]  /*30510*/  HMMA.1688.F32.TF32 R48, R52.reuse, R32, R64 ;  /* 0x000000203430723c */ /* 0x040ff00000081040 */
[----:B------:R-:W-:Y:S01]  /*30520*/  HMMA.1688.F32.TF32 R52, R52, R36, R60 ;  /* 0x000000243434723c */ /* 0x000fe2000008103c */
[----:B------:R-:W-:Y:S04]  /*30530*/  STL.64 [R1+0x220], R40 ;  /* 0x0002202801007387 */ /* 0x000fe80000100a00 */
[----:B------:R-:W-:Y:S04]  /*30540*/  STL.64 [R1+0x228], R42 ;  /* 0x0002282a01007387 */ /* 0x000fe80000100a00 */
[----:B------:R-:W-:Y:S04]  /*30550*/  STL.64 [R1+0x2430], R46 ;  /* 0x0024302e01007387 */ /* 0x000fe80000100a00 */
[----:B------:R1:W-:Y:S04]  /*30560*/  STL.64 [R1+0x210], R4 ;  /* 0x0002100401007387 */ /* 0x0003e80000100a00 */
[----:B------:R3:W-:Y:S04]  /*30570*/  STL.64 [R1+0x218], R6 ;  /* 0x0002180601007387 */ /* 0x0007e80000100a00 */
[----:B------:R-:W-:Y:S04]  /*30580*/  STL.64 [R1+0x2428], R44 ;  /* 0x0024282c01007387 */ /* 0x000fe80000100a00 */
[----:B------:R-:W-:Y:S04]  /*30590*/  STL.64 [R1+0x2460], R50 ;  /* 0x0024603201007387 */ /* 0x000fe80000100a00 */
[----:B------:R-:W-:Y:S04]  /*305a0*/  STL.64 [R1+0x2458], R48 ;  /* 0x0024583001007387 */ /* 0x000fe80000100a00 */
        /* <DEDUP_REMOVED lines=48> */
[----:B------:R-:W-:Y:S01]  /*308b0*/  STL.64 [R1+0x2478], R56 ;  /* 0x0024783801007387 */ /* 0x000fe20000100a00 */
[----:B----4-:R-:W-:Y:S08]  /*308c0*/  HMMA.1688.F32.TF32 R96, R116, R16, R96 ;  /* 0x000000107460723c */ /* 0x010ff00000081060 */
[C---:B---3--:R-:W-:Y:S08]  /*308d0*/  HMMA.1688.F32.TF32 R80, R84.reuse, R32, R80 ;  /* 0x000000205450723c */ /* 0x048ff00000081050 */
[C---:B------:R-:W-:Y:S08]  /*308e0*/  HMMA.1688.F32.TF32 R64, R84.reuse, R16, R64 ;  /* 0x000000105440723c */ /* 0x040ff00000081040 */
[C---:B------:R-:W-:Y:S08]  /*308f0*/  HMMA.1688.F32.TF32 R60, R84.reuse, R12, R60 ;  /* 0x0000000c543c723c */ /* 0x040ff0000008103c */
[C---:B------:R-:W-:Y:S08]  /*30900*/  HMMA.1688.F32.TF32 R68, R84.reuse, R20, R68 ;  /* 0x000000145444723c */ /* 0x040ff00000081044 */
[C---:B------:R-:W-:Y:S07]  /*30910*/  HMMA.1688.F32.TF32 R72, R84.reuse, R24, R72 ;  /* 0x000000185448723c */ /* 0x040fee0000081048 */
[----:B------:R-:W-:Y:S01]  /*30920*/  STL.64 [R1+0x2490], R62 ;  /* 0x0024903e01007387 */ /* 0x000fe20000100a00 */
[C---:B------:R-:W-:Y:S03]  /*30930*/  HMMA.1688.F32.TF32 R76, R84.reuse, R28, R76 ;  /* 0x0000001c544c723c */ /* 0x040fe6000008104c */
[----:B------:R-:W-:Y:S05]  /*30940*/  STL.64 [R1+0x2488], R60 ;  /* 0x0024883c01007387 */ /* 0x000fea0000100a00 */
[----:B------:R-:W-:Y:S01]  /*30950*/  HMMA.1688.F32.TF32 R84, R84, R36, R232 ;  /* 0x000000245454723c */ /* 0x000fe200000810e8 */
[----:B------:R-:W-:Y:S07]  /*30960*/  STL.64 [R1+0x24a0], R66 ;  /* 0x0024a04201007387 */ /* 0x000fee0000100a00 */
        /* <DEDUP_REMOVED lines=70> */
[----:B------:R-:W-:Y:S07]  /*30dd0*/  HMMA.1688.F32.TF32 R116, R116, R36, R140 ;  /* 0x000000247474723c */ /* 0x000fee000008108c */
[----:B------:R-:W-:Y:S01]  /*30de0*/  STL.64 [R1+0x2610], R106 ;  /* 0x0026106a01007387 */ /* 0x000fe20000100a00 */
[C---:B------:R-:W-:Y:S03]  /*30df0*/  HMMA.1688.F32.TF32 R120, R148.reuse, R8, R120 ;  /* 0x000000089478723c */ /* 0x040fe60000081078 */
[----:B------:R-:W-:Y:S05]  /*30e00*/  STL.64 [R1+0x2608], R104 ;  /* 0x0026086801007387 */ /* 0x000fea0000100a00 */
[C---:B------:R-:W-:Y:S01]  /*30e10*/  HMMA.1688.F32.TF32 R128, R148.reuse, R16, R128 ;  /* 0x000000109480723c */ /* 0x040fe20000081080 */
[----:B------:R-:W-:Y:S07]  /*30e20*/  STL.64 [R1+0x2620], R110 ;  /* 0x0026206e01007387 */ /* 0x000fee0000100a00 */
[C---:B------:R-:W-:Y:S01]  /*30e30*/  HMMA.1688.F32.TF32 R132, R148.reuse, R20, R132 ;  /* 0x000000149484723c */ /* 0x040fe20000081084 */
[----:B------:R-:W-:Y:S04]  /*30e40*/  STL.64 [R1+0x2618], R108 ;  /* 0x0026186c01007387 */ /* 0x000fe80000100a00 */
        /* <DEDUP_REMOVED lines=16> */
[----:B------:R-:W4:Y:S04]  /*30f50*/  LDL.LU R243, [R1+0x26cc] ;  /* 0x0026cc0001f37983 */ /* 0x000f280000300800 */
        /* <DEDUP_REMOVED lines=25> */
[----:B----4-:R-:W-:Y:S01]  /*310f0*/  IMAD.MOV.U32 R174, RZ, RZ, R243 ;  /* 0x000000ffffae7224 */ /* 0x010fe200078e00f3 */
[----:B--2---:R-:W-:Y:S01]  /*31100*/  MOV R173, R242 ;  /* 0x000000f200ad7202 */ /* 0x004fe20000000f00 */
[----:B---3--:R-:W-:-:S02]  /*31110*/  IMAD.MOV.U32 R172, RZ, RZ, R241 ;  /* 0x000000ffffac7224 */ /* 0x008fc400078e00f1 */
[----:B------:R-:W-:Y:S02]  /*31120*/  IMAD.MOV.U32 R167, RZ, RZ, R240 ;  /* 0x000000ffffa77224 */ /* 0x000fe400078e00f0 */
[----:B------:R-:W2:Y:S04]  /*31130*/  LDL.LU R240, [R1+0x26bc] ;  /* 0x0026bc0001f07983 */ /* 0x000ea80000300800 */
[----:B------:R-:W2:Y:S04]  /*31140*/  LDL.LU R241, [R1+0x26b8] ;  /* 0x0026b80001f17983 */ /* 0x000ea80000300800 */
[----:B------:R-:W2:Y:S04]  /*31150*/  LDL.LU R242, [R1+0x26b4] ;  /* 0x0026b40001f27983 */ /* 0x000ea80000300800 */
[----:B------:R-:W2:Y:S04]  /*31160*/  LDL.LU R243, [R1+0x26b0] ;  /* 0x0026b00001f37983 */ /* 0x000ea80000300800 */
[----:B------:R-:W3:Y:S04]  /*31170*/  LDL.LU R175, [R1+0x86c] ;  /* 0x00086c0001af7983 */ /* 0x000ee80000300800 */
[----:B------:R-:W4:Y:S01]  /*31180*/  LDL.LU R184, [R1+0x6c0] ;  /* 0x0006c00001b87983 */ /* 0x000f220000300800 */
[C---:B------:R-:W-:Y:S03]  /*31190*/  HMMA.1688.F32.TF32 R168, R180.reuse, R24, R168 ;  /* 0x00000018b4a8723c */ /* 0x040fe600000810a8 */
[----:B------:R-:W4:Y:S04]  /*311a0*/  LDL.LU R185, [R1+0x6c4] ;  /* 0x0006c40001b97983 */ /* 0x000f280000300800 */
[----:B------:R-:W4:Y:S01]  /*311b0*/  LDL.LU R186, [R1+0x6c8] ;  /* 0x0006c80001ba7983 */ /* 0x000f220000300800 */
[C---:B------:R-:W-:Y:S03]  /*311c0*/  HMMA.1688.F32.TF32 R176, R180.reuse, R32, R176 ;  /* 0x00000020b4b0723c */ /* 0x040fe600000810b0 */
[----:B------:R-:W4:Y:S04]  /*311d0*/  LDL.LU R187, [R1+0x6cc] ;  /* 0x0006cc0001bb7983 */ /* 0x000f280000300800 */
[----:B------:R-:W2:Y:S01]  /*311e0*/  LDL.LU R188, [R1+0x6b0] ;  /* 0x0006b00001bc7983 */ /* 0x000ea20000300800 */
[C---:B------:R-:W-:Y:S03]  /*311f0*/  HMMA.1688.F32.TF32 R160, R180.reuse, R16, R160 ;  /* 0x00000010b4a0723c */ /* 0x040fe600000810a0 */
[----:B------:R-:W2:Y:S04]  /*31200*/  LDL.LU R189, [R1+0x6b4] ;  /* 0x0006b40001bd7983 */ /* 0x000ea80000300800 */
[----:B------:R-:W2:Y:S01]  /*31210*/  LDL.LU R190, [R1+0x6b8] ;  /* 0x0006b80001be7983 */ /* 0x000ea20000300800 */
[C---:B------:R-:W-:Y:S03]  /*31220*/  HMMA.1688.F32.TF32 R152, R180.reuse, R8, R152 ;  /* 0x00000008b498723c */ /* 0x040fe60000081098 */
[----:B------:R-:W2:Y:S05]  /*31230*/  LDL.LU R191, [R1+0x6bc] ;  /* 0x0006bc0001bf7983 */ /* 0x000eaa0000300800 */
[C---:B------:R-:W-:Y:S08]  /*31240*/  HMMA.1688.F32.TF32 R156, R180.reuse, R12, R156 ;  /* 0x0000000cb49c723c */ /* 0x040ff0000008109c */
[C---:B------:R-:W-:Y:S08]  /*31250*/  HMMA.1688.F32.TF32 R164, R180.reuse, R20, R164 ;  /* 0x00000014b4a4723c */ /* 0x040ff000000810a4 */
[C---:B---3--:R-:W-:Y:S08]  /*31260*/  HMMA.1688.F32.TF32 R172, R180.reuse, R28, R172 ;  /* 0x0000001cb4ac723c */ /* 0x048ff000000810ac */
[----:B------:R-:W-:Y:S01]  /*31270*/  HMMA.1688.F32.TF32 R180, R180, R36, R192 ;  /* 0x00000024b4b4723c */ /* 0x000fe200000810c0 */
        /* <DEDUP_REMOVED lines=12> */
[----:B------:R-:W-:Y:S04]  /*31340*/  STL [R1+0x23a8], R180 ;  /* 0x0023a8b401007387 */ /* 0x000fe80000100800 */
[----:B------:R-:W-:Y:S04]  /*31350*/  STL [R1+0x23a4], R181 ;  /* 0x0023a4b501007387 */ /* 0x000fe80000100800 */
[----:B------:R-:W-:Y:S04]  /*31360*/  STL [R1+0x23a0], R182 ;  /* 0x0023a0b601007387 */ /* 0x000fe80000100800 */
[----:B------:R-:W-:Y:S04]  /*31370*/  STL [R1+0x239c], R183 ;  /* 0x00239cb701007387 */ /* 0x000fe80000100800 */
[----:B------:R-:W3:Y:S04]  /*31380*/  LDL.LU R204, [R1+0x670] ;  /* 0x0006700001cc7983 */ /* 0x000ee80000300800 */
[----:B------:R-:W3:Y:S04]  /*31390*/  LDL.LU R205, [R1+0x674] ;  /* 0x0006740001cd7983 */ /* 0x000ee80000300800 */
[----:B------:R-:W3:Y:S04]  /*313a0*/  LDL.LU R206, [R1+0x678] ;  /* 0x0006780001ce7983 */ /* 0x000ee80000300800 */
[----:B------:R-:W3:Y:S01]  /*313b0*/  LDL.LU R207, [R1+0x67c] ;  /* 0x00067c0001cf7983 */ /* 0x000ee20000300800 */
[C---:B----4-:R-:W-:Y:S08]  /*313c0*/  HMMA.1688.F32.TF32 R184, R212.reuse, R8, R184 ;  /* 0x00000008d4b8723c */ /* 0x050ff000000810b8 */
[C---:B--2---:R-:W-:Y:S11]  /*313d0*/  HMMA.1688.F32.TF32 R188, R212.reuse, R12, R188 ;  /* 0x0000000cd4bc723c */ /* 0x044ff600000810bc */
[----:B------:R-:W-:Y:S04]  /*313e0*/  @!UPT UIADD3 URZ, URZ, URZ, URZ ;  /* 0x0000003f3f3ff290 */ /* 0x000fe8000fffe03f */
        /* <DEDUP_REMOVED lines=8> */
[----:B------:R-:W-:Y:S04]  /*31470*/  STL [R1+0x23b4], R188 ;  /* 0x0023b4bc01007387 */ /* 0x000fe80000100800 */
[----:B------:R-:W-:Y:S04]  /*31480*/  STL [R1+0x23b0], R189 ;  /* 0x0023b0bd01007387 */ /* 0x000fe80000100800 */
[----:B------:R-:W-:Y:S04]  /*31490*/  STL [R1+0x23ac], R190 ;  /* 0x0023acbe01007387 */ /* 0x000fe80000100800 */
[----:B------:R-:W-:Y:S01]  /*314a0*/  STL [R1+0x2398], R191 ;  /* 0x002398bf01007387 */ /* 0x000fe20000100800 */
[C---:B---3--:R-:W-:Y:S08]  /*314b0*/  HMMA.1688.F32.TF32 R192, R212.reuse, R16, R192 ;  /* 0x00000010d4c0723c */ /* 0x048ff000000810c0 */
[C---:B------:R-:W-:Y:S08]  /*314c0*/  HMMA.1688.F32.TF32 R196, R212.reuse, R20, R196 ;  /* 0x00000014d4c4723c */ /* 0x040ff000000810c4 */
[C---:B------:R-:W-:Y:S07]  /*314d0*/  HMMA.1688.F32.TF32 R200, R212.reuse, R24, R200 ;  /* 0x00000018d4c8723c */ /* 0x040fee00000810c8 */
[----:B------:R-:W-:Y:S04]  /*314e0*/  STL [R1+0x23c4], R192 ;  /* 0x0023c4c001007387 */ /* 0x000fe80000100800 */
[----:B------:R-:W-:Y:S04]  /*314f0*/  STL [R1+0x23c0], R193 ;  /* 0x0023c0c101007387 */ /* 0x000fe80000100800 */
[----:B------:R-:W-:Y:S04]  /*31500*/  STL [R1+0x23bc], R194 ;  /* 0x0023bcc201007387 */ /* 0x000fe80000100800 */
[----:B------:R-:W-:Y:S04]  /*31510*/  STL [R1+0x23b8], R195 ;  /* 0x0023b8c301007387 */ /* 0x000fe80000100800 */
[----:B------:R-:W-:Y:S04]  /*31520*/  STL [R1+0x23d0], R196 ;  /* 0x0023d0c401007387 */ /* 0x000fe80000100800 */
[----:B------:R-:W-:Y:S01]  /*31530*/  STL [R1+0x23cc], R197 ;  /* 0x0023ccc501007387 */ /* 0x000fe20000100800 */
[----:B------:R-:W-:Y:S03]  /*31540*/  HMMA.1688.F32.TF32 R204, R212, R28, R204 ;  /* 0x0000001cd4cc723c */ /* 0x000fe600000810cc */
[----:B------:R-:W-:Y:S04]  /*31550*/  STL [R1+0x23c8], R198 ;  /* 0x0023c8c601007387 */ /* 0x000fe80000100800 */
[----:B------:R-:W-:Y:S04]  /*31560*/  STL [R1+0x2384], R199 ;  /* 0x002384c701007387 */ /* 0x000fe80000100800 */
        /* <DEDUP_REMOVED lines=8> */
[----:B------:R-:W4:Y:S04]  /*315f0*/  LDL.LU R216, [R1+0x440] ;  /* 0x0004400001d87983 */ /* 0x000f280000300800 */
[----:B------:R-:W4:Y:S04]  /*31600*/  LDL.LU R217, [R1+0x444] ;  /* 0x0004440001d97983 */ /* 0x000f280000300800 */
[----:B------:R-:W4:Y:S04]  /*31610*/  LDL.LU R218, [R1+0x448] ;  /* 0x0004480001da7983 */ /* 0x000f280000300800 */
[----:B------:R-:W4:Y:S04]  /*31620*/  LDL.LU R219, [R1+0x44c] ;  /* 0x00044c0001db7983 */ /* 0x000f280000300800 */
        /* <DEDUP_REMOVED lines=8> */
[----:B-1----:R-:W4:Y:S04]  /*316b0*/  LDL.LU R4, [R1+0x420] ;  /* 0x0004200001047983 */ /* 0x002f280000300800 */
        /* <DEDUP_REMOVED lines=11> */
[-C--:B------:R-:W-:Y:S03]  /*31770*/  HMMA.1688.F32.TF32 R144, R148, R32.reuse, R228 ;  /* 0x000000209490723c */ /* 0x080fe600000810e4 */
[----:B------:R-:W-:Y:S04]  /*31780*/  LDS R228, [R3+0x10500] ;  /* 0x0105000003e47984 */ /* 0x000fe80000000800 */
[----:B------:R-:W-:Y:S04]  /*31790*/  LDS R230, [R3+0x12500] ;  /* 0x0125000003e67984 */ /* 0x000fe80000000800 */
[----:B------:R-:W-:Y:S04]  /*317a0*/  LDS R229, [R0+0x10500] ;  /* 0x0105000000e57984 */ /* 0x000fe80000000800 */
[----:B------:R-:W4:Y:S01]  /*317b0*/  LDS R231, [R0+0x12500] ;  /* 0x0125000000e77984 */ /* 0x000f220000000800 */
[C---:B--2---:R-:W-:Y:S11]  /*317c0*/  HMMA.1688.F32.TF32 R208, R212.reuse, R32, R208 ;  /* 0x00000020d4d0723c */ /* 0x044ff600000810d0 */
[----:B------:R-:W-:Y:S11]  /*317d0*/  @!UPT UIADD3 URZ, URZ, URZ, URZ ;  /* 0x0000003f3f3ff290 */ /* 0x000ff6000fffe03f */
[----:B------:R-:W-:Y:S01]  /*317e0*/  @!UPT UIADD3 URZ, URZ, URZ, URZ ;  /* 0x0000003f3f3ff290 */ /* 0x000fe2000fffe03f */
[----:B------:R-:W-:Y:S04]  /*317f0*/  STL [R1+0x23f4], R208 ;  /* 0x0023f4d001007387 */ /* 0x000fe80000100800 */
[----:B------:R-:W-:Y:S04]  /*31800*/  STL [R1+0x23f0], R209 ;  /* 0x0023f0d101007387 */ /* 0x000fe80000100800 */
[----:B------:R-:W-:Y:S04]  /*31810*/  STL [R1+0x23ec], R210 ;  /* 0x0023ecd201007387 */ /* 0x000fe80000100800 */
[----:B------:R-:W-:Y:S01]  /*31820*/  STL [R1+0x23e8], R211 ;  /* 0x0023e8d301007387 */ /* 0x000fe20000100800 */
[----:B---3--:R-:W-:Y:S07]  /*31830*/  HMMA.1688.F32.TF32 R212, R212, R36, R244 ;  /* 0x00000024d4d4723c */ /* 0x008fee00000810f4 */
[----:B------:R-:W-:Y:S01]  /*31840*/  IMAD.MOV.U32 R244, RZ, RZ, R224 ;  /* 0x000000fffff47224 */ /* 0x000fe200078e00e0 */
[----:B------:R-:W-:Y:S01]  /*31850*/  MOV R245, R225 ;  /* 0x000000e100f57202 */ /* 0x000fe20000000f00 */
[----:B------:R-:W2:Y:S01]  /*31860*/  LDL.LU R224, [R1+0x26ac] ;  /* 0x0026ac0001e07983 */ /* 0x000ea20000300800 */
[----:B------:R-:W-:-:S02]  /*31870*/  IMAD.MOV.U32 R246, RZ, RZ, R226 ;  /* 0x000000fffff67224 */ /* 0x000fc400078e00e2 */
[----:B------:R-:W-:Y:S01]  /*31880*/  IMAD.MOV.U32 R247, RZ, RZ, R227 ;  /* 0x000000fffff77224 */ /* 0x000fe200078e00e3 */
[----:B------:R-:W2:Y:S04]  /*31890*/  LDL.LU R225, [R1+0x26a8] ;  /* 0x0026a80001e17983 */ /* 0x000ea80000300800 */
[----:B------:R-:W2:Y:S04]  /*318a0*/  LDL.LU R226, [R1+0x26a4] ;  /* 0x0026a40001e27983 */ /* 0x000ea80000300800 */
[----:B------:R-:W2:Y:S01]  /*318b0*/  LDL.LU R227, [R1+0x26a0] ;  /* 0x0026a00001e37983 */ /* 0x000ea20000300800 */
[C---:B----4-:R-:W-:Y:S03]  /*318c0*/  HMMA.1688.F32.TF32 R216, R228.reuse, R8, R216 ;  /* 0x00000008e4d8723c */ /* 0x050fe600000810d8 */
[----:B------:R-:W-:Y:S04]  /*318d0*/  STL [R1+0x2404], R212 ;  /* 0x002404d401007387 */ /* 0x000fe80000100800 */
[----:B------:R-:W-:Y:S04]  /*318e0*/  STL [R1+0x2400], R213 ;  /* 0x002400d501007387 */ /* 0x000fe80000100800 */
[----:B------:R-:W-:Y:S04]  /*318f0*/  STL [R1+0x23fc], R214 ;  /* 0x0023fcd601007387 */ /* 0x000fe80000100800 */
[----:B------:R-:W-:Y:S01]  /*31900*/  STL [R1+0x23f8], R215 ;  /* 0x0023f8d701007387 */ /* 0x000fe20000100800 */
[C---:B------:R-:W-:Y:S07]  /*31910*/  HMMA.1688.F32.TF32 R220, R228.reuse, R12, R220 ;  /* 0x0000000ce4dc723c */ /* 0x040fee00000810dc */
[----:B------:R-:W-:Y:S01]  /*31920*/  STL [R1+0x2414], R216 ;  /* 0x002414d801007387 */ /* 0x000fe20000100800 */
[C---:B------:R-:W-:Y:S03]  /*31930*/  HMMA.1688.F32.TF32 R44, R228.reuse, R20, R4 ;  /* 0x00000014e42c723c */ /* 0x040fe60000081004 */
[----:B------:R-:W-:Y:S04]  /*31940*/  STL [R1+0x2410], R217 ;  /* 0x002410d901007387 */ /* 0x000fe80000100800 */
[----:B------:R-:W-:Y:S04]  /*31950*/  STL [R1+0x240c], R218 ;  /* 0x00240cda01007387 */ /* 0x000fe80000100800 */
[----:B------:R-:W-:Y:S04]  /*31960*/  STL [R1+0x2408], R219 ;  /* 0x002408db01007387 */ /* 0x000fe80000100800 */
[----:B------:R-:W-:Y:S04]  /*31970*/  STL [R1+0x2424], R220 ;  /* 0x002424dc01007387 */ /* 0x000fe80000100800 */
[----:B------:R-:W-:Y:S04]  /*31980*/  STL [R1+0x2420], R221 ;  /* 0x002420dd01007387 */ /* 0x000fe80000100800 */
[----:B------:R-:W-:Y:S04]  /*31990*/  STL [R1+0x241c], R222 ;  /* 0x00241cde01007387 */ /* 0x000fe80000100800 */
[----:B------:R-:W-:Y:S04]  /*319a0*/  STL [R1+0x2418], R223 ;  /* 0x002418df01007387 */ /* 0x000fe80000100800 */
[----:B------:R-:W3:Y:S04]  /*319b0*/  LDL.LU R4, [R1+0x290] ;  /* 0x0002900001047983 */ /* 0x000ee80000300800 */
[----:B------:R1:W-:Y:S04]  /*319c0*/  STL.64 [R1+0x1b0], R44 ;  /* 0x0001b02c01007387 */ /* 0x0003e80000100a00 */
[----:B------:R4:W-:Y:S04]  /*319d0*/  STL.64 [R1+0x1b8], R46 ;  /* 0x0001b82e01007387 */ /* 0x0009e80000100a00 */
[----:B------:R-:W3:Y:S04]  /*319e0*/  LDL.LU R5, [R1+0x294] ;  /* 0x0002940001057983 */ /* 0x000ee80000300800 */
[----:B------:R-:W3:Y:S04]  /*319f0*/  LDL.LU R6, [R1+0x298] ;  /* 0x0002980001067983 */ /* 0x000ee80000300800 */
[----:B------:R-:W3:Y:S01]  /*31a00*/  LDL.LU R7, [R1+0x29c] ;  /* 0x00029c0001077983 */ /* 0x000ee20000300800 */
[C---:B------:R-:W-:Y:S03]  /*31a10*/  HMMA.1688.F32.TF32 R40, R228.reuse, R24, R40 ;  /* 0x00000018e428723c */ /* 0x040fe60000081028 */
[----:B------:R-:W2:Y:S04]  /*31a20*/  LDL.LU R52, [R1+0x2c0] ;  /* 0x0002c00001347983 */ /* 0x000ea80000300800 */
[----:B------:R-:W2:Y:S04]  /*31a30*/  LDL.LU R53, [R1+0x2c4] ;  /* 0x0002c40001357983 */ /* 0x000ea80000300800 */
[----:B------:R-:W2:Y:S04]  /*31a40*/  LDL.LU R54, [R1+0x2c8] ;  /* 0x0002c80001367983 */ /* 0x000ea80000300800 */
[----:B------:R-:W2:Y:S04]  /*31a50*/  LDL.LU R55, [R1+0x2cc] ;  /* 0x0002cc0001377983 */ /* 0x000ea80000300800 */
[----:B------:R-:W2:Y:S04]  /*31a60*/  LDL.LU R48, [R1+0x2d0] ;  /* 0x0002d00001307983 */ /* 0x000ea80000300800 */
[----:B------:R-:W2:Y:S01]  /*31a70*/  LDL.LU R49, [R1+0x2d4] ;  /* 0x0002d40001317983 */ /* 0x000ea20000300800 */
[----:B------:R-:W-:Y:S01]  /*31a80*/  MOV R192, R40 ;  /* 0x0000002800c07202 */ /* 0x000fe20000000f00 */
[----:B------:R-:W-:Y:S01]  /*31a90*/  IMAD.MOV.U32 R193, RZ, RZ, R41 ;  /* 0x000000ffffc17224 */ /* 0x000fe200078e0029 */
[----:B------:R-:W-:Y:S01]  /*31aa0*/  MOV R195, R43 ;  /* 0x0000002b00c37202 */ /* 0x000fe20000000f00 */
[----:B------:R-:W-:Y:S01]  /*31ab0*/  IMAD.MOV.U32 R194, RZ, RZ, R42 ;  /* 0x000000ffffc27224 */ /* 0x000fe200078e002a */
[----:B------:R-:W2:Y:S01]  /*31ac0*/  LDL.LU R50, [R1+0x2d8] ;  /* 0x0002d80001327983 */ /* 0x000ea20000300800 */
[----:B------:R-:W-:Y:S03]  /*31ad0*/  HMMA.1688.F32.TF32 R40, R228, R28, R248 ;  /* 0x0000001ce428723c */ /* 0x000fe600000810f8 */
[----:B------:R-:W2:Y:S04]  /*31ae0*/  LDL.LU R51, [R1+0x2dc] ;  /* 0x0002dc0001337983 */ /* 0x000ea80000300800 */
[----:B-1----:R-:W2:Y:S04]  /*31af0*/  LDL.LU R44, [R1+0x2f0] ;  /* 0x0002f000012c7983 */ /* 0x002ea80000300800 */
[----:B------:R-:W2:Y:S04]  /*31b00*/  LDL.LU R45, [R1+0x2f4] ;  /* 0x0002f400012d7983 */ /* 0x000ea80000300800 */
[----:B----4-:R-:W2:Y:S04]  /*31b10*/  LDL.LU R46, [R1+0x2f8] ;  /* 0x0002f800012e7983 */ /* 0x010ea80000300800 */
[----:B------:R-:W2:Y:S05]  /*31b20*/  LDL.LU R47, [R1+0x2fc] ;  /* 0x0002fc00012f7983 */ /* 0x000eaa0000300800 */
[----:B------:R-:W-:Y:S01]  /*31b30*/  IMAD.MOV.U32 R188, RZ, RZ, R40 ;  /* 0x000000ffffbc7224 */ /* 0x000fe200078e0028 */
[----:B------:R-:W-:Y:S01]  /*31b40*/  MOV R190, R42 ;  /* 0x0000002a00be7202 */ /* 0x000fe20000000f00 */
[----:B------:R-:W-:-:S02]  /*31b50*/  IMAD.MOV.U32 R189, RZ, RZ, R41 ;  /* 0x000000ffffbd7224 */ /* 0x000fc400078e0029 */
[----:B------:R-:W-:Y:S02]  /*31b60*/  IMAD.MOV.U32 R180, RZ, RZ, R43 ;  /* 0x000000ffffb47224 */ /* 0x000fe400078e002b */
[----:B------:R-:W-:Y:S01]  /*31b70*/  HMMA.1688.F32.TF32 R40, R228, R32, R244 ;  /* 0x00000020e428723c */ /* 0x000fe200000810f4 */
[----:B------:R-:W4:Y:S04]  /*31b80*/  LDL.LU R244, [R1+0x300] ;  /* 0x0003000001f47983 */ /* 0x000f280000300800 */
[----:B------:R-:W4:Y:S04]  /*31b90*/  LDL.LU R245, [R1+0x304] ;  /* 0x0003040001f57983 */ /* 0x000f280000300800 */
[----:B------:R-:W4:Y:S04]  /*31ba0*/  LDL.LU R246, [R1+0x308] ;  /* 0x0003080001f67983 */ /* 0x000f280000300800 */
[----:B------:R-:W4:Y:S01]  /*31bb0*/  LDL.LU R247, [R1+0x30c] ;  /* 0x00030c0001f77983 */ /* 0x000f220000300800 */
[----:B------:R-:W-:Y:S03]  /*31bc0*/  HMMA.1688.F32.TF32 R140, R148, R28, R232 ;  /* 0x0000001c948c723c */ /* 0x000fe600000810e8 */
[----:B------:R-:W-:Y:S04]  /*31bd0*/  LDS R232, [R3+0x10580] ;  /* 0x0105800003e87984 */ /* 0x000fe80000000800 */
[----:B------:R-:W-:Y:S04]  /*31be0*/  LDS R234, [R3+0x12580] ;  /* 0x0125800003ea7984 */ /* 0x000fe80000000800 */
[----:B------:R-:W-:Y:S04]  /*31bf0*/  LDS R233, [R0+0x10580] ;  /* 0x0105800000e97984 */ /* 0x000fe80000000800 */
[----:B------:R-:W2:Y:S01]  /*31c00*/  LDS R235, [R0+0x12580] ;  /* 0x0125800000eb7984 */ /* 0x000ea20000000800 */
[----:B------:R-:W-:Y:S01]  /*31c10*/  IMAD.MOV.U32 R201, RZ, RZ, R40 ;  /* 0x000000ffffc97224 */ /* 0x000fe200078e0028 */
[----:B------:R-:W-:Y:S01]  /*31c20*/  MOV R196, R41 ;  /* 0x0000002900c47202 */ /* 0x000fe20000000f00 */
[----:B------:R-:W-:Y:S01]  /*31c30*/  IMAD.MOV.U32 R197, RZ, RZ, R42 ;  /* 0x000000ffffc57224 */ /* 0x000fe200078e002a */
[----:B------:R-:W4:Y:S01]  /*31c40*/  LDL.LU R40, [R1+0x320] ;  /* 0x0003200001287983 */ /* 0x000f220000300800 */
[----:B------:R-:W-:-:S03]  /*31c50*/  IMAD.MOV.U32 R198, RZ, RZ, R43 ;  /* 0x000000ffffc67224 */ /* 0x000fc600078e002b */
[----:B------:R-:W4:Y:S04]  /*31c60*/  LDL.LU R41, [R1+0x324] ;  /* 0x0003240001297983 */ /* 0x000f280000300800 */
[----:B------:R-:W4:Y:S04]  /*31c70*/  LDL.LU R42, [R1+0x328] ;  /* 0x00032800012a7983 */ /* 0x000f280000300800 */
[----:B------:R-:W4:Y:S04]  /*31c80*/  LDL.LU R43, [R1+0x32c] ;  /* 0x00032c00012b7983 */ /* 0x000f280000300800 */
[----:B------:R-:W4:Y:S04]  /*31c90*/  LDL.LU R248, [R1+0x340] ;  /* 0x0003400001f87983 */ /* 0x000f280000300800 */
[----:B------:R-:W4:Y:S04]  /*31ca0*/  LDL.LU R249, [R1+0x344] ;  /* 0x0003440001f97983 */ /* 0x000f280000300800 */
[----:B------:R-:W4:Y:S04]  /*31cb0*/  LDL.LU R250, [R1+0x348] ;  /* 0x0003480001fa7983 */ /* 0x000f280000300800 */
[----:B------:R-:W4:Y:S01]  /*31cc0*/  LDL.LU R251, [R1+0x34c] ;  /* 0x00034c0001fb7983 */ /* 0x000f220000300800 */
[----:B---3--:R-:W-:Y:S11]  /*31cd0*/  HMMA.1688.F32.TF32 R4, R228, R36, R4 ;  /* 0x00000024e404723c */ /* 0x008ff60000081004 */
[----:B------:R-:W-:Y:S11]  /*31ce0*/  @!UPT UIADD3 URZ, URZ, URZ, URZ ;  /* 0x0000003f3f3ff290 */ /* 0x000ff6000fffe03f */
[----:B------:R-:W-:Y:S02]  /*31cf0*/  @!UPT UIADD3 URZ, URZ, URZ, URZ ;  /* 0x0000003f3f3ff290 */ /* 0x000fe4000fffe03f */
[----:B------:R-:W-:Y:S01]  /*31d00*/  MOV R204, R4 ;  /* 0x0000000400cc7202 */ /* 0x000fe20000000f00 */
[----:B------:R-:W-:Y:S01]  /*31d10*/  IMAD.MOV.U32 R205, RZ, RZ, R5 ;  /* 0x000000ffffcd7224 */ /* 0x000fe200078e0005 */
[----:B------:R-:W3:Y:S01]  /*31d20*/  LDL.LU R4, [R1+0x330] ;  /* 0x0003300001047983 */ /* 0x000ee20000300800 */
[----:B------:R-:W-:Y:S01]  /*31d30*/  IMAD.MOV.U32 R206, RZ, RZ, R6 ;  /* 0x000000ffffce7224 */ /* 0x000fe200078e0006 */
[----:B------:R-:W-:Y:S02]  /*31d40*/  MOV R200, R7 ;  /* 0x0000000700c87202 */ /* 0x000fe40000000f00 */
[----:B------:R-:W3:Y:S04]  /*31d50*/  LDL.LU R5, [R1+0x334] ;  /* 0x0003340001057983 */ /* 0x000ee80000300800 */
[----:B------:R-:W3:Y:S04]  /*31d60*/  LDL.LU R6, [R1+0x338] ;  /* 0x0003380001067983 */ /* 0x000ee80000300800 */
[----:B------:R-:W3:Y:S01]  /*31d70*/  LDL.LU R7, [R1+0x33c] ;  /* 0x00033c0001077983 */ /* 0x000ee20000300800 */
[C---:B--2---:R-:W-:Y:S11]  /*31d80*/  HMMA.1688.F32.TF32 R44, R232.reuse, R16, R44 ;  /* 0x00000010e82c723c */ /* 0x044ff6000008102c */
[----:B------:R-:W-:Y:S11]  /*31d90*/  @!UPT UIADD3 URZ, URZ, URZ, URZ ;  /* 0x0000003f3f3ff290 */ /* 0x000ff6000fffe03f */
[----:B------:R-:W-:Y:S02]  /*31da0*/  @!UPT UIADD3 URZ, URZ, URZ, URZ ;  /* 0x0000003f3f3ff290 */ /* 0x000fe4000fffe03f */
[----:B------:R-:W-:Y:S01]  /*31db0*/  MOV R212, R44 ;  /* 0x0000002c00d47202 */ /* 0x000fe20000000f00 */
[----:B------:R-:W-:Y:S01]  /*31dc0*/  IMAD.MOV.U32 R213, RZ, RZ, R45 ;  /* 0x000000ffffd57224 */ /* 0x000fe200078e002d */
[----:B------:R-:W-:Y:S01]  /*31dd0*/  MOV R215, R47 ;  /* 0x0000002f00d77202 */ /* 0x000fe20000000f00 */
[----:B------:R-:W-:Y:S02]  /*31de0*/  IMAD.MOV.U32 R214, RZ, RZ, R46 ;  /* 0x000000ffffd67224 */ /* 0x000fe400078e002e */
[----:B----4-:R-:W-:Y:S01]  /*31df0*/  HMMA.1688.F32.TF32 R44, R232, R20, R244 ;  /* 0x00000014e82c723c */ /* 0x010fe200000810f4 */
[----:B------:R-:W2:Y:S04]  /*31e00*/  LDL.LU R244, [R1+0x840] ;  /* 0x0008400001f47983 */ /* 0x000ea80000300800 */
[----:B------:R-:W2:Y:S04]  /*31e10*/  LDL.LU R245, [R1+0x844] ;  /* 0x0008440001f57983 */ /* 0x000ea80000300800 */
[----:B------:R-:W2:Y:S04]  /*31e20*/  LDL.LU R246, [R1+0x848] ;  /* 0x0008480001f67983 */ /* 0x000ea80000300800 */
[----:B------:R-:W2:Y:S01]  /*31e30*/  LDL.LU R247, [R1+0x84c] ;  /* 0x00084c0001f77983 */ /* 0x000ea20000300800 */
[----:B------:R-:W-:Y:S03]  /*31e40*/  HMMA.1688.F32.TF32 R224, R228, R16, R224 ;  /* 0x00000010e4e0723c */ /* 0x000fe600000810e0 */
[----:B------:R-:W-:Y:S04]  /*31e50*/  LDS R228, [R3+0x10600] ;  /* 0x0106000003e47984 */ /* 0x000fe80000000800 */
[----:B------:R-:W-:Y:S04]  /*31e60*/  LDS R230, [R3+0x12600] ;  /* 0x0126000003e67984 */ /* 0x000fe80000000800 */
[----:B------:R-:W-:Y:S04]  /*31e70*/  LDS R229, [R0+0x10600] ;  /* 0x0106000000e57984 */ /* 0x000fe80000000800 */
[----:B------:R-:W2:Y:S01]  /*31e80*/  LDS R231, [R0+0x12600] ;  /* 0x0126000000e77984 */ /* 0x000ea20000000800 */
[C---:B------:R-:W-:Y:S08]  /*31e90*/  HMMA.1688.F32.TF32 R40, R232.reuse, R24, R40 ;  /* 0x00000018e828723c */ /* 0x040ff00000081028 */
[C---:B------:R-:W-:Y:S11]  /*31ea0*/  HMMA.1688.F32.TF32 R48, R232.reuse, R12, R48 ;  /* 0x0000000ce830723c */ /* 0x040ff60000081030 */
[----:B------:R-:W-:Y:S05]  /*31eb0*/  @!UPT UIADD3 URZ, URZ, URZ, URZ ;  /* 0x0000003f3f3ff290 */ /* 0x000fea000fffe03f */
[----:B------:R-:W-:Y:S01]  /*31ec0*/  IMAD.MOV.U32 R220, RZ, RZ, R40 ;  /* 0x000000ffffdc7224 */ /* 0x000fe200078e0028 */
[----:B------:R-:W-:Y:S01]  /*31ed0*/  MOV R221, R41 ;  /* 0x0000002900dd7202 */ /* 0x000fe20000000f00 */
[----:B------:R-:W-:Y:S02]  /*31ee0*/  IMAD.MOV.U32 R222, RZ, RZ, R42 ;  /* 0x000000ffffde7224 */ /* 0x000fe400078e002a */
[----:B------:R-:W-:Y:S02]  /*31ef0*/  IMAD.MOV.U32 R223, RZ, RZ, R43 ;  /* 0x000000ffffdf7224 */ /* 0x000fe400078e002b */
[----:B------:R-:W-:Y:S01]  /*31f00*/  HMMA.1688.F32.TF32 R40, R232, R28, R248 ;  /* 0x0000001ce828723c */ /* 0x000fe200000810f8 */
[----:B------:R-:W-:Y:S01]  /*31f10*/  IMAD.MOV.U32 R216, RZ, RZ, R44 ;  /* 0x000000ffffd87224 */ /* 0x000fe200078e002c */
[----:B------:R-:W-:Y:S01]  /*31f20*/  MOV R218, R46 ;  /* 0x0000002e00da7202 */ /* 0x000fe20000000f00 */
[----:B------:R-:W-:Y:S02]  /*31f30*/  IMAD.MOV.U32 R217, RZ, RZ, R45 ;  /* 0x000000ffffd97224 */ /* 0x000fe400078e002d */
[----:B------:R-:W-:Y:S01]  /*31f40*/  IMAD.MOV.U32 R219, RZ, RZ, R47 ;  /* 0x000000ffffdb7224 */ /* 0x000fe200078e002f */
[----:B------:R-:W-:Y:S01]  /*31f50*/  MOV R182, R49 ;  /* 0x0000003100b67202 */ /* 0x000fe20000000f00 */
[----:B------:R-:W-:-:S02]  /*31f60*/  IMAD.MOV.U32 R181, RZ, RZ, R48 ;  /* 0x000000ffffb57224 */ /* 0x000fc400078e0030 */
[----:B------:R-:W-:Y:S02]  /*31f70*/  IMAD.MOV.U32 R183, RZ, RZ, R50 ;  /* 0x000000ffffb77224 */ /* 0x000fe400078e0032 */
[----:B------:R-:W-:Y:S11]  /*31f80*/  IMAD.MOV.U32 R191, RZ, RZ, R51 ;  /* 0x000000ffffbf7224 */ /* 0x000ff600078e0033 */
[----:B------:R-:W-:Y:S02]  /*31f90*/  @!UPT UIADD3 URZ, URZ, URZ, URZ ;  /* 0x0000003f3f3ff290 */ /* 0x000fe4000fffe03f */
[----:B------:R-:W-:Y:S01]  /*31fa0*/  MOV R184, R40 ;  /* 0x0000002800b87202 */ /* 0x000fe20000000f00 */
[----:B------:R-:W-:Y:S01]  /*31fb0*/  IMAD.MOV.U32 R185, RZ, RZ, R41 ;  /* 0x000000ffffb97224 */ /* 0x000fe200078e0029 */
[----:B------:R-:W-:Y:S01]  /*31fc0*/  MOV R187, R43 ;  /* 0x0000002b00bb7202 */ /* 0x000fe20000000f00 */
[----:B------:R-:W-:Y:S01]  /*31fd0*/  IMAD.MOV.U32 R186, RZ, RZ, R42 ;  /* 0x000000ffffba7224 */ /* 0x000fe200078e002a */
[C---:B---3--:R-:W-:Y:S11]  /*31fe0*/  HMMA.1688.F32.TF32 R4, R232.reuse, R32, R4 ;  /* 0x00000020e804723c */ /* 0x048ff60000081004 */
[----:B------:R-:W-:Y:S11]  /*31ff0*/  @!UPT UIADD3 URZ, URZ, URZ, URZ ;  /* 0x0000003f3f3ff290 */ /* 0x000ff6000fffe03f */
[----:B------:R-:W-:Y:S02]  /*32000*/  @!UPT UIADD3 URZ, URZ, URZ, URZ ;  /* 0x0000003f3f3ff290 */ /* 0x000fe4000fffe03f */
[----:B------:R-:W-:Y:S01]  /*32010*/  IMAD.MOV.U32 R199, RZ, RZ, R4 ;  /* 0x000000ffffc77224 */ /* 0x000fe200078e0004 */
[----:B------:R-:W-:Y:S01]  /*32020*/  MOV R203, R6 ;  /* 0x0000000600cb7202 */ /* 0x000fe20000000f00 */
[----:B------:R-:W-:Y:S02]  /*32030*/  IMAD.MOV.U32 R202, RZ, RZ, R5 ;  /* 0x000000ffffca7224 */ /* 0x000fe400078e0005 */
[----:B------:R-:W-:Y:S02]  /*32040*/  IMAD.MOV.U32 R207, RZ, RZ, R7 ;  /* 0x000000ffffcf7224 */ /* 0x000fe400078e0007 */
[C---:B------:R-:W-:Y:S08]  /*32050*/  HMMA.1688.F32.TF32 R4, R232.reuse, R36, R236 ;  /* 0x00000024e804723c */ /* 0x040ff000000810ec */
[-C--:B------:R-:W-:Y:S01]  /*32060*/  HMMA.1688.F32.TF32 R52, R232, R8.reuse, R52 ;  /* 0x00000008e834723c */ /* 0x080fe20000081034 */
[----:B------:R-:W-:Y:S01]  /*32070*/  IMAD.MOV.U32 R250, RZ, RZ, R2 ;  /* 0x000000fffffa7224 */ /* 0x000fe200078e0002 */
[----:B------:R-:W-:Y:S01]  /*32080*/  MOV R251, R252 ;  /* 0x000000fc00fb7202 */ /* 0x000fe20000000f00 */
[----:B------:R-:W-:Y:S04]  /*32090*/  LDS R232, [R3+0x10680] ;  /* 0x0106800003e87984 */ /* 0x000fe80000000800 */
[----:B------:R-:W-:Y:S04]  /*320a0*/  LDS R234, [R3+0x12680] ;  /* 0x0126800003ea7984 */ /* 0x000fe80000000800 */
[----:B------:R-:W-:Y:S04]  /*320b0*/  LDS R233, [R0+0x10680] ;  /* 0x0106800000e97984 */ /* 0x000fe80000000800 */
[----:B------:R-:W-:Y:S04]  /*320c0*/  STL.64 [R1+0x3e0], R4 ;  /* 0x0003e00401007387 */ /* 0x000fe80000100a00 */
[----:B------:R2:W-:Y:S04]  /*320d0*/  STL.64 [R1+0x3e8], R6 ;  /* 0x0003e80601007387 */ /* 0x0005e80000100a00 */
[----:B------:R-:W3:Y:S04]  /*320e0*/  LDL.LU R40, [R1+0x200] ;  /* 0x0002000001287983 */ /* 0x000ee80000300800 */
[----:B------:R-:W1:Y:S01]  /*320f0*/  LDS R235, [R0+0x12680] ;  /* 0x0126800000eb7984 */ /* 0x000e620000000800 */
[----:B--2---:R-:W-:Y:S03]  /*32100*/  HMMA.1688.F32.TF32 R4, R228, R8, R244 ;  /* 0x00000008e404723c */ /* 0x004fe600000810f4 */
[----:B------:R-:W-:Y:S04]  /*32110*/  LDS R236, [R3+0x10700] ;  /* 0x0107000003ec7984 */ /* 0x000fe80000000800 */
[----:B------:R-:W-:Y:S04]  /*32120*/  LDS R238, [R3+0x12700] ;  /* 0x0127000003ee7984 */ /* 0x000fe80000000800 */
[----:B------:R-:W-:Y:S04]  /*32130*/  LDS R237, [R0+0x10700] ;  /* 0x0107000000ed7984 */ /* 0x000fe80000000800 */
[----:B------:R-:W2:Y:S08]  /*32140*/  LDS R239, [R0+0x12700] ;  /* 0x0127000000ef7984 */ /* 0x000eb00000000800 */
[----:B------:R4:W-:Y:S04]  /*32150*/  STL.64 [R1+0x470], R4 ;  /* 0x0004700401007387 */ /* 0x0009e80000100a00 */
[----:B------:R1:W-:Y:S04]  /*32160*/  STL.64 [R1+0x478], R6 ;  /* 0x0004780601007387 */ /* 0x0003e80000100a00 */
        /* <DEDUP_REMOVED lines=101> */
[----:B------:R-:W-:-:S03]  /*327c0*/  IMAD.MOV.U32 R209, RZ, RZ, R53 ;  /* 0x000000ffffd17224 */ /* 0x000fc600078e0035 */
[----:B------:R-:W3:Y:S01]  /*327d0*/  LDL.LU R69, [R1+0x4d4] ;  /* 0x0004d40001457983 */ /* 0x000ee20000300800 */
[----:B------:R-:W-:-:S03]  /*327e0*/  MOV R210, R54 ;  /* 0x0000003600d27202 */ /* 0x000fc60000000f00 */
[----:B------:R-:W3:Y:S01]  /*327f0*/  LDL.LU R70, [R1+0x4d8] ;  /* 0x0004d80001467983 */ /* 0x000ee20000300800 */
[----:B------:R-:W-:-:S03]  /*32800*/  IMAD.MOV.U32 R211, RZ, RZ, R55 ;  /* 0x000000ffffd37224 */ /* 0x000fc600078e0037 */
        /* <DEDUP_REMOVED lines=9> */
[-C--:B----4-:R-:W-:Y:S08]  /*328a0*/  HMMA.1688.F32.TF32 R4, R232, R32.reuse, R4 ;  /* 0x00000020e804723c */ /* 0x090ff00000081004 */
[C---:B--2---:R-:W-:Y:S08]  /*328b0*/  HMMA.1688.F32.TF32 R116, R228.reuse, R32, R116 ;  /* 0x00000020e474723c */ /* 0x044ff00000081074 */
[C---:B---3--:R-:W-:Y:S08]  /*328c0*/  HMMA.1688.F32.TF32 R120, R228.reuse, R28, R120 ;  /* 0x0000001ce478723c */ /* 0x048ff00000081078 */
        /* <DEDUP_REMOVED lines=33> */
[----:B------:R-:W-:Y:S04]  /*32ae0*/  STL.64 [R1+0x3d8], R230 ;  /* 0x0003d8e601007387 */ /* 0x000fe80000100a00 */
[----:B-1----:R-:W2:Y:S04]  /*32af0*/  LDL.LU R228, [R1+0x350] ;  /* 0x0003500001e47983 */ /* 0x002ea80000300800 */
[----:B------:R-:W2:Y:S01]  /*32b00*/  LDL.LU R229, [R1+0x354] ;  /* 0x0003540001e57983 */ /* 0x000ea20000300800 */
[C---:B------:R-:W-:Y:S08]  /*32b10*/  HMMA.1688.F32.TF32 R108, R232.reuse, R8, R108 ;  /* 0x00000008e86c723c */ /* 0x040ff0000008106c */
[C---:B------:R-:W-:Y:S08]  /*32b20*/  HMMA.1688.F32.TF32 R104, R232.reuse, R12, R104 ;  /* 0x0000000ce868723c */ /* 0x040ff00000081068 */
[C---:B------:R-:W-:Y:S08]  /*32b30*/  HMMA.1688.F32.TF32 R100, R232.reuse, R16, R100 ;  /* 0x00000010e864723c */ /* 0x040ff00000081064 */
[C---:B------:R-:W-:Y:S01]  /*32b40*/  HMMA.1688.F32.TF32 R96, R232.reuse, R20, R96 ;  /* 0x00000014e860723c */ /* 0x040fe20000081060 */
[----:B------:R-:W-:Y:S07]  /*32b50*/  STL.64 [R1+0x3c0], R108 ;  /* 0x0003c06c01007387 */ /* 0x000fee0000100a00 */
[C---:B------:R-:W-:Y:S01]  /*32b60*/  HMMA.1688.F32.TF32 R92, R232.reuse, R24, R92 ;  /* 0x00000018e85c723c */ /* 0x040fe2000008105c */
[----:B------:R1:W-:Y:S07]  /*32b70*/  STL.64 [R1+0x3c8], R110 ;  /* 0x0003c86e01007387 */ /* 0x0003ee0000100a00 */
[C---:B------:R-:W-:Y:S01]  /*32b80*/  HMMA.1688.F32.TF32 R88, R232.reuse, R28, R88 ;  /* 0x0000001ce858723c */ /* 0x040fe20000081058 */
[----:B-1----:R-:W3:Y:S04]  /*32b90*/  LDL.LU.64 R110, [R1+0x2620] ;  /* 0x00262000016e7983 */ /* 0x002ee80000300a00 */
[----:B------:R-:W3:Y:S04]  /*32ba0*/  LDL.LU.64 R108, [R1+0x2618] ;  /* 0x00261800016c7983 */ /* 0x000ee80000300a00 */
[----:B------:R-:W-:Y:S04]  /*32bb0*/  STL.64 [R1+0x3b0], R104 ;  /* 0x0003b06801007387 */ /* 0x000fe80000100a00 */
[----:B------:R1:W-:Y:S04]  /*32bc0*/  STL.64 [R1+0x3b8], R106 ;  /* 0x0003b86a01007387 */ /* 0x0003e80000100a00 */
        /* <DEDUP_REMOVED lines=11> */
[----:B------:R1:W-:Y:S01]  /*32c80*/  STL.64 [R1+0x388], R94 ;  /* 0x0003885e01007387 */ /* 0x0003e20000100a00 */
[-C--:B------:R-:W-:Y:S03]  /*32c90*/  HMMA.1688.F32.TF32 R232, R232, R36.reuse, R244 ;  /* 0x00000024e8e8723c */ /* 0x080fe600000810f4 */
        /* <DEDUP_REMOVED lines=10> */
[----:B------:R-:W3:Y:S04]  /*32d40*/  LDL.LU.64 R246, [R1+0x25b0] ;  /* 0x0025b00001f67983 */ /* 0x000ee80000300a00 */
[----:B------:R-:W3:Y:S01]  /*32d50*/  LDL.LU.64 R244, [R1+0x25a8] ;  /* 0x0025a80001f47983 */ /* 0x000ee20000300a00 */
[----:B------:R-:W-:Y:S01]  /*32d60*/  IMAD.MOV.U32 R230, RZ, RZ, R252 ;  /* 0x000000ffffe67224 */ /* 0x000fe200078e00fc */
[----:B------:R-:W-:Y:S01]  /*32d70*/  HMMA.1688.F32.TF32 R148, R148, R36, R240 ;  /* 0x000000249494723c */ /* 0x000fe200000810f0 */
[----:B------:R-:W-:Y:S01]  /*32d80*/  IMAD.MOV.U32 R231, RZ, RZ, R2 ;  /* 0x000000ffffe77224 */ /* 0x000fe200078e0002 */
[----:B------:R-:W-:Y:S04]  /*32d90*/  LDS R240, [R3+0x10780] ;  /* 0x0107800003f07984 */ /* 0x000fe80000000800 */
[----:B------:R-:W-:Y:S04]  /*32da0*/  LDS R242, [R3+0x12780] ;  /* 0x0127800003f27984 */ /* 0x000fe80000000800 */
[----:B------:R-:W-:Y:S04]  /*32db0*/  LDS R241, [R0+0x10780] ;  /* 0x0107800000f17984 */ /* 0x000fe80000000800 */
[----:B------:R-:W1:Y:S01]  /*32dc0*/  LDS R243, [R0+0x12780] ;  /* 0x0127800000f37984 */ /* 0x000e620000000800 */
[C---:B------:R-:W-:Y:S08]  /*32dd0*/  HMMA.1688.F32.TF32 R84, R236.reuse, R12, R84 ;  /* 0x0000000cec54723c */ /* 0x040ff00000081054 */
[C---:B------:R-:W-:Y:S08]  /*32de0*/  HMMA.1688.F32.TF32 R80, R236.reuse, R16, R80 ;  /* 0x00000010ec50723c */ /* 0x040ff00000081050 */
[C---:B------:R-:W-:Y:S08]  /*32df0*/  HMMA.1688.F32.TF32 R76, R236.reuse, R20, R76 ;  /* 0x00000014ec4c723c */ /* 0x040ff0000008104c */
[C---:B------:R-:W-:Y:S01]  /*32e00*/  HMMA.1688.F32.TF32 R72, R236.reuse, R24, R72 ;  /* 0x00000018ec48723c */ /* 0x040fe20000081048 */
[----:B------:R-:W-:Y:S04]  /*32e10*/  STL.64 [R1+0x330], R232 ;  /* 0x000330e801007387 */ /* 0x000fe80000100a00 */
[----:B------:R-:W-:Y:S04]  /*32e20*/  STL.64 [R1+0x338], R234 ;  /* 0x000338ea01007387 */ /* 0x000fe80000100a00 */
[----:B------:R-:W-:Y:S04]  /*32e30*/  LDS R232, [R3+0x14100] ;  /* 0x0141000003e87984 */ /* 0x000fe80000000800 */
[----:B------:R-:W-:Y:S04]  /*32e40*/  LDS R234, [R3+0x16100] ;  /* 0x0161000003ea7984 */ /* 0x000fe80000000800 */
[----:B------:R-:W-:Y:S04]  /*32e50*/  LDS R233, [R0+0x14100] ;  /* 0x0141000000e97984 */ /* 0x000fe80000000800 */
[----:B------:R-:W-:Y:S03]  /*32e60*/  LDS R235, [R0+0x16100] ;  /* 0x0161000000eb7984 */ /* 0x000fe60000000800 */
[----:B------:R-:W-:Y:S01]  /*32e70*/  MOV R252, R74 ;  /* 0x0000004a00fc7202 */ /* 0x000fe20000000f00 */
[----:B------:R-:W-:Y:S01]  /*32e80*/  IMAD.MOV.U32 R2, RZ, RZ, R75 ;  /* 0x000000ffff027224 */ /* 0x000fe200078e004b */
[C---:B--2---:R-:W-:Y:S11]  /*32e90*/  HMMA.1688.F32.TF32 R228, R236.reuse, R8, R228 ;  /* 0x00000008ece4723c */ /* 0x044ff600000810e4 */
[----:B------:R-:W-:Y:S11]  /*32ea0*/  @!UPT UIADD3 URZ, URZ, URZ, URZ ;  /* 0x0000003f3f3ff290 */ /* 0x000ff6000fffe03f */
[----:B------:R-:W-:Y:S01]  /*32eb0*/  @!UPT UIADD3 URZ, URZ, URZ, URZ ;  /* 0x0000003f3f3ff290 */ /* 0x000fe2000fffe03f */
        /* <DEDUP_REMOVED lines=10> */
[----:B------:R-:W-:Y:S01]  /*32f60*/  LDS R230, [R3+0x16080] ;  /* 0x0160800003e67984 */ /* 0x000fe20000000800 */
[C---:B--2---:R-:W-:Y:S03]  /*32f70*/  HMMA.1688.F32.TF32 R72, R236.reuse, R28, R68 ;  /* 0x0000001cec48723c */ /* 0x044fe60000081044 */
[----:B------:R-:W-:Y:S04]  /*32f80*/  LDS R229, [R0+0x14080] ;  /* 0x0140800000e57984 */ /* 0x000fe80000000800 */
[----:B------:R-:W-:Y:S01]  /*32f90*/  LDS R231, [R0+0x16080] ;  /* 0x0160800000e77984 */ /* 0x000fe20000000800 */
[C---:B------:R-:W-:Y:S08]  /*32fa0*/  HMMA.1688.F32.TF32 R68, R236.reuse, R32, R64 ;  /* 0x00000020ec44723c */ /* 0x040ff00000081040 */
[----:B------:R-:W-:Y:S01]  /*32fb0*/  HMMA.1688.F32.TF32 R64, R236, R36, R60 ;  /* 0x00000024ec40723c */ /* 0x000fe2000008103c */
[----:B------:R-:W-:Y:S04]  /*32fc0*/  LDS R236, [R3+0x14180] ;  /* 0x0141800003ec7984 */ /* 0x000fe80000000800 */
[----:B------:R-:W-:Y:S03]  /*32fd0*/  LDS R238, [R3+0x16180] ;  /* 0x0161800003ee7984 */ /* 0x000fe60000000800 */
[C---:B-1----:R-:W-:Y:S01]  /*32fe0*/  HMMA.1688.F32.TF32 R60, R240.reuse, R8, R56 ;  /* 0x00000008f03c723c */ /* 0x042fe20000081038 */
[----:B------:R-:W-:Y:S04]  /*32ff0*/  STL.64 [R1+0x4e0], R72 ;  /* 0x0004e04801007387 */ /* 0x000fe80000100a00 */
[----:B------:R-:W-:Y:S03]  /*33000*/  LDS R237, [R0+0x14180] ;  /* 0x0141800000ed7984 */ /* 0x000fe60000000800 */
[C---:B------:R-:W-:Y:S01]  /*33010*/  HMMA.1688.F32.TF32 R56, R240.reuse, R12, R52 ;  /* 0x0000000cf038723c */ /* 0x040fe20000081034 */
[----:B------:R-:W-:Y:S07]  /*33020*/  LDS R239, [R0+0x16180] ;  /* 0x0161800000ef7984 */ /* 0x000fee0000000800 */
[C---:B------:R-:W-:Y:S08]  /*33030*/  HMMA.1688.F32.TF32 R52, R240.reuse, R16, R48 ;  /* 0x00000010f034723c */ /* 0x040ff00000081030 */
[C---:B------:R-:W-:Y:S08]  /*33040*/  HMMA.1688.F32.TF32 R48, R240.reuse, R20, R44 ;  /* 0x00000014f030723c */ /* 0x040ff0000008102c */
[C---:B------:R-:W-:Y:S08]  /*33050*/  HMMA.1688.F32.TF32 R44, R240.reuse, R24, R40 ;  /* 0x00000018f02c723c */ /* 0x040ff00000081028 */
[----:B------:R-:W-:Y:S01]  /*33060*/  HMMA.1688.F32.TF32 R40, R240, R28, R248 ;  /* 0x0000001cf028723c */ /* 0x000fe200000810f8 */
[----:B------:R-:W-:Y:S04]  /*33070*/  STL.64 [R1+0x4e8], R74 ;  /* 0x0004e84a01007387 */ /* 0x000fe80000100a00 */
[----:B------:R-:W-:Y:S04]  /*33080*/  STL.64 [R1+0x4f0], R68 ;  /* 0x0004f04401007387 */ /* 0x000fe80000100a00 */
[----:B------:R-:W-:Y:S04]  /*33090*/  STL.64 [R1+0x4f8], R70 ;  /* 0x0004f84601007387 */ /* 0x000fe80000100a00 */
[----:B------:R-:W-:Y:S11]  /*330a0*/  STL.64 [R1+0x4d0], R64 ;  /* 0x0004d04001007387 */ /* 0x000ff60000100a00 */
[----:B------:R-:W-:Y:S01]  /*330b0*/  IMAD.MOV.U32 R29, RZ, RZ, R40 ;  /* 0x000000ffff1d7224 */ /* 0x000fe200078e0028 */
[----:B------:R-:W-:Y:S01]  /*330c0*/  MOV R28, R41 ;  /* 0x00000029001c7202 */ /* 0x000fe20000000f00 */
[----:B------:R-:W-:-:S02]  /*330d0*/  IMAD.MOV.U32 R25, RZ, RZ, R42 ;  /* 0x000000ffff197224 */ /* 0x000fc400078e002a */
[----:B------:R-:W-:Y:S01]  /*330e0*/  IMAD.MOV.U32 R24, RZ, RZ, R43 ;  /* 0x000000ffff187224 */ /* 0x000fe200078e002b */
[----:B------:R-:W-:Y:S04]  /*330f0*/  STL.64 [R1+0x4d8], R66 ;  /* 0x0004d84201007387 */ /* 0x000fe80000100a00 */
[----:B------:R-:W-:Y:S04]  /*33100*/  STL.64 [R1+0x4c0], R60 ;  /* 0x0004c03c01007387 */ /* 0x000fe80000100a00 */
[----:B------:R-:W-:Y:S04]  /*33110*/  STL.64 [R1+0x4c8], R62 ;  /* 0x0004c83e01007387 */ /* 0x000fe80000100a00 */
[----:B------:R-:W-:Y:S04]  /*33120*/  STL.64 [R1+0x4b0], R56 ;  /* 0x0004b03801007387 */ /* 0x000fe80000100a00 */
[----:B------:R-:W-:Y:S04]  /*33130*/  STL.64 [R1+0x4b8], R58 ;  /* 0x0004b83a01007387 */ /* 0x000fe80000100a00 */
[----:B------:R-:W-:Y:S04]  /*33140*/  STL.64 [R1+0x310], R52 ;  /* 0x0003103401007387 */ /* 0x000fe80000100a00 */
[----:B------:R-:W-:Y:S01]  /*33150*/  STL.64 [R1+0x318], R54 ;  /* 0x0003183601007387 */ /* 0x000fe20000100a00 */
[----:B---3--:R-:W-:Y:S03]  /*33160*/  HMMA.1688.F32.TF32 R40, R240, R32, R244 ;  /* 0x00000020f028723c */ /* 0x008fe600000810f4 */
[----:B------:R-:W-:Y:S01]  /*33170*/  STL.64 [R1+0x2e0], R48 ;  /* 0x0002e03001007387 */ /* 0x000fe20000100a00 */
[----:B------:R-:W-:-:S03]  /*33180*/  IMAD.MOV.U32 R248, RZ, RZ, R19 ;  /* 0x000000fffff87224 */ /* 0x000fc600078e0013 */
[----:B------:R-:W-:Y:S01]  /*33190*/  STL.64 [R1+0x2e8], R50 ;  /* 0x0002e83201007387 */ /* 0x000fe20000100a00 */
[----:B------:R-:W-:-:S03]  /*331a0*/  MOV R249, R18 ;  /* 0x0000001200f97202 */ /* 0x000fc60000000f00 */
[----:B------:R1:W-:Y:S01]  /*331b0*/  STL.64 [R1+0x2b0], R44 ;  /* 0x0002b02c01007387 */ /* 0x0003e20000100a00 */
[----:B------:R-:W-:-:S03]  /*331c0*/  IMAD.MOV.U32 R250, RZ, RZ, R23 ;  /* 0x000000fffffa7224 */ /* 0x000fc600078e0017 */
[----:B------:R2:W-:Y:S01]  /*331d0*/  STL.64 [R1+0x2b8], R46 ;  /* 0x0002b82e01007387 */ /* 0x0005e20000100a00 */
[----:B------:R-:W-:-:S03]  /*331e0*/  IMAD.MOV.U32 R251, RZ, RZ, R22 ;  /* 0x000000fffffb7224 */ /* 0x000fc600078e0016 */
[----:B------:R-:W3:Y:S04]  /*331f0*/  LDL.LU R19, [R1+0x25a4] ;  /* 0x0025a40001137983 */ /* 0x000ee80000300800 */
[----:B------:R-:W3:Y:S01]  /*33200*/  LDL.LU R18, [R1+0x25a0] ;  /* 0x0025a00001127983 */ /* 0x000ee20000300800 */
[----:B------:R-:W-:-:S03]  /*33210*/  MOV R21, R40 ;  /* 0x0000002800157202 */ /* 0x000fc60000000f00 */
[----:B------:R-:W3:Y:S01]  /*33220*/  LDL.LU R23, [R1+0x259c] ;  /* 0x00259c0001177983 */ /* 0x000ee20000300800 */
[----:B------:R-:W-:Y:S01]  /*33230*/  IMAD.MOV.U32 R20, RZ, RZ, R41 ;  /* 0x000000ffff147224 */ /* 0x000fe200078e0029 */
[----:B------:R-:W-:Y:S01]  /*33240*/  MOV R40, R39 ;  /* 0x0000002700287202 */ /* 0x000fe20000000f00 */
[----:B------:R-:W-:Y:S01]  /*33250*/  IMAD.MOV.U32 R17, RZ, RZ, R42 ;  /* 0x000000ffff117224 */ /* 0x000fe200078e002a */
[----:B------:R-:W3:Y:S01]  /*33260*/  LDL.LU R22, [R1+0x2598] ;  /* 0x0025980001167983 */ /* 0x000ee20000300800 */
[----:B------:R-:W-:Y:S01]  /*33270*/  IMAD.MOV.U32 R41, RZ, RZ, R38 ;  /* 0x000000ffff297224 */ /* 0x000fe200078e0026 */
[----:B------:R-:W-:Y:S01]  /*33280*/  MOV R16, R43 ;  /* 0x0000002b00107202 */ /* 0x000fe20000000f00 */
[----:B------:R-:W-:Y:S01]  /*33290*/  IMAD.MOV.U32 R42, RZ, RZ, R34 ;  /* 0x000000ffff2a7224 */ /* 0x000fe200078e0022 */
[----:B------:R-:W3:Y:S01]  /*332a0*/  LDL.LU R39, [R1+0x2594] ;  /* 0x0025940001277983 */ /* 0x000ee20000300800 */
[----:B------:R-:W-:-:S03]  /*332b0*/  MOV R43, R35 ;  /* 0x00000023002b7202 */ /* 0x000fc60000000f00 */
[----:B------:R-:W4:Y:S04]  /*332c0*/  LDL.LU R38, [R1+0x2590] ;  /* 0x0025900001267983 */ /* 0x000f280000300800 */
[----:B------:R-:W4:Y:S04]  /*332d0*/  LDL.LU R34, [R1+0x258c] ;  /* 0x00258c0001227983 */ /* 0x000f280000300800 */
[----:B------:R-:W4:Y:S01]  /*332e0*/  LDL.LU R35, [R1+0x2588] ;  /* 0x0025880001237983 */ /* 0x000f220000300800 */
[----:B-1----:R-:W-:Y:S01]  /*332f0*/  IMAD.MOV.U32 R44, RZ, RZ, R30 ;  /* 0x000000ffff2c7224 */ /* 0x002fe200078e001e */
[----:B--2---:R-:W-:Y:S01]  /*33300*/  MOV R46, R27 ;  /* 0x0000001b002e7202 */ /* 0x004fe20000000f00 */
[----:B------:R-:W-:Y:S01]  /*33310*/  IMAD.MOV.U32 R45, RZ, RZ, R31 ;  /* 0x000000ffff2d7224 */ /* 0x000fe200078e001f */
[----:B------:R-:W2:Y:S01]  /*33320*/  LDL.LU R30, [R1+0x2584] ;  /* 0x00258400011e7983 */ /* 0x000ea20000300800 */
[----:B------:R-:W-:-:S03]  /*33330*/  IMAD.MOV.U32 R47, RZ, RZ, R26 ;  /* 0x000000ffff2f7224 */ /* 0x000fc600078e001a */
[----:B------:R-:W2:Y:S04]  /*33340*/  LDL.LU R31, [R1+0x2580] ;  /* 0x00258000011f7983 */ /* 0x000ea80000300800 */
[----:B------:R-:W2:Y:S04]  /*33350*/  LDL.LU R27, [R1+0x257c] ;  /* 0x00257c00011b7983 */ /* 0x000ea80000300800 */
[----:B------:R-:W2:Y:S01]  /*33360*/  LDL.LU R26, [R1+0x2578] ;  /* 0x00257800011a7983 */ /* 0x000ea20000300800 */
[----:B---3--:R-:W-:Y:S02]  /*33370*/  IMAD.MOV.U32 R59, RZ, RZ, R39 ;  /* 0x000000ffff3b7224 */ /* 0x008fe400078e0027 */
[----:B----4-:R-:W-:-:S02]  /*33380*/  IMAD.MOV.U32 R58, RZ, RZ, R38 ;  /* 0x000000ffff3a7224 */ /* 0x010fc400078e0026 */
[----:B------:R-:W-:Y:S02]  /*33390*/  IMAD.MOV.U32 R56, RZ, RZ, R34 ;  /* 0x000000ffff387224 */ /* 0x000fe400078e0022 */
[----:B------:R-:W3:Y:S01]  /*333a0*/  LDL.LU R34, [R1+0x2574] ;  /* 0x0025740001227983 */ /* 0x000ee20000300800 */
[----:B------:R-:W-:-:S03]  /*333b0*/  MOV R57, R35 ;  /* 0x0000002300397202 */ /* 0x000fc60000000f00 */
[----:B------:R-:W4:Y:S04]  /*333c0*/  LDL.LU R35, [R1+0x2570] ;  /* 0x0025700001237983 */ /* 0x000f280000300800 */
[----:B------:R-:W4:Y:S04]  /*333d0*/  LDL.LU R38, [R1+0x256c] ;  /* 0x00256c0001267983 */ /* 0x000f280000300800 */
[----:B------:R-:W4:Y:S01]  /*333e0*/  LDL.LU R39, [R1+0x2568] ;  /* 0x0025680001277983 */ /* 0x000f220000300800 */
[----:B--2---:R-:W-:Y:S01]  /*333f0*/  MOV R60, R27 ;  /* 0x0000001b003c7202 */ /* 0x004fe20000000f00 */
[----:B------:R-:W-:-:S02]  /*33400*/  IMAD.MOV.U32 R62, RZ, RZ, R31 ;  /* 0x000000ffff3e7224 */ /* 0x000fc400078e001f */
[----:B------:R-:W2:Y:S01]  /*33410*/  LDL.LU R27, [R1+0x2564] ;  /* 0x00256400011b7983 */ /* 0x000ea20000300800 */
[----:B------:R-:W-:Y:S01]  /*33420*/  IMAD.MOV.U32 R61, RZ, RZ, R26 ;  /* 0x000000ffff3d7224 */ /* 0x000fe200078e001a */
[----:B------:R-:W-:Y:S02]  /*33430*/  MOV R63, R30 ;  /* 0x0000001e003f7202 */ /* 0x000fe40000000f00 */
[----:B------:R-:W2:Y:S04]  /*33440*/  LDL.LU R26, [R1+0x2560] ;  /* 0x00256000011a7983 */ /* 0x000ea80000300800 */
[----:B------:R-:W2:Y:S04]  /*33450*/  LDL.LU R31, [R1+0x255c] ;  /* 0x00255c00011f7983 */ /* 0x000ea80000300800 */
[----:B------:R-:W2:Y:S01]  /*33460*/  LDL.LU R30, [R1+0x2558] ;  /* 0x00255800011e7983 */ /* 0x000ea20000300800 */
[----:B---3--:R-:W-:Y:S01]  /*33470*/  IMAD.MOV.U32 R67, RZ, RZ, R34 ;  /* 0x000000ffff437224 */ /* 0x008fe200078e0022 */
[----:B----4-:R-:W-:Y:S01]  /*33480*/  MOV R66, R35 ;  /* 0x0000002300427202 */ /* 0x010fe20000000f00 */
[----:B------:R-:W-:-:S02]  /*33490*/  IMAD.MOV.U32 R64, RZ, RZ, R38 ;  /* 0x000000ffff407224 */ /* 0x000fc400078e0026 */
[----:B------:R-:W3:Y:S01]  /*334a0*/  LDL.LU R38, [R1+0x2554] ;  /* 0x0025540001267983 */ /* 0x000ee20000300800 */
[----:B------:R-:W-:-:S03]  /*334b0*/  IMAD.MOV.U32 R65, RZ, RZ, R39 ;  /* 0x000000ffff417224 */ /* 0x000fc600078e0027 */
[----:B------:R-:W4:Y:S04]  /*334c0*/  LDL.LU R39, [R1+0x2550] ;  /* 0x0025500001277983 */ /* 0x000f280000300800 */
[----:B------:R-:W2:Y:S04]  /*334d0*/  LDL.LU R35, [R1+0x254c] ;  /* 0x00254c0001237983 */ /* 0x000ea80000300800 */
[----:B------:R-:W2:Y:S01]  /*334e0*/  LDL.LU R34, [R1+0x2548] ;  /* 0x0025480001227983 */ /* 0x000ea20000300800 */
[----:B------:R-:W-:Y:S03]  /*334f0*/  HMMA.1688.F32.TF32 R4, R240, R36, R4 ;  /* 0x00000024f004723c */ /* 0x000fe60000081004 */
[----:B------:R-:W2:Y:S04]  /*33500*/  LDL.LU R244, [R1+0x180] ;  /* 0x0001800001f47983 */ /* 0x000ea80000300800 */
[----:B------:R-:W2:Y:S04]  /*33510*/  LDL.LU R245, [R1+0x184] ;  /* 0x0001840001f57983 */ /* 0x000ea80000300800 */
[----:B------:R-:W2:Y:S04]  /*33520*/  LDL.LU R246, [R1+0x188] ;  /* 0x0001880001f67983 */ /* 0x000ea80000300800 */
[----:B------:R-:W2:Y:S01]  /*33530*/  LDL.LU R247, [R1+0x18c] ;  /* 0x00018c0001f77983 */ /* 0x000ea20000300800 */
[----:B---3--:R-:W-:-:S02]  /*33540*/  IMAD.MOV.U32 R243, RZ, RZ, R38 ;  /* 0x000000fffff37224 */ /* 0x008fc400078e0026 */
[----:B----4-:R-:W-:Y:S02]  /*33550*/  IMAD.MOV.U32 R242, RZ, RZ, R39 ;  /* 0x000000fffff27224 */ /* 0x010fe400078e0027 */
[----:B--2---:R-:W-:Y:S02]  /*33560*/  IMAD.MOV.U32 R240, RZ, RZ, R35 ;  /* 0x000000fffff07224 */ /* 0x004fe400078e0023 */
[----:B------:R-:W2:Y:S01]  /*33570*/  LDL.LU R35, [R1+0x2544] ;  /* 0x0025440001237983 */ /* 0x000ea20000300800 */
[----:B------:R-:W-:-:S03]  /*33580*/  MOV R241, R34 ;  /* 0x0000002200f17202 */ /* 0x000fc60000000f00 */
        /* <DEDUP_REMOVED lines=27> */
[----:B--2---:R-:W-:Y:S01]  /*33740*/  MOV R79, R35 ;  /* 0x00000023004f7202 */ /* 0x004fe20000000f00 */
[----:B---3--:R-:W-:-:S02]  /*33750*/  IMAD.MOV.U32 R78, RZ, RZ, R34 ;  /* 0x000000ffff4e7224 */ /* 0x008fc400078e0022 */
[----:B----4-:R-:W-:Y:S01]  /*33760*/  IMAD.MOV.U32 R77, RZ, RZ, R39 ;  /* 0x000000ffff4d7224 */ /* 0x010fe200078e0027 */
[----:B------:R-:W-:Y:S02]  /*33770*/  MOV R76, R38 ;  /* 0x00000026004c7202 */ /* 0x000fe40000000f00 */
[----:B------:R-:W2:Y:S04]  /*33780*/  LDL.LU R38, [R1+0x2534] ;  /* 0x0025340001267983 */ /* 0x000ea80000300800 */
[----:B------:R-:W2:Y:S04]  /*33790*/  LDL.LU R39, [R1+0x2530] ;  /* 0x0025300001277983 */ /* 0x000ea80000300800 */
[----:B------:R-:W3:Y:S04]  /*337a0*/  LDL.LU R34, [R1+0x252c] ;  /* 0x00252c0001227983 */ /* 0x000ee80000300800 */
[----:B------:R-:W3:Y:S04]  /*337b0*/  LDL.LU R35, [R1+0x2528] ;  /* 0x0025280001237983 */ /* 0x000ee80000300800 */
[----:B------:R-:W4:Y:S04]  /*337c0*/  LDL.LU R30, [R1+0x2524] ;  /* 0x00252400011e7983 */ /* 0x000f280000300800 */
[----:B------:R-:W4:Y:S04]  /*337d0*/  LDL.LU R31, [R1+0x2520] ;  /* 0x00252000011f7983 */ /* 0x000f280000300800 */
[----:B------:R-:W2:Y:S04]  /*337e0*/  LDL.LU R26, [R1+0x251c] ;  /* 0x00251c00011a7983 */ /* 0x000ea80000300800 */
[----:B------:R-:W2:Y:S04]  /*337f0*/  LDL.LU R27, [R1+0x2518] ;  /* 0x00251800011b7983 */ /* 0x000ea80000300800 */
[----:B------:R-:W3:Y:S04]  /*33800*/  LDL.LU R22, [R1+0x2514] ;  /* 0x0025140001167983 */ /* 0x000ee80000300800 */
        /* <DEDUP_REMOVED lines=9> */
[----:B------:R-:W-:Y:S01]  /*338a0*/  IMAD.MOV.U32 R12, RZ, RZ, R5 ;  /* 0x000000ffff0c7224 */ /* 0x000fe200078e0005 */
[----:B------:R-:W-:Y:S01]  /*338b0*/  LDS R4, [R3+0x14000] ;  /* 0x0140000003047984 */ /* 0x000fe20000000800 */
[----:B------:R-:W-:-:S03]  /*338c0*/  IMAD.MOV.U32 R8, RZ, RZ, R7 ;  /* 0x000000ffff087224 */ /* 0x000fc600078e0007 */
[----:B------:R-:W-:Y:S04]  /*338d0*/  LDS R6, [R3+0x16000] ;  /* 0x0160000003067984 */ /* 0x000fe80000000800 */
[----:B------:R-:W-:Y:S04]  /*338e0*/  LDS R5, [R0+0x14000] ;  /* 0x0140000000057984 */ /* 0x000fe80000000800 */
[----:B------:R-:W2:Y:S02]  /*338f0*/  LDS R7, [R0+0x16000] ;  /* 0x0160000000077984 */ /* 0x000ea40000000800 */
[C---:B--2---:R-:W-:Y:S08]  /*33900*/  HMMA.1688.F32.TF32 R240, R4.reuse, R26, R240 ;  /* 0x0000001a04f0723c */ /* 0x044ff000000810f0 */
[C---:B---3--:R-:W-:Y:S08]  /*33910*/  HMMA.1688.F32.TF32 R72, R4.reuse, R22, R72 ;  /* 0x000000160448723c */ /* 0x048ff00000081048 */
[C---:B----4-:R-:W-:Y:S08]  /*33920*/  HMMA.1688.F32.TF32 R76, R4.reuse, R18, R76 ;  /* 0x00000012044c723c */ /* 0x050ff0000008104c */
[C---:B------:R-:W-:Y:S08]  /*33930*/  HMMA.1688.F32.TF32 R80, R4.reuse, R14, R80 ;  /* 0x0000000e0450723c */ /* 0x040ff00000081050 */
[C---:B------:R-:W-:Y:S11]  /*33940*/  HMMA.1688.F32.TF32 R84, R4.reuse, R10, R84 ;  /* 0x0000000a0454723c */ /* 0x040ff60000081054 */
[----:B------:R-:W-:Y:S11]  /*33950*/  @!UPT UIADD3 URZ, URZ, URZ, URZ ;  /* 0x0000003f3f3ff290 */ /* 0x000ff6000fffe03f */
[----:B------:R-:W-:Y:S01]  /*33960*/  @!UPT UIADD3 URZ, URZ, URZ, URZ ;  /* 0x0000003f3f3ff290 */ /* 0x000fe2000fffe03f */
        /* <DEDUP_REMOVED lines=15> */
[----:B------:R-:W-:Y:S03]  /*33a60*/  HMMA.1688.F32.TF32 R64, R4, R38, R64 ;  /* 0x000000260440723c */ /* 0x000fe60000081040 */
[----:B-1----:R-:W2:Y:S04]  /*33a70*/  LDL.LU.64 R74, [R1+0x24c0] ;  /* 0x0024c000014a7983 */ /* 0x002ea80000300a00 */
[----:B------:R-:W2:Y:S04]  /*33a80*/  LDL.LU.64 R72, [R1+0x24b8] ;  /* 0x0024b80001487983 */ /* 0x000ea80000300a00 */
[----:B------:R-:W-:Y:S04]  /*33a90*/  STL.64 [R1+0x8c0], R240 ;  /* 0x0008c0f001007387 */ /* 0x000fe80000100a00 */
[----:B------:R1:W-:Y:S01]  /*33aa0*/  STL.64 [R1+0x8c8], R242 ;  /* 0x0008c8f201007387 */ /* 0x0003e20000100a00 */
[----:B------:R-:W-:Y:S08]  /*33ab0*/  HMMA.1688.F32.TF32 R56, R228, R14, R56 ;  /* 0x0000000ee438723c */ /* 0x000ff00000081038 */
[----:B-1----:R-:W-:Y:S08]  /*33ac0*/  HMMA.1688.F32.TF32 R240, R4, R30, R244 ;  /* 0x0000001e04f0723c */ /* 0x002ff000000810f4 */
[C---:B------:R-:W-:Y:S08]  /*33ad0*/  HMMA.1688.F32.TF32 R4, R228.reuse, R10, R60 ;  /* 0x0000000ae404723c */ /* 0x040ff0000008103c */
[C---:B------:R-:W-:Y:S07]  /*33ae0*/  HMMA.1688.F32.TF32 R52, R228.reuse, R18, R52 ;  /* 0x00000012e434723c */ /* 0x040fee0000081034 */
[----:B------:R-:W-:Y:S04]  /*33af0*/  STL.64 [R1+0x8b0], R240 ;  /* 0x0008b0f001007387 */ /* 0x000fe80000100a00 */
[----:B------:R-:W-:Y:S04]  /*33b00*/  STL.64 [R1+0x8b8], R242 ;  /* 0x0008b8f201007387 */ /* 0x000fe80000100a00 */
[----:B------:R-:W-:Y:S04]  /*33b10*/  STL.64 [R1+0x8a0], R68 ;  /* 0x0008a04401007387 */ /* 0x000fe80000100a00 */
[----:B------:R-:W-:Y:S04]  /*33b20*/  STL.64 [R1+0x8a8], R70 ;  /* 0x0008a84601007387 */ /* 0x000fe80000100a00 */
[----:B------:R-:W-:Y:S04]  /*33b30*/  STL.64 [R1+0x750], R64 ;  /* 0x0007504001007387 */ /* 0x000fe80000100a00 */
[----:B------:R-:W-:Y:S04]  /*33b40*/  STL.64 [R1+0x758], R66 ;  /* 0x0007584201007387 */ /* 0x000fe80000100a00 */
[----:B------:R1:W-:Y:S04]  /*33b50*/  STL.64 [R1+0x740], R4 ;  /* 0x0007400401007387 */ /* 0x0003e80000100a00 */
[----:B------:R1:W-:Y:S04]  /*33b60*/  STL.64 [R1+0x748], R6 ;  /* 0x0007480601007387 */ /* 0x0003e80000100a00 */
[----:B-1----:R-:W2:Y:S04]  /*33b70*/  LDL.LU R4, [R1] ;  /* 0x0000000001047983 */ /* 0x002ea80000300800 */
[----:B------:R-:W-:Y:S04]  /*33b80*/  STL.64 [R1+0x730], R56 ;  /* 0x0007303801007387 */ /* 0x000fe80000100a00 */
[----:B------:R-:W-:Y:S04]  /*33b90*/  STL.64 [R1+0x738], R58 ;  /* 0x0007383a01007387 */ /* 0x000fe80000100a00 */
[----:B------:R-:W-:Y:S04]  /*33ba0*/  STL.64 [R1+0x720], R52 ;  /* 0x0007203401007387 */ /* 0x000fe80000100a00 */
[----:B------:R1:W-:Y:S04]  /*33bb0*/  STL.64 [R1+0x728], R54 ;  /* 0x0007283601007387 */ /* 0x0003e80000100a00 */
[----:B------:R-:W2:Y:S04]  /*33bc0*/  LDL.LU R5, [R1+0x4] ;  /* 0x0000040001057983 */ /* 0x000ea80000300800 */
[----:B------:R-:W2:Y:S01]  /*33bd0*/  LDL.LU R6, [R1+0x8] ;  /* 0x0000080001067983 */ /* 0x000ea20000300800 */
[C---:B-1----:R-:W-:Y:S03]  /*33be0*/  HMMA.1688.F32.TF32 R52, R228.reuse, R22, R48 ;  /* 0x00000016e434723c */ /* 0x042fe60000081030 */
[----:B------:R-:W2:Y:S05]  /*33bf0*/  LDL.LU R7, [R1+0xc] ;  /* 0x00000c0001077983 */ /* 0x000eaa0000300800 */
[C---:B------:R-:W-:Y:S08]  /*33c00*/  HMMA.1688.F32.TF32 R48, R228.reuse, R26, R44 ;  /* 0x0000001ae430723c */ /* 0x040ff0000008102c */
[C---:B------:R-:W-:Y:S08]  /*33c10*/  HMMA.1688.F32.TF32 R44, R228.reuse, R30, R40 ;  /* 0x0000001ee42c723c */ /* 0x040ff00000081028 */
[C---:B------:R-:W-:Y:S01]  /*33c20*/  HMMA.1688.F32.TF32 R40, R228.reuse, R34, R248 ;  /* 0x00000022e428723c */ /* 0x040fe200000810f8 */
[----:B------:R-:W-:Y:S04]  /*33c30*/  STL.64 [R1+0x710], R52 ;  /* 0x0007103401007387 */ /* 0x000fe80000100a00 */
[----:B------:R-:W-:Y:S04]  /*33c40*/  STL.64 [R1+0x718], R54 ;  /* 0x0007183601007387 */ /* 0x000fe80000100a00 */
[----:B------:R1:W-:Y:S04]  /*33c50*/  STL.64 [R1+0x700], R48 ;  /* 0x0007003001007387 */ /* 0x0003e80000100a00 */
[----:B------:R1:W-:Y:S04]  /*33c60*/  STL.64 [R1+0x708], R50 ;  /* 0x0007083201007387 */ /* 0x0003e80000100a00 */
        /* <DEDUP_REMOVED lines=49> */
[----:B------:R-:W2:Y:S11]  /*33f80*/  LDL.LU R248, [R1+0x30] ;  /* 0x0000300001f87983 */ /* 0x000eb60000300800 */
[----:B------:R-:W-:Y:S09]  /*33f90*/  @!UPT UIADD3 URZ, URZ, URZ, URZ ;  /* 0x0000003f3f3ff290 */ /* 0x000ff2000fffe03f */
[----:B------:R1:W-:Y:S04]  /*33fa0*/  STL.64 [R1+0x5d0], R228 ;  /* 0x0005d0e401007387 */ /* 0x0003e80000100a00 */
[----:B------:R1:W-:Y:S04]  /*33fb0*/  STL.64 [R1+0x5d8], R230 ;  /* 0x0005d8e601007387 */ /* 0x0003e80000100a00 */
[----:B------:R-:W2:Y:S04]  /*33fc0*/  LDL.LU R249, [R1+0x34] ;  /* 0x0000340001f97983 */ /* 0x000ea80000300800 */
[----:B------:R-:W2:Y:S04]  /*33fd0*/  LDL.LU R250, [R1+0x38] ;  /* 0x0000380001fa7983 */ /* 0x000ea80000300800 */
[----:B------:R-:W2:Y:S01]  /*33fe0*/  LDL.LU R251, [R1+0x3c] ;  /* 0x00003c0001fb7983 */ /* 0x000ea20000300800 */
[C---:B---3--:R-:W-:Y:S03]  /*33ff0*/  HMMA.1688.F32.TF32 R68, R232.reuse, R10, R68 ;  /* 0x0000000ae844723c */ /* 0x048fe60000081044 */
[----:B-1----:R-:W3:Y:S04]  /*34000*/  LDL.LU R228, [R1+0x10] ;  /* 0x0000100001e47983 */ /* 0x002ee80000300800 */
[----:B------:R-:W3:Y:S01]  /*34010*/  LDL.LU R229, [R1+0x14] ;  /* 0x0000140001e57983 */ /* 0x000ee20000300800 */
[C---:B----4-:R-:W-:Y:S03]  /*34020*/  HMMA.1688.F32.TF32 R64, R232.reuse, R14, R64 ;  /* 0x0000000ee840723c */ /* 0x050fe60000081040 */
[----:B------:R-:W3:Y:S04]  /*34030*/  LDL.LU R230, [R1+0x18] ;  /* 0x0000180001e67983 */ /* 0x000ee80000300800 */
[----:B------:R-:W3:Y:S01]  /*34040*/  LDL.LU R231, [R1+0x1c] ;  /* 0x00001c0001e77983 */ /* 0x000ee20000300800 */
[C---:B------:R-:W-:Y:S08]  /*34050*/  HMMA.1688.F32.TF32 R60, R232.reuse, R18, R60 ;  /* 0x00000012e83c723c */ /* 0x040ff0000008103c */
[C---:B------:R-:W-:Y:S01]  /*34060*/  HMMA.1688.F32.TF32 R56, R232.reuse, R22, R56 ;  /* 0x00000016e838723c */ /* 0x040fe20000081038 */
[----:B------:R-:W-:Y:S07]  /*34070*/  STL.64 [R1+0x5c0], R68 ;  /* 0x0005c04401007387 */ /* 0x000fee0000100a00 */
[C---:B------:R-:W-:Y:S01]  /*34080*/  HMMA.1688.F32.TF32 R240, R232.reuse, R26, R240 ;  /* 0x0000001ae8f0723c */ /* 0x040fe200000810f0 */
[----:B------:R1:W-:Y:S07]  /*34090*/  STL.64 [R1+0x5c8], R70 ;  /* 0x0005c84601007387 */ /* 0x0003ee0000100a00 */
[C---:B------:R-:W-:Y:S01]  /*340a0*/  HMMA.1688.F32.TF32 R244, R232.reuse, R30, R244 ;  /* 0x0000001ee8f4723c */ /* 0x040fe200000810f4 */
[----:B-1----:R-:W4:Y:S04]  /*340b0*/  LDL.LU.64 R70, [R1+0x24b0] ;  /* 0x0024b00001467983 */ /* 0x002f280000300a00 */
[----:B------:R-:W4:Y:S04]  /*340c0*/  LDL.LU.64 R68, [R1+0x24a8] ;  /* 0x0024a80001447983 */ /* 0x000f280000300a00 */
[----:B------:R-:W-:Y:S01]  /*340d0*/  STL.64 [R1+0x5b0], R64 ;  /* 0x0005b04001007387 */ /* 0x000fe20000100a00 */
[C---:B------:R-:W-:Y:S03]  /*340e0*/  HMMA.1688.F32.TF32 R52, R232.reuse, R34, R52 ;  /* 0x00000022e834723c */ /* 0x040fe60000081034 */
[----:B------:R1:W-:Y:S05]  /*340f0*/  STL.64 [R1+0x5b8], R66 ;  /* 0x0005b84201007387 */ /* 0x0003ea0000100a00 */
[----:B------:R-:W-:Y:S01]  /*34100*/  HMMA.1688.F32.TF32 R232, R232, R38, R48 ;  /* 0x00000026e8e8723c */ /* 0x000fe20000081030 */
        /* <DEDUP_REMOVED lines=10> */
[----:B------:R1:W-:Y:S04]  /*341b0*/  STL.64 [R1+0x1c0], R240 ;  /* 0x0001c0f001007387 */ /* 0x0003e80000100a00 */
[----:B------:R1:W-:Y:S04]  /*341c0*/  STL.64 [R1+0x1c8], R242 ;  /* 0x0001c8f201007387 */ /* 0x0003e80000100a00 */
[----:B-1----:R-:W3:Y:S04]  /*341d0*/  LDL.LU R240, [R1+0x220] ;  /* 0x0002200001f07983 */ /* 0x002ee80000300800 */
[----:B------:R1:W-:Y:S04]  /*341e0*/  STL.64 [R1+0x190], R244 ;  /* 0x000190f401007387 */ /* 0x0003e80000100a00 */
[----:B------:R1:W-:Y:S04]  /*341f0*/  STL.64 [R1+0x198], R246 ;  /* 0x000198f601007387 */ /* 0x0003e80000100a00 */
[----:B------:R-:W3:Y:S04]  /*34200*/  LDL.LU R241, [R1+0x224] ;  /* 0x0002240001f17983 */ /* 0x000ee80000300800 */
[----:B------:R-:W3:Y:S04]  /*34210*/  LDL.LU R242, [R1+0x228] ;  /* 0x0002280001f27983 */ /* 0x000ee80000300800 */
[----:B------:R-:W3:Y:S04]  /*34220*/  LDL.LU R243, [R1+0x22c] ;  /* 0x00022c0001f37983 */ /* 0x000ee80000300800 */
[----:B-1----:R-:W3:Y:S04]  /*34230*/  LDL.LU R244, [R1+0x210] ;  /* 0x0002100001f47983 */ /* 0x002ee80000300800 */
[----:B------:R-:W3:Y:S04]  /*34240*/  LDL.LU R245, [R1+0x214] ;  /* 0x0002140001f57983 */ /* 0x000ee80000300800 */
[----:B------:R-:W3:Y:S04]  /*34250*/  LDL.LU R246, [R1+0x218] ;  /* 0x0002180001f67983 */ /* 0x000ee80000300800 */
[----:B------:R-:W3:Y:S04]  /*34260*/  LDL.LU R247, [R1+0x21c] ;  /* 0x00021c0001f77983 */ /* 0x000ee80000300800 */
[----:B------:R-:W-:Y:S04]  /*34270*/  STL.64 [R1+0x180], R52 ;  /* 0x0001803401007387 */ /* 0x000fe80000100a00 */
[----:B------:R1:W-:Y:S01]  /*34280*/  STL.64 [R1+0x188], R54 ;  /* 0x0001883601007387 */ /* 0x0003e20000100a00 */
[C---:B------:R-:W-:Y:S03]  /*34290*/  HMMA.1688.F32.TF32 R40, R236.reuse, R10, R40 ;  /* 0x0000000aec28723c */ /* 0x040fe60000081028 */
[----:B-1----:R-:W3:Y:S04]  /*342a0*/  LDL.LU.64 R54, [R1+0x2470] ;  /* 0x0024700001367983 */ /* 0x002ee80000300a00 */
[----:B------:R-:W3:Y:S04]  /*342b0*/  LDL.LU.64 R52, [R1+0x2468] ;  /* 0x0024680001347983 */ /* 0x000ee80000300a00 */
[----:B------:R-:W3:Y:S04]  /*342c0*/  LDL.LU.64 R50, [R1+0x2460] ;  /* 0x0024600001327983 */ /* 0x000ee80000300a00 */
[----:B------:R-:W3:Y:S01]  /*342d0*/  LDL.LU.64 R48, [R1+0x2458] ;  /* 0x0024580001307983 */ /* 0x000ee20000300a00 */
[C---:B------:R-:W-:Y:S03]  /*342e0*/  HMMA.1688.F32.TF32 R44, R236.reuse, R14, R44 ;  /* 0x0000000eec2c723c */ /* 0x040fe6000008102c */
[----:B------:R1:W-:Y:S04]  /*342f0*/  STL.64 [R1+0x170], R232 ;  /* 0x000170e801007387 */ /* 0x0003e80000100a00 */
[----:B------:R1:W-:Y:S04]  /*34300*/  STL.64 [R1+0x178], R234 ;  /* 0x000178ea01007387 */ /* 0x0003e80000100a00 */
[----:B-1----:R-:W3:Y:S04]  /*34310*/  LDL.LU R232, [R1+0x20] ;  /* 0x0000200001e87983 */ /* 0x002ee80000300800 */
[----:B------:R-:W3:Y:S04]  /*34320*/  LDL.LU R233, [R1+0x24] ;  /* 0x0000240001e97983 */ /* 0x000ee80000300800 */
[----:B------:R-:W3:Y:S04]  /*34330*/  LDL.LU R234, [R1+0x28] ;  /* 0x0000280001ea7983 */ /* 0x000ee80000300800 */
[----:B------:R-:W3:Y:S04]  /*34340*/  LDL.LU R235, [R1+0x2c] ;  /* 0x00002c0001eb7983 */ /* 0x000ee80000300800 */
[----:B------:R-:W-:Y:S04]  /*34350*/  STL.64 [R1+0x160], R40 ;  /* 0x0001602801007387 */ /* 0x000fe80000100a00 */
[----:B------:R1:W-:Y:S04]  /*34360*/  STL.64 [R1+0x168], R42 ;  /* 0x0001682a01007387 */ /* 0x0003e80000100a00 */
[----:B-1----:R-:W4:Y:S04]  /*34370*/  LDL.LU.64 R42, [R1+0x2450] ;  /* 0x00245000012a7983 */ /* 0x002f280000300a00 */
[----:B------:R-:W4:Y:S04]  /*34380*/  LDL.LU.64 R40, [R1+0x2448] ;  /* 0x0024480001287983 */ /* 0x000f280000300a00 */
[----:B------:R1:W-:Y:S04]  /*34390*/  STL.64 [R1+0x150], R44 ;  /* 0x0001502c01007387 */ /* 0x0003e80000100a00 */
[----:B------:R1:W-:Y:S04]  /*343a0*/  STL.64 [R1+0x158], R46 ;  /* 0x0001582e01007387 */ /* 0x0003e80000100a00 */
[----:B-1----:R-:W4:Y:S04]  /*343b0*/  LDL.LU R44, [R1+0x260] ;  /* 0x00026000012c7983 */ /* 0x002f280000300800 */
[----:B------:R-:W4:Y:S04]  /*343c0*/  LDL.LU R45, [R1+0x264] ;  /* 0x00026400012d7983 */ /* 0x000f280000300800 */
[----:B------:R-:W4:Y:S04]  /*343d0*/  LDL.LU R46, [R1+0x268] ;  /* 0x00026800012e7983 */ /* 0x000f280000300800 */
[----:B------:R-:W4:Y:S01]  /*343e0*/  LDL.LU R47, [R1+0x26c] ;  /* 0x00026c00012f7983 */ /* 0x000f220000300800 */
[C---:B--2---:R-:W-:Y:S11]  /*343f0*/  HMMA.1688.F32.TF32 R248, R236.reuse, R18, R248 ;  /* 0x00000012ecf8723c */ /* 0x044ff600000810f8 */
[----:B------:R-:W-:Y:S11]  /*34400*/  @!UPT UIADD3 URZ, URZ, URZ, URZ ;  /* 0x0000003f3f3ff290 */ /* 0x000ff6000fffe03f */
[----:B------:R-:W-:Y:S01]  /*34410*/  @!UPT UIADD3 URZ, URZ, URZ, URZ ;  /* 0x0000003f3f3ff290 */ /* 0x000fe2000fffe03f */
[----:B------:R-:W-:Y:S04]  /*34420*/  STL.64 [R1+0x140], R248 ;  /* 0x000140f801007387 */ /* 0x000fe80000100a00 */
[----:B------:R1:W-:Y:S04]  /*34430*/  STL.64 [R1+0x148], R250 ;  /* 0x000148fa01007387 */ /* 0x0003e80000100a00 */
[----:B-1----:R-:W2:Y:S04]  /*34440*/  LDL.LU.64 R250, [R1+0x2440] ;  /* 0x0024400001fa7983 */ /* 0x002ea80000300a00 */
[----:B------:R-:W2:Y:S01]  /*34450*/  LDL.LU.64 R248, [R1+0x2438] ;  /* 0x0024380001f87983 */ /* 0x000ea20000300a00 */
[C---:B---3--:R-:W-:Y:S11]  /*34460*/  HMMA.1688.F32.TF32 R232, R236.reuse, R22, R232 ;  /* 0x00000016ece8723c */ /* 0x048ff600000810e8 */
[----:B------:R-:W-:Y:S11]  /*34470*/  @!UPT UIADD3 URZ, URZ, URZ, URZ ;  /* 0x0000003f3f3ff290 */ /* 0x000ff6000fffe03f */
[----:B------:R-:W-:Y:S01]  /*34480*/  @!UPT UIADD3 URZ, URZ, URZ, URZ ;  /* 0x0000003f3f3ff290 */ /* 0x000fe2000fffe03f */
[----:B------:R-:W-:Y:S04]  /*34490*/  STL.64 [R1+0x130], R232 ;  /* 0x000130e801007387 */ /* 0x000fe80000100a00 */
[----:B------:R1:W-:Y:S02]  /*344a0*/  STL.64 [R1+0x138], R234 ;  /* 0x000138ea01007387 */ /* 0x0003e40000100a00 */
[C---:B-1----:R-:W-:Y:S08]  /*344b0*/  HMMA.1688.F32.TF32 R232, R236.reuse, R26, R228 ;  /* 0x0000001aece8723c */ /* 0x042ff000000810e4 */
[C---:B------:R-:W-:Y:S11]  /*344c0*/  HMMA.1688.F32.TF32 R228, R236.reuse, R30, R4 ;  /* 0x0000001eece4723c */ /* 0x040ff60000081004 */
[----:B------:R-:W-:Y:S04]  /*344d0*/  @!UPT UIADD3 URZ, URZ, URZ, URZ ;  /* 0x0000003f3f3ff290 */ /* 0x000fe8000fffe03f */
[----:B------:R-:W-:Y:S04]  /*344e0*/  STL.64 [R1+0x120], R232 ;  /* 0x000120e801007387 */ /* 0x000fe80000100a00 */
[----:B------:R-:W-:Y:S04]  /*344f0*/  STL.64 [R1+0x128], R234 ;  /* 0x000128ea01007387 */ /* 0x000fe80000100a00 */
[----:B------:R-:W-:Y:S04]  /*34500*/  LDS R232, [R3+0x14380] ;  /* 0x0143800003e87984 */ /* 0x000fe80000000800 */
[----:B------:R-:W-:Y:S04]  /*34510*/  LDS R234, [R3+0x16380] ;  /* 0x0163800003ea7984 */ /* 0x000fe80000000800 */
[----:B------:R-:W-:Y:S04]  /*34520*/  LDS R233, [R0+0x14380] ;  /* 0x0143800000e97984 */ /* 0x000fe80000000800 */
[----:B------:R-:W-:Y:S01]  /*34530*/  LDS R235, [R0+0x16380] ;  /* 0x0163800000eb7984 */ /* 0x000fe20000000800 */
[C---:B--2---:R-:W-:Y:S03]  /*34540*/  HMMA.1688.F32.TF32 R4, R236.reuse, R34, R248 ;  /* 0x00000022ec04723c */ /* 0x044fe600000810f8 */
[----:B------:R-:W2:Y:S04]  /*34550*/  LDL.LU R248, [R1+0x240] ;  /* 0x0002400001f87983 */ /* 0x000ea80000300800 */
[----:B------:R-:W-:Y:S04]  /*34560*/  STL.64 [R1+0x110], R228 ;  /* 0x000110e401007387 */ /* 0x000fe80000100a00 */
[----:B------:R-:W-:Y:S04]  /*34570*/  STL.64 [R1+0x118], R230 ;  /* 0x000118e601007387 */ /* 0x000fe80000100a00 */
[----:B------:R-:W-:Y:S04]  /*34580*/  LDS R228, [R3+0x14300] ;  /* 0x0143000003e47984 */ /* 0x000fe80000000800 */
[----:B------:R-:W-:Y:S04]  /*34590*/  LDS R230, [R3+0x16300] ;  /* 0x0163000003e67984 */ /* 0x000fe80000000800 */
[----:B------:R-:W-:Y:S04]  /*345a0*/  LDS R229, [R0+0x14300] ;  /* 0x0143000000e57984 */ /* 0x000fe80000000800 */
[----:B------:R-:W-:Y:S04]  /*345b0*/  STL.64 [R1+0x100], R4 ;  /* 0x0001000401007387 */ /* 0x000fe80000100a00 */
[----:B------:R4:W-:Y:S04]  /*345c0*/  STL.64 [R1+0x108], R6 ;  /* 0x0001080601007387 */ /* 0x0009e80000100a00 */
[----:B------:R-:W2:Y:S04]  /*345d0*/  LDL.LU R249, [R1+0x244] ;  /* 0x0002440001f97983 */ /* 0x000ea80000300800 */
[----:B------:R-:W2:Y:S01]  /*345e0*/  LDL.LU R250, [R1+0x248] ;  /* 0x0002480001fa7983 */ /* 0x000ea20000300800 */
[----:B----4-:R-:W-:Y:S03]  /*345f0*/  HMMA.1688.F32.TF32 R4, R236, R38, R40 ;  /* 0x00000026ec04723c */ /* 0x010fe60000081028 */
[----:B------:R-:W2:Y:S04]  /*34600*/  LDL.LU R251, [R1+0x24c] ;  /* 0x00024c0001fb7983 */ /* 0x000ea80000300800 */
[----:B------:R-:W3:Y:S04]  /*34610*/  LDL.LU R236, [R1+0x250] ;  /* 0x0002500001ec7983 */ /* 0x000ee80000300800 */
[----:B------:R-:W-:Y:S04]  /*34620*/  LDS R40, [R3+0x14280] ;  /* 0x0142800003287984 */ /* 0x000fe80000000800 */
[----:B------:R-:W-:Y:S04]  /*34630*/  LDS R42, [R3+0x16280] ;  /* 0x01628000032a7984 */ /* 0x000fe80000000800 */
        /* <DEDUP_REMOVED lines=8> */
[----:B------:R-:W3:Y:S04]  /*346c0*/  LDL.LU R237, [R1+0x254] ;  /* 0x0002540001ed7983 */ /* 0x000ee80000300800 */
[----:B------:R-:W3:Y:S04]  /*346d0*/  LDL.LU R238, [R1+0x258] ;  /* 0x0002580001ee7983 */ /* 0x000ee80000300800 */
[----:B------:R-:W3:Y:S04]  /*346e0*/  LDL.LU R239, [R1+0x25c] ;  /* 0x00025c0001ef7983 */ /* 0x000ee80000300800 */
[----:B------:R-:W4:Y:S01]  /*346f0*/  LDS R231, [R0+0x16300] ;  /* 0x0163000000e77984 */ /* 0x000f220000000800 */
[C---:B-1----:R-:W-:Y:S11]  /*34700*/  HMMA.1688.F32.TF32 R44, R4.reuse, R10, R44 ;  /* 0x0000000a042c723c */ /* 0x042ff6000008102c */
[----:B------:R-:W-:Y:S11]  /*34710*/  @!UPT UIADD3 URZ, URZ, URZ, URZ ;  /* 0x0000003f3f3ff290 */ /* 0x000ff6000fffe03f */
[----:B------:R-:W-:Y:S01]  /*34720*/  @!UPT UIADD3 URZ, URZ, URZ, URZ ;  /* 0x0000003f3f3ff290 */ /* 0x000fe2000fffe03f */
[----:B------:R-:W-:Y:S04]  /*34730*/  STL.64 [R1+0x890], R44 ;  /* 0x0008902c01007387 */ /* 0x000fe80000100a00 */
[----:B------:R1:W-:Y:S04]  /*34740*/  STL.64 [R1+0x898], R46 ;  /* 0x0008982e01007387 */ /* 0x0003e80000100a00 */
[----:B-1----:R-:W4:Y:S04]  /*34750*/  LDL.LU.64 R46, [R1+0x2430] ;  /* 0x00243000012e7983 */ /* 0x002f280000300a00 */
[----:B------:R-:W4:Y:S01]  /*34760*/  LDL.LU.64 R44, [R1+0x2428] ;  /* 0x00242800012c7983 */ /* 0x000f220000300a00 */
[C---:B------:R-:W-:Y:S08]  /*34770*/  HMMA.1688.F32.TF32 R244, R4.reuse, R26, R244 ;  /* 0x0000001a04f4723c */ /* 0x040ff000000810f4 */
[C---:B--2---:R-:W-:Y:S08]  /*34780*/  HMMA.1688.F32.TF32 R248, R4.reuse, R18, R248 ;  /* 0x0000001204f8723c */ /* 0x044ff000000810f8 */
[C---:B---3--:R-:W-:Y:S11]  /*34790*/  HMMA.1688.F32.TF32 R236, R4.reuse, R14, R236 ;  /* 0x0000000e04ec723c */ /* 0x048ff600000810ec */
[----:B------:R-:W-:Y:S11]  /*347a0*/  @!UPT UIADD3 URZ, URZ, URZ, URZ ;  /* 0x0000003f3f3ff290 */ /* 0x000ff6000fffe03f */
[----:B------:R-:W-:Y:S01]  /*347b0*/  @!UPT UIADD3 URZ, URZ, URZ, URZ ;  /* 0x0000003f3f3ff290 */ /* 0x000fe2000fffe03f */
[----:B------:R-:W-:Y:S04]  /*347c0*/  STL.64 [R1+0x880], R236 ;  /* 0x000880ec01007387 */ /* 0x000fe80000100a00 */
[----:B------:R1:W-:Y:S02]  /*347d0*/  STL.64 [R1+0x888], R238 ;  /* 0x000888ee01007387 */ /* 0x0003e40000100a00 */
[C---:B-1----:R-:W-:Y:S02]  /*347e0*/  HMMA.1688.F32.TF32 R236, R4.reuse, R22, R240 ;  /* 0x0000001604ec723c */ /* 0x042fe400000810f0 */
[----:B------:R-:W-:Y:S04]  /*347f0*/  STL.64 [R1+0x870], R248 ;  /* 0x000870f801007387 */ /* 0x000fe80000100a00 */
[----:B------:R-:W-:Y:S11]  /*34800*/  STL.64 [R1+0x878], R250 ;  /* 0x000878fa01007387 */ /* 0x000ff60000100a00 */
[----:B------:R-:W-:Y:S06]  /*34810*/  @!UPT UIADD3 URZ, URZ, URZ, URZ ;  /* 0x0000003f3f3ff290 */ /* 0x000fec000fffe03f */
[----:B------:R-:W-:Y:S04]  /*34820*/  STL.64 [R1+0x860], R236 ;  /* 0x000860ec01007387 */ /* 0x000fe80000100a00 */
[----:B------:R1:W-:Y:S01]  /*34830*/  STL.64 [R1+0x868], R238 ;  /* 0x000868ee01007387 */ /* 0x0003e20000100a00 */
[C---:B----4-:R-:W-:Y:S08]  /*34840*/  HMMA.1688.F32.TF32 R240, R4.reuse, R30, R44 ;  /* 0x0000001e04f0723c */ /* 0x050ff0000008102c */
[C---:B-1----:R-:W-:Y:S08]  /*34850*/  HMMA.1688.F32.TF32 R236, R4.reuse, R34, R48 ;  /* 0x0000002204ec723c */ /* 0x042ff00000081030 */
[----:B------:R-:W-:Y:S01]  /*34860*/  HMMA.1688.F32.TF32 R44, R4, R38, R52 ;  /* 0x00000026042c723c */ /* 0x000fe20000081034 */
[----:B------:R1:W-:Y:S04]  /*34870*/  STL.64 [R1+0x850], R244 ;  /* 0x000850f401007387 */ /* 0x0003e80000100a00 */
[----:B------:R2:W-:Y:S04]  /*34880*/  STL.64 [R1+0x858], R246 ;  /* 0x000858f601007387 */ /* 0x0005e80000100a00 */
[----:B------:R-:W-:Y:S01]  /*34890*/  STL.64 [R1+0x840], R240 ;  /* 0x000840f001007387 */ /* 0x000fe20000100a00 */
[C---:B------:R-:W-:Y:S03]  /*348a0*/  HMMA.1688.F32.TF32 R48, R40.reuse, R10, R56 ;  /* 0x0000000a2830723c */ /* 0x040fe60000081038 */
[----:B------:R-:W-:Y:S04]  /*348b0*/  STL.64 [R1+0x848], R242 ;  /* 0x000848f201007387 */ /* 0x000fe80000100a00 */
[----:B------:R-:W-:Y:S01]  /*348c0*/  STL.64 [R1+0x830], R236 ;  /* 0x000830ec01007387 */ /* 0x000fe20000100a00 */
[----:B------:R-:W-:Y:S03]  /*348d0*/  HMMA.1688.F32.TF32 R4, R40, R14, R60 ;  /* 0x0000000e2804723c */ /* 0x000fe6000008103c */
[----:B------:R-:W-:Y:S04]  /*348e0*/  STL.64 [R1+0x838], R238 ;  /* 0x000838ee01007387 */ /* 0x000fe80000100a00 */
[----:B------:R-:W-:Y:S04]  /*348f0*/  STL.64 [R1+0x6d0], R44 ;  /* 0x0006d02c01007387 */ /* 0x000fe80000100a00 */
[----:B------:R3:W-:Y:S01]  /*34900*/  STL.64 [R1+0x6d8], R46 ;  /* 0x0006d82e01007387 */ /* 0x0007e20000100a00 */
[----:B------:R-:W-:Y:S01]  /*34910*/  IMAD.MOV.U32 R248, RZ, RZ, R184 ;  /* 0x000000fffff87224 */ /* 0x000fe200078e00b8 */
[----:B------:R-:W-:Y:S01]  /*34920*/  MOV R250, R186 ;  /* 0x000000ba00fa7202 */ /* 0x000fe20000000f00 */
[----:B------:R-:W-:-:S02]  /*34930*/  IMAD.MOV.U32 R249, RZ, RZ, R185 ;  /* 0x000000fffff97224 */ /* 0x000fc400078e00b9 */
[----:B------:R-:W-:Y:S02]  /*34940*/  IMAD.MOV.U32 R251, RZ, RZ, R187 ;  /* 0x000000fffffb7224 */ /* 0x000fe400078e00bb */
[----:B-1----:R-:W-:Y:S01]  /*34950*/  IMAD.MOV.U32 R244, RZ, RZ, R199 ;  /* 0x000000fffff47224 */ /* 0x002fe200078e00c7 */
[----:B------:R-:W-:Y:S01]  /*34960*/  MOV R245, R202 ;  /* 0x000000ca00f57202 */ /* 0x000fe20000000f00 */
[----:B--2---:R-:W-:Y:S01]  /*34970*/  IMAD.MOV.U32 R246, RZ, RZ, R203 ;  /* 0x000000fffff67224 */ /* 0x004fe200078e00cb */
[----:B------:R-:W-:Y:S01]  /*34980*/  LDS R240, [R3+0x14580] ;  /* 0x0145800003f07984 */ /* 0x000fe20000000800 */
[C---:B---3--:R-:W-:Y:S03]  /*34990*/  HMMA.1688.F32.TF32 R44, R40.reuse, R18, R64 ;  /* 0x00000012282c723c */ /* 0x048fe60000081040 */
[----:B------:R-:W-:Y:S04]  /*349a0*/  STL.64 [R1+0x6c0], R48 ;  /* 0x0006c03001007387 */ /* 0x000fe80000100a00 */
[----:B------:R1:W-:Y:S04]  /*349b0*/  STL.64 [R1+0x6c8], R50 ;  /* 0x0006c83201007387 */ /* 0x0003e80000100a00 */
[----:B------:R-:W-:Y:S04]  /*349c0*/  STL.64 [R1+0x6b0], R4 ;  /* 0x0006b00401007387 */ /* 0x000fe80000100a00 */
[----:B------:R2:W-:Y:S01]  /*349d0*/  STL.64 [R1+0x6b8], R6 ;  /* 0x0006b80601007387 */ /* 0x0005e20000100a00 */
[----:B-1----:R-:W-:Y:S01]  /*349e0*/  HMMA.1688.F32.TF32 R48, R40, R22, R68 ;  /* 0x000000162830723c */ /* 0x002fe20000081044 */
[----:B------:R-:W-:-:S02]  /*349f0*/  IMAD.MOV.U32 R247, RZ, RZ, R207 ;  /* 0x000000fffff77224 */ /* 0x000fc400078e00cf */
[----:B------:R-:W-:Y:S04]  /*34a00*/  LDS R242, [R3+0x16580] ;  /* 0x0165800003f27984 */ /* 0x000fe80000000800 */
[----:B------:R-:W-:Y:S01]  /*34a10*/  STL.64 [R1+0x6a0], R44 ;  /* 0x0006a02c01007387 */ /* 0x000fe20000100a00 */
[C---:B--2---:R-:W-:Y:S03]  /*34a20*/  HMMA.1688.F32.TF32 R4, R40.reuse, R26, R72 ;  /* 0x0000001a2804723c */ /* 0x044fe60000081048 */
[----:B------:R1:W-:Y:S04]  /*34a30*/  STL.64 [R1+0x6a8], R46 ;  /* 0x0006a82e01007387 */ /* 0x0003e80000100a00 */
[----:B------:R-:W-:Y:S04]  /*34a40*/  LDS R241, [R0+0x14580] ;  /* 0x0145800000f17984 */ /* 0x000fe80000000800 */
[----:B------:R-:W2:Y:S01]  /*34a50*/  LDS R243, [R0+0x16580] ;  /* 0x0165800000f37984 */ /* 0x000ea20000000800 */
[C---:B-1----:R-:W-:Y:S03]  /*34a60*/  HMMA.1688.F32.TF32 R44, R40.reuse, R30, R76 ;  /* 0x0000001e282c723c */ /* 0x042fe6000008104c */
[----:B------:R-:W-:Y:S04]  /*34a70*/  STL.64 [R1+0x690], R48 ;  /* 0x0006903001007387 */ /* 0x000fe80000100a00 */
[----:B------:R1:W-:Y:S04]  /*34a80*/  STL.64 [R1+0x698], R50 ;  /* 0x0006983201007387 */ /* 0x0003e80000100a00 */
[----:B------:R-:W-:Y:S04]  /*34a90*/  STL.64 [R1+0x680], R4 ;  /* 0x0006800401007387 */ /* 0x000fe80000100a00 */
[----:B------:R3:W-:Y:S01]  /*34aa0*/  STL.64 [R1+0x688], R6 ;  /* 0x0006880601007387 */ /* 0x0007e20000100a00 */
[C---:B-1----:R-:W-:Y:S07]  /*34ab0*/  HMMA.1688.F32.TF32 R48, R40.reuse, R34, R80 ;  /* 0x000000222830723c */ /* 0x042fee0000081050 */
[----:B------:R-:W-:Y:S01]  /*34ac0*/  STL.64 [R1+0x670], R44 ;  /* 0x0006702c01007387 */ /* 0x000fe20000100a00 */
[----:B---3--:R-:W-:Y:S03]  /*34ad0*/  HMMA.1688.F32.TF32 R4, R40, R38, R84 ;  /* 0x000000262804723c */ /* 0x008fe60000081054 */
[----:B------:R1:W-:Y:S05]  /*34ae0*/  STL.64 [R1+0x678], R46 ;  /* 0x0006782e01007387 */ /* 0x0003ea0000100a00 */
        /* <DEDUP_REMOVED lines=12> */
[C---:B---3--:R-:W-:Y:S03]  /*34bb0*/  HMMA.1688.F32.TF32 R40, R228.reuse, R26, R104 ;  /* 0x0000001ae428723c */ /* 0x048fe60000081068 */
[----:B------:R-:W-:Y:S04]  /*34bc0*/  STL.64 [R1+0x220], R4 ;  /* 0x0002200401007387 */ /* 0x000fe80000100a00 */
[----:B------:R1:W-:Y:S08]  /*34bd0*/  STL.64 [R1+0x228], R6 ;  /* 0x0002280601007387 */ /* 0x0003f00000100a00 */
[----:B------:R-:W-:Y:S01]  /*34be0*/  STL.64 [R1+0x580], R44 ;  /* 0x0005802c01007387 */ /* 0x000fe20000100a00 */
[C---:B-1----:R-:W-:Y:S03]  /*34bf0*/  HMMA.1688.F32.TF32 R4, R228.reuse, R30, R108 ;  /* 0x0000001ee404723c */ /* 0x042fe6000008106c */
[----:B------:R1:W-:Y:S04]  /*34c00*/  STL.64 [R1+0x588], R46 ;  /* 0x0005882e01007387 */ /* 0x0003e80000100a00 */
[----:B------:R-:W-:Y:S04]  /*34c10*/  STL.64 [R1+0x240], R40 ;  /* 0x0002402801007387 */ /* 0x000fe80000100a00 */
[----:B------:R3:W-:Y:S01]  /*34c20*/  STL.64 [R1+0x248], R42 ;  /* 0x0002482a01007387 */ /* 0x0007e20000100a00 */
[C---:B-1----:R-:W-:Y:S08]  /*34c30*/  HMMA.1688.F32.TF32 R44, R228.reuse, R34, R112 ;  /* 0x00000022e42c723c */ /* 0x042ff00000081070 */
[----:B---3--:R-:W-:Y:S03]  /*34c40*/  HMMA.1688.F32.TF32 R40, R228, R38, R116 ;  /* 0x00000026e428723c */ /* 0x008fe60000081074 */
        /* <DEDUP_REMOVED lines=10> */
[----:B------:R1:W-:Y:S01]  /*34cf0*/  STL.64 [R1+0x568], R6 ;  /* 0x0005680601007387 */ /* 0x0003e20000100a00 */
[----:B------:R-:W-:Y:S01]  /*34d00*/  MOV R60, R212 ;  /* 0x000000d4003c7202 */ /* 0x000fe20000000f00 */
[----:B------:R-:W-:Y:S01]  /*34d10*/  IMAD.MOV.U32 R61, RZ, RZ, R213 ;  /* 0x000000ffff3d7224 */ /* 0x000fe200078e00d5 */
[----:B------:R-:W-:Y:S01]  /*34d20*/  MOV R63, R215 ;  /* 0x000000d7003f7202 */ /* 0x000fe20000000f00 */
[----:B------:R-:W-:-:S02]  /*34d30*/  IMAD.MOV.U32 R62, RZ, RZ, R214 ;  /* 0x000000ffff3e7224 */ /* 0x000fc400078e00d6 */
[----:B------:R-:W-:Y:S01]  /*34d40*/  IMAD.MOV.U32 R68, RZ, RZ, R208 ;  /* 0x000000ffff447224 */ /* 0x000fe200078e00d0 */
[----:B------:R-:W-:Y:S01]  /*34d50*/  MOV R70, R210 ;  /* 0x000000d200467202 */ /* 0x000fe20000000f00 */
[----:B------:R-:W-:Y:S02]  /*34d60*/  IMAD.MOV.U32 R69, RZ, RZ, R209 ;  /* 0x000000ffff457224 */ /* 0x000fe400078e00d1 */
[----:B------:R-:W-:Y:S01]  /*34d70*/  IMAD.MOV.U32 R71, RZ, RZ, R211 ;  /* 0x000000ffff477224 */ /* 0x000fe200078e00d3 */
[----:B------:R-:W-:Y:S01]  /*34d80*/  STL.64 [R1+0x550], R44 ;  /* 0x0005502c01007387 */ /* 0x000fe20000100a00 */
[C---:B-1----:R-:W-:Y:S03]  /*34d90*/  HMMA.1688.F32.TF32 R4, R232.reuse, R22, R132 ;  /* 0x00000016e804723c */ /* 0x042fe60000081084 */
[----:B------:R1:W-:Y:S04]  /*34da0*/  STL.64 [R1+0x558], R46 ;  /* 0x0005582e01007387 */ /* 0x0003e80000100a00 */
[----:B------:R-:W-:Y:S04]  /*34db0*/  STL.64 [R1+0x540], R40 ;  /* 0x0005402801007387 */ /* 0x000fe80000100a00 */
[----:B------:R3:W-:Y:S01]  /*34dc0*/  STL.64 [R1+0x548], R42 ;  /* 0x0005482a01007387 */ /* 0x0007e20000100a00 */
[----:B-1----:R-:W-:Y:S01]  /*34dd0*/  HMMA.1688.F32.TF32 R44, R232, R26, R136 ;  /* 0x0000001ae82c723c */ /* 0x002fe20000081088 */
[----:B------:R-:W-:Y:S01]  /*34de0*/  IMAD.MOV.U32 R72, RZ, RZ, R204 ;  /* 0x000000ffff487224 */ /* 0x000fe200078e00cc */
[----:B------:R-:W-:Y:S01]  /*34df0*/  MOV R73, R205 ;  /* 0x000000cd00497202 */ /* 0x000fe20000000f00 */
[----:B------:R-:W-:Y:S01]  /*34e00*/  IMAD.MOV.U32 R74, RZ, RZ, R206 ;  /* 0x000000ffff4a7224 */ /* 0x000fe200078e00ce */
[----:B------:R-:W-:Y:S01]  /*34e10*/  MOV R76, R201 ;  /* 0x000000c9004c7202 */ /* 0x000fe20000000f00 */
[----:B------:R-:W-:-:S02]  /*34e20*/  IMAD.MOV.U32 R75, RZ, RZ, R200 ;  /* 0x000000ffff4b7224 */ /* 0x000fc400078e00c8 */
[----:B------:R-:W-:Y:S01]  /*34e30*/  IMAD.MOV.U32 R77, RZ, RZ, R196 ;  /* 0x000000ffff4d7224 */ /* 0x000fe200078e00c4 */
[C---:B---3--:R-:W-:Y:S03]  /*34e40*/  HMMA.1688.F32.TF32 R40, R232.reuse, R30, R140 ;  /* 0x0000001ee828723c */ /* 0x048fe6000008108c */
[----:B------:R-:W-:Y:S04]  /*34e50*/  STL.64 [R1+0x530], R4 ;  /* 0x0005300401007387 */ /* 0x000fe80000100a00 */
[----:B------:R1:W-:Y:S01]  /*34e60*/  STL.64 [R1+0x538], R6 ;  /* 0x0005380601007387 */ /* 0x0003e20000100a00 */
[----:B------:R-:W-:Y:S01]  /*34e70*/  IMAD.MOV.U32 R78, RZ, RZ, R197 ;  /* 0x000000ffff4e7224 */ /* 0x000fe200078e00c5 */
        /* <DEDUP_REMOVED lines=8> */
[----:B------:R-:W-:Y:S04]  /*34f00*/  STL.64 [R1+0x520], R44 ;  /* 0x0005202c01007387 */ /* 0x000fe80000100a00 */
[----:B------:R-:W-:Y:S04]  /*34f10*/  STL.64 [R1+0x528], R46 ;  /* 0x0005282e01007387 */ /* 0x000fe80000100a00 */
[----:B------:R-:W-:Y:S04]  /*34f20*/  STL.64 [R1+0x510], R40 ;  /* 0x0005102801007387 */ /* 0x000fe80000100a00 */
[----:B------:R-:W-:Y:S04]  /*34f30*/  STL.64 [R1+0x518], R42 ;  /* 0x0005182a01007387 */ /* 0x000fe80000100a00 */
[----:B------:R-:W-:Y:S04]  /*34f40*/  LDS R40, [R3+0x14400] ;  /* 0x0144000003287984 */ /* 0x000fe80000000800 */
[----:B------:R-:W-:Y:S04]  /*34f50*/  LDS R42, [R3+0x16400] ;  /* 0x01640000032a7984 */ /* 0x000fe80000000800 */
[----:B------:R-:W-:Y:S04]  /*34f60*/  LDS R41, [R0+0x14400] ;  /* 0x0144000000297984 */ /* 0x000fe80000000800 */
[----:B------:R-:W3:Y:S01]  /*34f70*/  LDS R43, [R0+0x16400] ;  /* 0x01640000002b7984 */ /* 0x000ee20000000800 */
[----:B-1----:R-:W-:Y:S01]  /*34f80*/  HMMA.1688.F32.TF32 R4, R232, R34, R144 ;  /* 0x00000022e804723c */ /* 0x002fe20000081090 */
[----:B------:R-:W-:-:S02]  /*34f90*/  IMAD.MOV.U32 R82, RZ, RZ, R190 ;  /* 0x000000ffff527224 */ /* 0x000fc400078e00be */
[----:B------:R-:W-:Y:S02]  /*34fa0*/  IMAD.MOV.U32 R83, RZ, RZ, R180 ;  /* 0x000000ffff537224 */ /* 0x000fe400078e00b4 */
[----:B------:R-:W-:Y:S02]  /*34fb0*/  IMAD.MOV.U32 R65, RZ, RZ, R182 ;  /* 0x000000ffff417224 */ /* 0x000fe400078e00b6 */
[----:B------:R-:W-:Y:S01]  /*34fc0*/  IMAD.MOV.U32 R66, RZ, RZ, R183 ;  /* 0x000000ffff427224 */ /* 0x000fe200078e00b7 */
[----:B------:R-:W-:Y:S01]  /*34fd0*/  MOV R67, R191 ;  /* 0x000000bf00437202 */ /* 0x000fe20000000f00 */
[----:B------:R-:W-:Y:S04]  /*34fe0*/  LDS R44, [R3+0x14480] ;  /* 0x01448000032c7984 */ /* 0x000fe80000000800 */
[----:B------:R-:W-:Y:S04]  /*34ff0*/  LDS R46, [R3+0x16480] ;  /* 0x01648000032e7984 */ /* 0x000fe80000000800 */
[----:B------:R-:W-:Y:S04]  /*35000*/  LDS R45, [R0+0x14480] ;  /* 0x01448000002d7984 */ /* 0x000fe80000000800 */
[----:B------:R-:W1:Y:S01]  /*35010*/  LDS R47, [R0+0x16480] ;  /* 0x01648000002f7984 */ /* 0x000e620000000800 */
[C---:B--2---:R-:W-:Y:S03]  /*35020*/  HMMA.1688.F32.TF32 R248, R240.reuse, R30, R248 ;  /* 0x0000001ef0f8723c */ /* 0x044fe600000810f8 */
[----:B------:R-:W-:Y:S04]  /*35030*/  LDS R128, [R3+0x18000] ;  /* 0x0180000003807984 */ /* 0x000fe80000000800 */
[----:B------:R-:W-:Y:S01]  /*35040*/  LDS R130, [R3+0x1a000] ;  /* 0x01a0000003827984 */ /* 0x000fe20000000800 */
[----:B------:R-:W-:Y:S03]  /*35050*/  HMMA.1688.F32.TF32 R244, R240, R34, R244 ;  /* 0x00000022f0f4723c */ /* 0x000fe600000810f4 */
[----:B------:R-:W-:Y:S04]  /*35060*/  LDS R129, [R0+0x18000] ;  /* 0x0180000000817984 */ /* 0x000fe80000000800 */
[----:B------:R-:W-:Y:S01]  /*35070*/  LDS R131, [R0+0x1a000] ;  /* 0x01a0000000837984 */ /* 0x000fe20000000800 */
[C---:B---3--:R-:W-:Y:S03]  /*35080*/  HMMA.1688.F32.TF32 R48, R40.reuse, R10, R152 ;  /* 0x0000000a2830723c */ /* 0x048fe60000081098 */
[----:B------:R-:W-:Y:S04]  /*35090*/  STL.64 [R1+0x500], R4 ;  /* 0x0005000401007387 */ /* 0x000fe80000100a00 */
[----:B------:R-:W-:Y:S01]  /*350a0*/  STL.64 [R1+0x508], R6 ;  /* 0x0005080601007387 */ /* 0x000fe20000100a00 */
[C---:B------:R-:W-:Y:S03]  /*350b0*/  HMMA.1688.F32.TF32 R52, R40.reuse, R14, R156 ;  /* 0x0000000e2834723c */ /* 0x040fe6000008109c */
[----:B------:R-:W-:Y:S04]  /*350c0*/  LDS R4, [R3+0x14500] ;  /* 0x0145000003047984 */ /* 0x000fe80000000800 */
[----:B------:R-:W-:Y:S01]  /*350d0*/  LDS R6, [R3+0x16500] ;  /* 0x0165000003067984 */ /* 0x000fe20000000800 */
[----:B------:R-:W-:Y:S03]  /*350e0*/  HMMA.1688.F32.TF32 R56, R40, R18, R160 ;  /* 0x000000122838723c */ /* 0x000fe600000810a0 */
[----:B------:R-:W-:Y:S04]  /*350f0*/  LDS R5, [R0+0x14500] ;  /* 0x0145000000057984 */ /* 0x000fe80000000800 */
[----:B------:R-:W2:Y:S04]  /*35100*/  LDS R7, [R0+0x16500] ;  /* 0x0165000000077984 */ /* 0x000ea80000000800 */
[----:B------:R-:W-:Y:S04]  /*35110*/  STL.64 [R1+0x820], R48 ;  /* 0x0008203001007387 */ /* 0x000fe80000100a00 */
[----:B------:R3:W-:Y:S01]  /*35120*/  STL.64 [R1+0x828], R50 ;  /* 0x0008283201007387 */ /* 0x0007e20000100a00 */
[----:B------:R-:W-:Y:S03]  /*35130*/  HMMA.1688.F32.TF32 R236, R232, R38, R148 ;  /* 0x00000026e8ec723c */ /* 0x000fe60000081094 */
[----:B------:R-:W-:Y:S04]  /*35140*/  LDS R160, [R3+0x18080] ;  /* 0x0180800003a07984 */ /* 0x000fe80000000800 */
[----:B------:R-:W-:Y:S01]  /*35150*/  LDS R162, [R3+0x1a080] ;  /* 0x01a0800003a27984 */ /* 0x000fe20000000800 */
[C---:B---3--:R-:W-:Y:S03]  /*35160*/  HMMA.1688.F32.TF32 R48, R40.reuse, R22, R164 ;  /* 0x000000162830723c */ /* 0x048fe600000810a4 */
[----:B------:R-:W-:Y:S04]  /*35170*/  STL.64 [R1+0x810], R52 ;  /* 0x0008103401007387 */ /* 0x000fe80000100a00 */
[----:B------:R3:W-:Y:S04]  /*35180*/  STL.64 [R1+0x818], R54 ;  /* 0x0008183601007387 */ /* 0x0007e80000100a00 */
[----:B------:R-:W-:Y:S04]  /*35190*/  STL.64 [R1+0x800], R56 ;  /* 0x0008003801007387 */ /* 0x000fe80000100a00 */
[----:B------:R4:W-:Y:S01]  /*351a0*/  STL.64 [R1+0x808], R58 ;  /* 0x0008083a01007387 */ /* 0x0009e20000100a00 */
[C---:B---3--:R-:W-:Y:S03]  /*351b0*/  HMMA.1688.F32.TF32 R52, R40.reuse, R26, R168 ;  /* 0x0000001a2834723c */ /* 0x048fe600000810a8 */
[----:B------:R-:W-:Y:S04]  /*351c0*/  LDS R161, [R0+0x18080] ;  /* 0x0180800000a17984 */ /* 0x000fe80000000800 */
[----:B------:R-:W-:Y:S01]  /*351d0*/  LDS R163, [R0+0x1a080] ;  /* 0x01a0800000a37984 */ /* 0x000fe20000000800 */
[C---:B----4-:R-:W-:Y:S03]  /*351e0*/  HMMA.1688.F32.TF32 R56, R40.reuse, R30, R172 ;  /* 0x0000001e2838723c */ /* 0x050fe600000810ac */
[----:B------:R-:W-:Y:S04]  /*351f0*/  STL.64 [R1+0x7f0], R48 ;  /* 0x0007f03001007387 */ /* 0x000fe80000100a00 */
[----:B------:R3:W-:Y:S02]  /*35200*/  STL.64 [R1+0x7f8], R50 ;  /* 0x0007f83201007387 */ /* 0x0007e40000100a00 */
[----:B---3--:R-:W-:Y:S06]  /*35210*/  HMMA.1688.F32.TF32 R48, R40, R34, R176 ;  /* 0x000000222830723c */ /* 0x008fec00000810b0 */
[----:B------:R3:W-:Y:S04]  /*35220*/  STL.64 [R1+0x7e0], R52 ;  /* 0x0007e03401007387 */ /* 0x0007e80000100a00 */
[----:B------:R4:W-:Y:S04]  /*35230*/  STL.64 [R1+0x7e8], R54 ;  /* 0x0007e83601007387 */ /* 0x0009e80000100a00 */
[----:B------:R1:W-:Y:S01]  /*35240*/  STL.64 [R1+0x7d0], R56 ;  /* 0x0007d03801007387 */ /* 0x0003e20000100a00 */
[----:B---3--:R-:W-:-:S03]  /*35250*/  IMAD.MOV.U32 R52, RZ, RZ, R220 ;  /* 0x000000ffff347224 */ /* 0x008fc600078e00dc */
[----:B------:R3:W-:Y:S01]  /*35260*/  STL.64 [R1+0x7d8], R58 ;  /* 0x0007d83a01007387 */ /* 0x0007e20000100a00 */
[----:B------:R-:W-:-:S03]  /*35270*/  IMAD.MOV.U32 R53, RZ, RZ, R221 ;  /* 0x000000ffff357224 */ /* 0x000fc600078e00dd */
[----:B------:R-:W2:Y:S01]  /*35280*/  LDL.LU R220, [R1+0x2424] ;  /* 0x0024240001dc7983 */ /* 0x000ea20000300800 */
[----:B----4-:R-:W-:Y:S01]  /*35290*/  MOV R54, R222 ;  /* 0x000000de00367202 */ /* 0x010fe20000000f00 */
[----:B------:R-:W-:Y:S02]  /*352a0*/  IMAD.MOV.U32 R55, RZ, RZ, R223 ;  /* 0x000000ffff377224 */ /* 0x000fe400078e00df */
[----:B------:R-:W-:Y:S01]  /*352b0*/  STL.64 [R1+0x7c0], R48 ;  /* 0x0007c03001007387 */ /* 0x000fe20000100a00 */
[----:B-1----:R-:W-:-:S03]  /*352c0*/  IMAD.MOV.U32 R56, RZ, RZ, R216 ;  /* 0x000000ffff387224 */ /* 0x002fc600078e00d8 */
[----:B------:R1:W-:Y:S01]  /*352d0*/  STL.64 [R1+0x7c8], R50 ;  /* 0x0007c83201007387 */ /* 0x0003e20000100a00 */
[----:B------:R-:W-:-:S03]  /*352e0*/  MOV R57, R217 ;  /* 0x000000d900397202 */ /* 0x000fc60000000f00 */
[----:B------:R-:W4:Y:S01]  /*352f0*/  LDL.LU R221, [R1+0x2420] ;  /* 0x0024200001dd7983 */ /* 0x000f220000300800 */
[----:B---3--:R-:W-:-:S03]  /*35300*/  IMAD.MOV.U32 R58, RZ, RZ, R218 ;  /* 0x000000ffff3a7224 */ /* 0x008fc600078e00da */
[----:B------:R-:W4:Y:S01]  /*35310*/  LDL.LU R222, [R1+0x241c] ;  /* 0x00241c0001de7983 */ /* 0x000f220000300800 */
[----:B------:R-:W-:-:S03]  /*35320*/  IMAD.MOV.U32 R59, RZ, RZ, R219 ;  /* 0x000000ffff3b7224 */ /* 0x000fc600078e00db */
        /* <DEDUP_REMOVED lines=37> */
[----:B------:R-:W1:Y:S04]  /*35580*/  LDL.LU R184, [R1+0x2394] ;  /* 0x0023940001b87983 */ /* 0x000e680000300800 */
[----:B------:R-:W1:Y:S04]  /*35590*/  LDL.LU R185, [R1+0x2390] ;  /* 0x0023900001b97983 */ /* 0x000e680000300800 */
[----:B------:R-:W1:Y:S04]  /*355a0*/  LDL.LU R186, [R1+0x238c] ;  /* 0x00238c0001ba7983 */ /* 0x000e680000300800 */
[----:B------:R-:W1:Y:S04]  /*355b0*/  LDL.LU R187, [R1+0x2388] ;  /* 0x0023880001bb7983 */ /* 0x000e680000300800 */
[----:B------:R-:W3:Y:S01]  /*355c0*/  LDL.LU R199, [R1+0x2384] ;  /* 0x0023840001c77983 */ /* 0x000ee20000300800 */
[----:B--2---:R-:W-:Y:S11]  /*355d0*/  HMMA.1688.F32.TF32 R40, R40, R38, R180 ;  /* 0x000000262828723c */ /* 0x004ff600000810b4 */
[----:B------:R-:W-:Y:S11]  /*355e0*/  @!UPT UIADD3 URZ, URZ, URZ, URZ ;  /* 0x0000003f3f3ff290 */ /* 0x000ff6000fffe03f */
[----:B------:R-:W-:Y:S01]  /*355f0*/  @!UPT UIADD3 URZ, URZ, URZ, URZ ;  /* 0x0000003f3f3ff290 */ /* 0x000fe2000fffe03f */
[----:B------:R-:W-:Y:S04]  /*35600*/  STL.64 [R1+0x650], R40 ;  /* 0x0006502801007387 */ /* 0x000fe80000100a00 */
[----:B------:R2:W-:Y:S04]  /*35610*/  STL.64 [R1+0x658], R42 ;  /* 0x0006582a01007387 */ /* 0x0005e80000100a00 */
[----:B------:R-:W4:Y:S04]  /*35620*/  LDL.LU R202, [R1+0x2380] ;  /* 0x0023800001ca7983 */ /* 0x000f280000300800 */
[----:B------:R-:W4:Y:S04]  /*35630*/  LDL.LU R203, [R1+0x237c] ;  /* 0x00237c0001cb7983 */ /* 0x000f280000300800 */
[----:B------:R-:W4:Y:S01]  /*35640*/  LDL.LU R207, [R1+0x2378] ;  /* 0x0023780001cf7983 */ /* 0x000f220000300800 */
[C---:B-1----:R-:W-:Y:S08]  /*35650*/  HMMA.1688.F32.TF32 R48, R44.reuse, R10, R184 ;  /* 0x0000000a2c30723c */ /* 0x042ff000000810b8 */
[C---:B---3--:R-:W-:Y:S08]  /*35660*/  HMMA.1688.F32.TF32 R92, R44.reuse, R14, R188 ;  /* 0x0000000e2c5c723c */ /* 0x048ff000000810bc */
[C---:B--2---:R-:W-:Y:S01]  /*35670*/  HMMA.1688.F32.TF32 R40, R44.reuse, R18, R192 ;  /* 0x000000122c28723c */ /* 0x044fe200000810c0 */
[----:B------:R-:W-:Y:S04]  /*35680*/  LDS R192, [R3+0x18100] ;  /* 0x0181000003c07984 */ /* 0x000fe80000000800 */
[----:B------:R-:W-:Y:S04]  /*35690*/  LDS R194, [R3+0x1a100] ;  /* 0x01a1000003c27984 */ /* 0x000fe80000000800 */
[----:B------:R-:W-:Y:S04]  /*356a0*/  STL.64 [R1+0x640], R48 ;  /* 0x0006403001007387 */ /* 0x000fe80000100a00 */
[----:B------:R1:W-:Y:S04]  /*356b0*/  STL.64 [R1+0x648], R50 ;  /* 0x0006483201007387 */ /* 0x0003e80000100a00 */
[----:B------:R-:W-:Y:S04]  /*356c0*/  STL.64 [R1+0x630], R92 ;  /* 0x0006305c01007387 */ /* 0x000fe80000100a00 */
[----:B------:R-:W-:Y:S01]  /*356d0*/  STL.64 [R1+0x638], R94 ;  /* 0x0006385e01007387 */ /* 0x000fe20000100a00 */
[-C--:B-1----:R-:W-:Y:S03]  /*356e0*/  HMMA.1688.F32.TF32 R48, R44, R22.reuse, R196 ;  /* 0x000000162c30723c */ /* 0x082fe600000810c4 */
[----:B------:R-:W-:Y:S04]  /*356f0*/  STL.64 [R1+0x620], R40 ;  /* 0x0006202801007387 */ /* 0x000fe80000100a00 */
[----:B------:R-:W-:Y:S01]  /*35700*/  STL.64 [R1+0x628], R42 ;  /* 0x0006282a01007387 */ /* 0x000fe20000100a00 */
[----:B------:R-:W-:Y:S03]  /*35710*/  HMMA.1688.F32.TF32 R88, R4, R22, R88 ;  /* 0x000000160458723c */ /* 0x000fe60000081058 */
[----:B------:R-:W-:Y:S04]  /*35720*/  LDS R193, [R0+0x18100] ;  /* 0x0181000000c17984 */ /* 0x000fe80000000800 */
[----:B------:R-:W-:Y:S08]  /*35730*/  LDS R195, [R0+0x1a100] ;  /* 0x01a1000000c37984 */ /* 0x000ff00000000800 */
[----:B------:R-:W-:Y:S04]  /*35740*/  STL.64 [R1+0x610], R48 ;  /* 0x0006103001007387 */ /* 0x000fe80000100a00 */
[----:B------:R1:W-:Y:S02]  /*35750*/  STL.64 [R1+0x618], R50 ;  /* 0x0006183201007387 */ /* 0x0003e40000100a00 */
[-C--:B-1----:R-:W-:Y:S08]  /*35760*/  HMMA.1688.F32.TF32 R48, R44, R34.reuse, R208 ;  /* 0x000000222c30723c */ /* 0x082ff000000810d0 */
[----:B------:R-:W-:Y:S08]  /*35770*/  HMMA.1688.F32.TF32 R76, R4, R34, R76 ;  /* 0x00000022044c723c */ /* 0x000ff0000008104c */
[C---:B----4-:R-:W-:Y:S08]  /*35780*/  HMMA.1688.F32.TF32 R92, R44.reuse, R26, R200 ;  /* 0x0000001a2c5c723c */ /* 0x050ff000000810c8 */
[C---:B------:R-:W-:Y:S08]  /*35790*/  HMMA.1688.F32.TF32 R40, R44.reuse, R30, R204 ;  /* 0x0000001e2c28723c */ /* 0x040ff000000810cc */
[----:B------:R-:W-:Y:S07]  /*357a0*/  HMMA.1688.F32.TF32 R44, R44, R38, R212 ;  /* 0x000000262c2c723c */ /* 0x000fee00000810d4 */
[----:B------:R-:W-:Y:S04]  /*357b0*/  STL.64 [R1+0x600], R92 ;  /* 0x0006005c01007387 */ /* 0x000fe80000100a00 */
[----:B------:R-:W-:Y:S04]  /*357c0*/  STL.64 [R1+0x608], R94 ;  /* 0x0006085e01007387 */ /* 0x000fe80000100a00 */
[----:B------:R-:W-:Y:S04]  /*357d0*/  STL.64 [R1+0x5f0], R40 ;  /* 0x0005f02801007387 */ /* 0x000fe80000100a00 */
[----:B------:R1:W-:Y:S02]  /*357e0*/  STL.64 [R1+0x5f8], R42 ;  /* 0x0005f82a01007387 */ /* 0x0003e40000100a00 */
[C---:B-1----:R-:W-:Y:S02]  /*357f0*/  HMMA.1688.F32.TF32 R40, R4.reuse, R10, R216 ;  /* 0x0000000a0428723c */ /* 0x042fe400000810d8 */
[----:B------:R1:W-:Y:S04]  /*35800*/  STL.64 [R1+0x5e0], R48 ;  /* 0x0005e03001007387 */ /* 0x0003e80000100a00 */
[----:B------:R2:W-:Y:S04]  /*35810*/  STL.64 [R1+0x5e8], R50 ;  /* 0x0005e83201007387 */ /* 0x0005e80000100a00 */
[----:B-1----:R-:W3:Y:S04]  /*35820*/  LDL.LU R48, [R1+0x3e0] ;  /* 0x0003e00001307983 */ /* 0x002ee80000300800 */
[----:B------:R-:W-:Y:S04]  /*35830*/  STL.64 [R1+0xd0], R44 ;  /* 0x0000d02c01007387 */ /* 0x000fe80000100a00 */
[----:B------:R1:W-:Y:S05]  /*35840*/  STL.64 [R1+0xd8], R46 ;  /* 0x0000d82e01007387 */ /* 0x0003ea0000100a00 */
[----:B------:R-:W-:Y:S04]  /*35850*/  STL.64 [R1+0xc0], R40 ;  /* 0x0000c02801007387 */ /* 0x000fe80000100a00 */
[----:B------:R4:W-:Y:S04]  /*35860*/  STL.64 [R1+0xc8], R42 ;  /* 0x0000c82a01007387 */ /* 0x0009e80000100a00 */
[----:B------:R-:W3:Y:S04]  /*35870*/  LDL.LU R49, [R1+0x3e4] ;  /* 0x0003e40001317983 */ /* 0x000ee80000300800 */
[----:B--2---:R-:W3:Y:S04]  /*35880*/  LDL.LU R50, [R1+0x3e8] ;  /* 0x0003e80001327983 */ /* 0x004ee80000300800 */
[----:B------:R-:W3:Y:S01]  /*35890*/  LDL.LU R51, [R1+0x3ec] ;  /* 0x0003ec0001337983 */ /* 0x000ee20000300800 */
[C---:B-1----:R-:W-:Y:S03]  /*358a0*/  HMMA.1688.F32.TF32 R44, R4.reuse, R14, R220 ;  /* 0x0000000e042c723c */ /* 0x042fe600000810dc */
[----:B------:R-:W-:Y:S04]  /*358b0*/  LDS R220, [R3+0x18180] ;  /* 0x0181800003dc7984 */ /* 0x000fe80000000800 */
[----:B------:R-:W-:Y:S01]  /*358c0*/  LDS R222, [R3+0x1a180] ;  /* 0x01a1800003de7984 */ /* 0x000fe20000000800 */
[C---:B----4-:R-:W-:Y:S03]  /*358d0*/  HMMA.1688.F32.TF32 R40, R4.reuse, R18, R224 ;  /* 0x000000120428723c */ /* 0x050fe600000810e0 */
[----:B------:R-:W-:Y:S04]  /*358e0*/  LDS R221, [R0+0x18180] ;  /* 0x0181800000dd7984 */ /* 0x000fe80000000800 */
[----:B------:R-:W-:Y:S08]  /*358f0*/  LDS R223, [R0+0x1a180] ;  /* 0x01a1800000df7984 */ /* 0x000ff00000000800 */
[----:B------:R-:W-:Y:S04]  /*35900*/  STL.64 [R1+0xb0], R44 ;  /* 0x0000b02c01007387 */ /* 0x000fe80000100a00 */
[----:B------:R1:W-:Y:S04]  /*35910*/  STL.64 [R1+0xb8], R46 ;  /* 0x0000b82e01007387 */ /* 0x0003e80000100a00 */
[----:B------:R-:W-:Y:S04]  /*35920*/  STL.64 [R1+0xa0], R40 ;  /* 0x0000a02801007387 */ /* 0x000fe80000100a00 */
[----:B------:R2:W-:Y:S01]  /*35930*/  STL.64 [R1+0xa8], R42 ;  /* 0x0000a82a01007387 */ /* 0x0005e20000100a00 */
[C---:B-1----:R-:W-:Y:S08]  /*35940*/  HMMA.1688.F32.TF32 R44, R4.reuse, R26, R84 ;  /* 0x0000001a042c723c */ /* 0x042ff00000081054 */
[C---:B--2---:R-:W-:Y:S01]  /*35950*/  HMMA.1688.F32.TF32 R40, R4.reuse, R30, R80 ;  /* 0x0000001e0428723c */ /* 0x044fe20000081050 */
[----:B------:R-:W-:Y:S04]  /*35960*/  STL.64 [R1+0x90], R88 ;  /* 0x0000905801007387 */ /* 0x000fe80000100a00 */
[----:B------:R-:W-:Y:S10]  /*35970*/  STL.64 [R1+0x98], R90 ;  /* 0x0000985a01007387 */ /* 0x000ff40000100a00 */
[----:B------:R-:W-:Y:S04]  /*35980*/  STL.64 [R1+0x80], R44 ;  /* 0x0000802c01007387 */ /* 0x000fe80000100a00 */
[----:B------:R1:W-:Y:S04]  /*35990*/  STL.64 [R1+0x88], R46 ;  /* 0x0000882e01007387 */ /* 0x0003e80000100a00 */
[----:B------:R-:W-:Y:S04]  /*359a0*/  STL.64 [R1+0x70], R40 ;  /* 0x0000702801007387 */ /* 0x000fe80000100a00 */
[----:B------:R2:W-:Y:S01]  /*359b0*/  STL.64 [R1+0x78], R42 ;  /* 0x0000782a01007387 */ /* 0x0005e20000100a00 */
[----:B-1----:R-:W-:Y:S08]  /*359c0*/  HMMA.1688.F32.TF32 R44, R4, R38, R72 ;  /* 0x00000026042c723c */ /* 0x002ff00000081048 */
[C---:B--2---:R-:W-:Y:S01]  /*359d0*/  HMMA.1688.F32.TF32 R40, R240.reuse, R10, R68 ;  /* 0x0000000af028723c */ /* 0x044fe20000081044 */
[----:B------:R-:W-:Y:S07]  /*359e0*/  STL.64 [R1+0x60], R76 ;  /* 0x0000604c01007387 */ /* 0x000fee0000100a00 */
        /* <DEDUP_REMOVED lines=13> */
[C---:B-1----:R-:W-:Y:S03]  /*35ac0*/  HMMA.1688.F32.TF32 R4, R240.reuse, R26, R52 ;  /* 0x0000001af004723c */ /* 0x042fe60000081034 */
[----:B------:R-:W-:Y:S04]  /*35ad0*/  LDS R67, [R0+0x16700] ;  /* 0x0167000000437984 */ /* 0x000fe80000000800 */
[----:B------:R-:W-:Y:S04]  /*35ae0*/  LDS R68, [R3+0x14780] ;  /* 0x0147800003447984 */ /* 0x000fe80000000800 */
[----:B------:R-:W-:Y:S04]  /*35af0*/  STL.64 [R1+0x20], R44 ;  /* 0x0000202c01007387 */ /* 0x000fe80000100a00 */
[----:B------:R-:W-:Y:S04]  /*35b00*/  STL.64 [R1+0x28], R46 ;  /* 0x0000282e01007387 */ /* 0x000fe80000100a00 */
[----:B------:R-:W-:Y:S04]  /*35b10*/  STL.64 [R1+0x10], R40 ;  /* 0x0000102801007387 */ /* 0x000fe80000100a00 */
[----:B------:R-:W-:Y:S04]  /*35b20*/  STL.64 [R1+0x18], R42 ;  /* 0x0000182a01007387 */ /* 0x000fe80000100a00 */
[----:B------:R-:W-:Y:S04]  /*35b30*/  STL [R1+0x21d8], R248 ;  /* 0x0021d8f801007387 */ /* 0x000fe80000100800 */
[----:B------:R-:W-:Y:S04]  /*35b40*/  STL.64 [R1], R4 ;  /* 0x0000000401007387 */ /* 0x000fe80000100a00 */
[----:B------:R-:W-:Y:S04]  /*35b50*/  STL.64 [R1+0x8], R6 ;  /* 0x0000080601007387 */ /* 0x000fe80000100a00 */
[----:B------:R-:W-:Y:S04]  /*35b60*/  STL [R1+0x21d4], R249 ;  /* 0x0021d4f901007387 */ /* 0x000fe80000100800 */
[----:B------:R-:W-:Y:S04]  /*35b70*/  STL [R1+0x21d0], R250 ;  /* 0x0021d0fa01007387 */ /* 0x000fe80000100800 */
[----:B------:R-:W-:Y:S04]  /*35b80*/  STL [R1+0x21cc], R251 ;  /* 0x0021ccfb01007387 */ /* 0x000fe80000100800 */
        /* <DEDUP_REMOVED lines=16> */
[----:B------:R-:W-:Y:S04]  /*35c90*/  LDS R4, [R3+0x14600] ;  /* 0x0146000003047984 */ /* 0x000fe80000000800 */
[----:B------:R-:W-:Y:S04]  /*35ca0*/  LDS R6, [R3+0x16600] ;  /* 0x0166000003067984 */ /* 0x000fe80000000800 */
[----:B------:R-:W-:Y:S04]  /*35cb0*/  LDS R5, [R0+0x14600] ;  /* 0x0146000000057984 */ /* 0x000fe80000000800 */
[----:B------:R-:W4:Y:S04]  /*35cc0*/  LDS R7, [R0+0x16600] ;  /* 0x0166000000077984 */ /* 0x000f280000000800 */
[----:B------:R-:W-:Y:S04]  /*35cd0*/  LDS R40, [R3+0x14680] ;  /* 0x0146800003287984 */ /* 0x000fe80000000800 */
[----:B------:R-:W-:Y:S04]  /*35ce0*/  LDS R42, [R3+0x16680] ;  /* 0x01668000032a7984 */ /* 0x000fe80000000800 */
[----:B------:R-:W-:Y:S04]  /*35cf0*/  LDS R41, [R0+0x14680] ;  /* 0x0146800000297984 */ /* 0x000fe80000000800 */
[----:B------:R-:W1:Y:S04]  /*35d00*/  LDS R43, [R0+0x16680] ;  /* 0x01668000002b7984 */ /* 0x000e680000000800 */
[----:B------:R-:W-:Y:S04]  /*35d10*/  LDS R70, [R3+0x16780] ;  /* 0x0167800003467984 */ /* 0x000fe80000000800 */
[----:B------:R-:W-:Y:S04]  /*35d20*/  LDS R69, [R0+0x14780] ;  /* 0x0147800000457984 */ /* 0x000fe80000000800 */
[----:B------:R-:W1:Y:S01]  /*35d30*/  LDS R71, [R0+0x16780] ;  /* 0x0167800000477984 */ /* 0x000e620000000800 */
[----:B---3--:R-:W-:Y:S03]  /*35d40*/  HMMA.1688.F32.TF32 R240, R240, R38, R48 ;  /* 0x00000026f0f0723c */ /* 0x008fe60000081030 */
[----:B------:R-:W3:Y:S04]  /*35d50*/  LDL.LU R48, [R1+0x440] ;  /* 0x0004400001307983 */ /* 0x000ee80000300800 */
[----:B------:R-:W3:Y:S04]  /*35d60*/  LDL.LU R49, [R1+0x444] ;  /* 0x0004440001317983 */ /* 0x000ee80000300800 */
[----:B------:R-:W3:Y:S04]  /*35d70*/  LDL.LU R50, [R1+0x448] ;  /* 0x0004480001327983 */ /* 0x000ee80000300800 */
[----:B------:R-:W3:Y:S08]  /*35d80*/  LDL.LU R51, [R1+0x44c] ;  /* 0x00044c0001337983 */ /* 0x000ef00000300800 */
[----:B------:R1:W-:Y:S04]  /*35d90*/  STL [R1+0x21e4], R240 ;  /* 0x0021e4f001007387 */ /* 0x0003e80000100800 */
[----:B------:R1:W-:Y:S04]  /*35da0*/  STL [R1+0x21e0], R241 ;  /* 0x0021e0f101007387 */ /* 0x0003e80000100800 */
[----:B------:R1:W-:Y:S04]  /*35db0*/  STL [R1+0x21dc], R242 ;  /* 0x0021dcf201007387 */ /* 0x0003e80000100800 */
[----:B------:R1:W-:Y:S01]  /*35dc0*/  STL [R1+0x21c8], R243 ;  /* 0x0021c8f301007387 */ /* 0x0003e20000100800 */
[C---:B----4-:R-:W-:Y:S08]  /*35dd0*/  HMMA.1688.F32.TF32 R60, R4.reuse, R10, R60 ;  /* 0x0000000a043c723c */ /* 0x050ff0000008103c */
[----:B--2---:R-:W-:Y:S11]  /*35de0*/  HMMA.1688.F32.TF32 R44, R4, R14, R52 ;  /* 0x0000000e042c723c */ /* 0x004ff60000081034 */
[----:B------:R-:W-:Y:S04]  /*35df0*/  @!UPT UIADD3 URZ, URZ, URZ, URZ ;  /* 0x0000003f3f3ff290 */ /* 0x000fe8000fffe03f */
[----:B------:R-:W-:Y:S04]  /*35e00*/  STL.64 [R1+0x7b0], R60 ;  /* 0x0007b03c01007387 */ /* 0x000fe80000100a00 */
[----:B------:R-:W-:Y:S04]  /*35e10*/  STL.64 [R1+0x7b8], R62 ;  /* 0x0007b83e01007387 */ /* 0x000fe80000100a00 */
[----:B------:R-:W2:Y:S04]  /*35e20*/  LDL.LU R52, [R1+0x420] ;  /* 0x0004200001347983 */ /* 0x000ea80000300800 */
[----:B------:R-:W2:Y:S04]  /*35e30*/  LDL.LU R53, [R1+0x424] ;  /* 0x0004240001357983 */ /* 0x000ea80000300800 */
[----:B------:R-:W2:Y:S04]  /*35e40*/  LDL.LU R54, [R1+0x428] ;  /* 0x0004280001367983 */ /* 0x000ea80000300800 */
[----:B------:R-:W2:Y:S01]  /*35e50*/  LDL.LU R55, [R1+0x42c] ;  /* 0x00042c0001377983 */ /* 0x000ea20000300800 */
[----:B-1----:R-:W-:Y:S01]  /*35e60*/  MOV R240, R44 ;  /* 0x0000002c00f07202 */ /* 0x002fe20000000f00 */
[----:B------:R-:W-:Y:S01]  /*35e70*/  IMAD.MOV.U32 R241, RZ, RZ, R45 ;  /* 0x000000fffff17224 */ /* 0x000fe200078e002d */
[----:B------:R-:W-:Y:S01]  /*35e80*/  MOV R248, R47 ;  /* 0x0000002f00f87202 */ /* 0x000fe20000000f00 */
[----:B------:R-:W-:-:S02]  /*35e90*/  IMAD.MOV.U32 R242, RZ, RZ, R46 ;  /* 0x000000fffff27224 */ /* 0x000fc400078e002e */
[----:B------:R-:W-:Y:S04]  /*35ea0*/  STL [R1+0x21fc], R240 ;  /* 0x0021fcf001007387 */ /* 0x000fe80000100800 */
[----:B------:R-:W-:Y:S04]  /*35eb0*/  STL [R1+0x21f8], R241 ;  /* 0x0021f8f101007387 */ /* 0x000fe80000100800 */
[----:B------:R-:W-:Y:S04]  /*35ec0*/  STL [R1+0x21f4], R242 ;  /* 0x0021f4f201007387 */ /* 0x000fe80000100800 */
[----:B------:R-:W-:Y:S01]  /*35ed0*/  STL [R1+0x21f0], R248 ;  /* 0x0021f0f801007387 */ /* 0x000fe20000100800 */
[----:B---3--:R-:W-:Y:S03]  /*35ee0*/  HMMA.1688.F32.TF32 R44, R4, R18, R48 ;  /* 0x00000012042c723c */ /* 0x008fe60000081030 */
[----:B------:R-:W3:Y:S04]  /*35ef0*/  LDL.LU R48, [R1+0x410] ;  /* 0x0004100001307983 */ /* 0x000ee80000300800 */
[----:B------:R-:W3:Y:S04]  /*35f00*/  LDL.LU R49, [R1+0x414] ;  /* 0x0004140001317983 */ /* 0x000ee80000300800 */
[----:B------:R-:W3:Y:S04]  /*35f10*/  LDL.LU R50, [R1+0x418] ;  /* 0x0004180001327983 */ /* 0x000ee80000300800 */
[----:B------:R-:W3:Y:S09]  /*35f20*/  LDL.LU R51, [R1+0x41c] ;  /* 0x00041c0001337983 */ /* 0x000ef20000300800 */
[----:B------:R-:W-:Y:S01]  /*35f30*/  IMAD.MOV.U32 R243, RZ, RZ, R47 ;  /* 0x000000fffff37224 */ /* 0x000fe200078e002f */
[----:B------:R-:W-:Y:S01]  /*35f40*/  MOV R251, R46 ;  /* 0x0000002e00fb7202 */ /* 0x000fe20000000f00 */
[----:B------:R-:W-:-:S02]  /*35f50*/  IMAD.MOV.U32 R249, RZ, RZ, R44 ;  /* 0x000000fffff97224 */ /* 0x000fc400078e002c */
[----:B------:R-:W-:Y:S01]  /*35f60*/  IMAD.MOV.U32 R250, RZ, RZ, R45 ;  /* 0x000000fffffa7224 */ /* 0x000fe200078e002d */
[----:B------:R-:W-:Y:S01]  /*35f70*/  STL [R1+0x2204], R243 ;  /* 0x002204f301007387 */ /* 0x000fe20000100800 */
[----:B------:R-:W-:Y:S03]  /*35f80*/  HMMA.1688.F32.TF32 R44, R4, R22, R56 ;  /* 0x00000016042c723c */ /* 0x000fe60000081038 */
[----:B------:R-:W-:Y:S04]  /*35f90*/  STL [R1+0x2200], R251 ;  /* 0x002200fb01007387 */ /* 0x000fe80000100800 */
[----:B------:R-:W-:Y:S04]  /*35fa0*/  STL [R1+0x21ec], R249 ;  /* 0x0021ecf901007387 */ /* 0x000fe80000100800 */
[----:B------:R1:W-:Y:S04]  /*35fb0*/  STL [R1+0x21e8], R250 ;  /* 0x0021e8fa01007387 */ /* 0x0003e80000100800 */
        /* <DEDUP_REMOVED lines=8> */
[----:B------:R-:W-:Y:S04]  /*36040*/  STL [R1+0x2214], R247 ;  /* 0x002214f701007387 */ /* 0x000fe80000100800 */
[----:B------:R-:W-:Y:S04]  /*36050*/  STL [R1+0x2210], R246 ;  /* 0x002210f601007387 */ /* 0x000fe80000100800 */
[----:B------:R-:W-:Y:S04]  /*36060*/  STL [R1+0x220c], R245 ;  /* 0x00220cf501007387 */ /* 0x000fe80000100800 */
[----:B------:R1:W-:Y:S01]  /*36070*/  STL [R1+0x2208], R244 ;  /* 0x002208f401007387 */ /* 0x0003e20000100800 */
[----:B--2---:R-:W-:Y:S03]  /*36080*/  HMMA.1688.F32.TF32 R44, R4, R26, R52 ;  /* 0x0000001a042c723c */ /* 0x004fe60000081034 */
[----:B------:R-:W2:Y:S04]  /*36090*/  LDL.LU R52, [R1+0x3d0] ;  /* 0x0003d00001347983 */ /* 0x000ea80000300800 */
[----:B------:R-:W2:Y:S04]  /*360a0*/  LDL.LU R53, [R1+0x3d4] ;  /* 0x0003d40001357983 */ /* 0x000ea80000300800 */
[----:B------:R-:W2:Y:S04]  /*360b0*/  LDL.LU R54, [R1+0x3d8] ;  /* 0x0003d80001367983 */ /* 0x000ea80000300800 */
[----:B------:R-:W2:Y:S09]  /*360c0*/  LDL.LU R55, [R1+0x3dc] ;  /* 0x0003dc0001377983 */ /* 0x000eb20000300800 */
[----:B-1----:R-:W-:Y:S01]  /*360d0*/  MOV R250, R47 ;  /* 0x0000002f00fa7202 */ /* 0x002fe20000000f00 */
[----:B------:R-:W-:Y:S01]  /*360e0*/  IMAD.MOV.U32 R249, RZ, RZ, R46 ;  /* 0x000000fffff97224 */ /* 0x000fe200078e002e */
[----:B------:R-:W-:Y:S01]  /*360f0*/  MOV R242, R44 ;  /* 0x0000002c00f27202 */ /* 0x000fe20000000f00 */
[----:B------:R-:W-:-:S02]  /*36100*/  IMAD.MOV.U32 R248, RZ, RZ, R45 ;  /* 0x000000fffff87224 */ /* 0x000fc400078e002d */
[----:B------:R-:W-:Y:S04]  /*36110*/  STL [R1+0x2224], R250 ;  /* 0x002224fa01007387 */ /* 0x000fe80000100800 */
[----:B------:R-:W-:Y:S04]  /*36120*/  STL [R1+0x2220], R249 ;  /* 0x002220f901007387 */ /* 0x000fe80000100800 */
[----:B------:R-:W-:Y:S04]  /*36130*/  STL [R1+0x221c], R248 ;  /* 0x00221cf801007387 */ /* 0x000fe80000100800 */
[----:B------:R1:W-:Y:S01]  /*36140*/  STL [R1+0x2218], R242 ;  /* 0x002218f201007387 */ /* 0x0003e20000100800 */
        /* <DEDUP_REMOVED lines=8> */
[----:B------:R-:W-:-:S05]  /*361d0*/  IMAD.MOV.U32 R241, RZ, RZ, R47 ;  /* 0x000000fffff17224 */ /* 0x000fca00078e002f */
[----:B------:R1:W-:Y:S04]  /*361e0*/  STL [R1+0x2234], R241 ;  /* 0x002234f101007387 */ /* 0x0003e80000100800 */
[----:B------:R-:W-:Y:S01]  /*361f0*/  STL [R1+0x2230], R240 ;  /* 0x002230f001007387 */ /* 0x000fe20000100800 */
[----:B----4-:R-:W-:Y:S03]  /*36200*/  HMMA.1688.F32.TF32 R44, R4, R34, R56 ;  /* 0x00000022042c723c */ /* 0x010fe60000081038 */
[----:B------:R4:W-:Y:S04]  /*36210*/  STL [R1+0x222c], R251 ;  /* 0x00222cfb01007387 */ /* 0x0009e80000100800 */
        /* <DEDUP_REMOVED lines=9> */
[----:B------:R1:W-:Y:S04]  /*362b0*/  STL [R1+0x2244], R244 ;  /* 0x002244f401007387 */ /* 0x0003e80000100800 */
[----:B------:R1:W-:Y:S04]  /*362c0*/  STL [R1+0x2240], R245 ;  /* 0x002240f501007387 */ /* 0x0003e80000100800 */
[----:B------:R1:W-:Y:S04]  /*362d0*/  STL [R1+0x223c], R246 ;  /* 0x00223cf601007387 */ /* 0x0003e80000100800 */
[----:B------:R1:W-:Y:S04]  /*362e0*/  STL [R1+0x2238], R247 ;  /* 0x002238f701007387 */ /* 0x0003e80000100800 */
        /* <DEDUP_REMOVED lines=13> */
[----:B------:R1:W-:Y:S04]  /*363c0*/  STL [R1+0x2254], R242 ;  /* 0x002254f201007387 */ /* 0x0003e80000100800 */
[----:B------:R1:W-:Y:S04]  /*363d0*/  STL [R1+0x2250], R248 ;  /* 0x002250f801007387 */ /* 0x0003e80000100800 */
        /* <DEDUP_REMOVED lines=8> */
[----:B----4-:R-:W-:Y:S01]  /*36460*/  MOV R251, R6 ;  /* 0x0000000600fb7202 */ /* 0x010fe20000000f00 */
[----:B------:R-:W-:-:S02]  /*36470*/  IMAD.MOV.U32 R240, RZ, RZ, R5 ;  /* 0x000000fffff07224 */ /* 0x000fc400078e0005 */
        /* <DEDUP_REMOVED lines=9> */
[----:B------:R-:W-:Y:S04]  /*36510*/  STL [R1+0x2264], R243 ;  /* 0x002264f301007387 */ /* 0x000fe80000100800 */
[----:B------:R-:W-:Y:S11]  /*36520*/  STL [R1+0x2260], R251 ;  /* 0x002260fb01007387 */ /* 0x000ff60000100800 */
[----:B------:R-:W-:Y:S08]  /*36530*/  @!UPT UIADD3 URZ, URZ, URZ, URZ ;  /* 0x0000003f3f3ff290 */ /* 0x000ff0000fffe03f */
[----:B-1----:R-:W-:Y:S01]  /*36540*/  MOV R242, R4 ;  /* 0x0000000400f27202 */ /* 0x002fe20000000f00 */
[----:B------:R-:W-:Y:S01]  /*36550*/  IMAD.MOV.U32 R248, RZ, RZ, R5 ;  /* 0x000000fffff87224 */ /* 0x000fe200078e0005 */
[----:B------:R-:W-:Y:S01]  /*36560*/  MOV R250, R7 ;  /* 0x0000000700fa7202 */ /* 0x000fe20000000f00 */
[----:B------:R-:W-:Y:S01]  /*36570*/  IMAD.MOV.U32 R249, RZ, RZ, R6 ;  /* 0x000000fffff97224 */ /* 0x000fe200078e0006 */
[----:B------:R-:W-:Y:S04]  /*36580*/  STL [R1+0x225c], R240 ;  /* 0x00225cf001007387 */ /* 0x000fe80000100800 */
[----:B------:R1:W-:Y:S04]  /*36590*/  STL [R1+0x2258], R241 ;  /* 0x002258f101007387 */ /* 0x0003e80000100800 */
[----:B------:R4:W-:Y:S04]  /*365a0*/  STL [R1+0x2274], R247 ;  /* 0x002274f701007387 */ /* 0x0009e80000100800 */
[----:B------:R1:W-:Y:S04]  /*365b0*/  STL [R1+0x2270], R246 ;  /* 0x002270f601007387 */ /* 0x0003e80000100800 */
[----:B------:R1:W-:Y:S04]  /*365c0*/  STL [R1+0x226c], R245 ;  /* 0x00226cf501007387 */ /* 0x0003e80000100800 */
[----:B------:R1:W-:Y:S04]  /*365d0*/  STL [R1+0x2268], R244 ;  /* 0x002268f401007387 */ /* 0x0003e80000100800 */
[----:B------:R1:W-:Y:S04]  /*365e0*/  STL [R1+0x2284], R250 ;  /* 0x002284fa01007387 */ /* 0x0003e80000100800 */
[----:B------:R1:W-:Y:S04]  /*365f0*/  STL [R1+0x2280], R249 ;  /* 0x002280f901007387 */ /* 0x0003e80000100800 */
[----:B------:R1:W-:Y:S04]  /*36600*/  STL [R1+0x227c], R248 ;  /* 0x00227cf801007387 */ /* 0x0003e80000100800 */
[----:B------:R1:W-:Y:S01]  /*36610*/  STL [R1+0x2278], R242 ;  /* 0x002278f201007387 */ /* 0x0003e20000100800 */
[C---:B--2---:R-:W-:Y:S11]  /*36620*/  HMMA.1688.F32.TF32 R4, R40.reuse, R22, R52 ;  /* 0x000000162804723c */ /* 0x044ff60000081034 */
[----:B------:R-:W-:Y:S11]  /*36630*/  @!UPT UIADD3 URZ, URZ, URZ, URZ ;  /* 0x0000003f3f3ff290 */ /* 0x000ff6000fffe03f */
[----:B------:R-:W-:Y:S02]  /*36640*/  @!UPT UIADD3 URZ, URZ, URZ, URZ ;  /* 0x0000003f3f3ff290 */ /* 0x000fe4000fffe03f */
[----:B-1----:R-:W-:Y:S01]  /*36650*/  IMAD.MOV.U32 R241, RZ, RZ, R7 ;  /* 0x000000fffff17224 */ /* 0x002fe200078e0007 */
[----:B------:R-:W-:Y:S01]  /*36660*/  MOV R240, R6 ;  /* 0x0000000600f07202 */ /* 0x000fe20000000f00 */
[----:B------:R-:W-:Y:S02]  /*36670*/  IMAD.MOV.U32 R251, RZ, RZ, R5 ;  /* 0x000000fffffb7224 */ /* 0x000fe400078e0005 */
[----:B------:R-:W-:Y:S01]  /*36680*/  IMAD.MOV.U32 R243, RZ, RZ, R4 ;  /* 0x000000fffff37224 */ /* 0x000fe200078e0004 */
[----:B------:R1:W-:Y:S04]  /*36690*/  STL [R1+0x2294], R241 ;  /* 0x002294f101007387 */ /* 0x0003e80000100800 */
[----:B------:R2:W-:Y:S04]  /*366a0*/  STL [R1+0x2290], R240 ;  /* 0x002290f001007387 */ /* 0x0005e80000100800 */
[----:B------:R-:W-:Y:S04]  /*366b0*/  STL [R1+0x228c], R251 ;  /* 0x00228cfb01007387 */ /* 0x000fe80000100800 */
[----:B------:R1:W-:Y:S04]  /*366c0*/  STL [R1+0x2288], R243 ;  /* 0x002288f301007387 */ /* 0x0003e80000100800 */
        /* <DEDUP_REMOVED lines=24> */
[----:B---3--:R-:W-:Y:S03]  /*36850*/  HMMA.1688.F32.TF32 R4, R40, R26, R48 ;  /* 0x0000001a2804723c */ /* 0x008fe60000081030 */
        /* <DEDUP_REMOVED lines=11> */
[----:B------:R-:W-:Y:S01]  /*36910*/  MOV R246, R5 ;  /* 0x0000000500f67202 */ /* 0x000fe20000000f00 */
[----:B------:R-:W-:-:S02]  /*36920*/  IMAD.MOV.U32 R245, RZ, RZ, R6 ;  /* 0x000000fffff57224 */ /* 0x000fc400078e0006 */
[----:B------:R-:W-:Y:S02]  /*36930*/  IMAD.MOV.U32 R244, RZ, RZ, R7 ;  /* 0x000000fffff47224 */ /* 0x000fe400078e0007 */
[----:B------:R-:W-:Y:S04]  /*36940*/  STL.64 [R1+0x22a0], R246 ;  /* 0x0022a0f601007387 */ /* 0x000fe80000100a00 */
[----:B------:R-:W-:Y:S01]  /*36950*/  STL.64 [R1+0x2298], R244 ;  /* 0x002298f401007387 */ /* 0x000fe20000100a00 */
[----:B------:R-:W-:Y:S01]  /*36960*/  MOV R54, R252 ;  /* 0x000000fc00367202 */ /* 0x000fe20000000f00 */
[----:B------:R-:W-:Y:S01]  /*36970*/  IMAD.MOV.U32 R55, RZ, RZ, R2 ;  /* 0x000000ffff377224 */ /* 0x000fe200078e0002 */
[C---:B--2---:R-:W-:Y:S11]  /*36980*/  HMMA.1688.F32.TF32 R4, R40.reuse, R30, R88 ;  /* 0x0000001e2804723c */ /* 0x044ff60000081058 */
        /* <DEDUP_REMOVED lines=9> */
[----:B-1----:R-:W-:Y:S01]  /*36a20*/  MOV R241, R4 ;  /* 0x0000000400f17202 */ /* 0x002fe20000000f00 */
[----:B------:R-:W-:Y:S01]  /*36a30*/  IMAD.MOV.U32 R240, RZ, RZ, R5 ;  /* 0x000000fffff07224 */ /* 0x000fe200078e0005 */
[----:B------:R-:W-:Y:S01]  /*36a40*/  MOV R243, R7 ;  /* 0x0000000700f37202 */ /* 0x000fe20000000f00 */
[----:B------:R-:W-:Y:S02]  /*36a50*/  IMAD.MOV.U32 R251, RZ, RZ, R6 ;  /* 0x000000fffffb7224 */ /* 0x000fe400078e0006 */
[----:B------:R-:W-:Y:S02]  /*36a60*/  HMMA.1688.F32.TF32 R4, R40, R38, R80 ;  /* 0x000000262804723c */ /* 0x000fe40000081050 */
[----:B------:R-:W-:Y:S04]  /*36a70*/  STL.64 [R1+0x22c0], R242 ;  /* 0x0022c0f201007387 */ /* 0x000fe80000100a00 */
[----:B------:R-:W-:Y:S04]  /*36a80*/  STL.64 [R1+0x22b8], R240 ;  /* 0x0022b8f001007387 */ /* 0x000fe80000100a00 */
[----:B------:R-:W-:Y:S04]  /*36a90*/  STL.64 [R1+0x22b0], R250 ;  /* 0x0022b0fa01007387 */ /* 0x000fe80000100a00 */
[----:B------:R-:W-:Y:S01]  /*36aa0*/  STL.64 [R1+0x22a8], R248 ;  /* 0x0022a8f801007387 */ /* 0x000fe20000100a00 */
[----:B------:R-:W-:Y:S08]  /*36ab0*/  HMMA.1688.F32.TF32 R44, R64, R18, R60 ;  /* 0x00000012402c723c */ /* 0x000ff0000008103c */
[----:B------:R1:W-:Y:S01]  /*36ac0*/  STL.64 [R1+0xe0], R4 ;  /* 0x0000e00401007387 */ /* 0x0003e20000100a00 */
[----:B------:R-:W-:-:S02]  /*36ad0*/  IMAD.MOV.U32 R252, RZ, RZ, R6 ;  /* 0x000000fffffc7224 */ /* 0x000fc400078e0006 */
[----:B------:R-:W-:Y:S01]  /*36ae0*/  IMAD.MOV.U32 R2, RZ, RZ, R7 ;  /* 0x000000ffff027224 */ /* 0x000fe200078e0007 */
[C---:B---3--:R-:W-:Y:S08]  /*36af0*/  HMMA.1688.F32.TF32 R40, R64.reuse, R14, R72 ;  /* 0x0000000e4028723c */ /* 0x048ff00000081048 */
[C---:B-1----:R-:W-:Y:S08]  /*36b00*/  HMMA.1688.F32.TF32 R4, R64.reuse, R10, R76 ;  /* 0x0000000a4004723c */ /* 0x042ff0000008104c */
        /* <DEDUP_REMOVED lines=40> */
[----:B------:R-:W-:Y:S01]  /*36d90*/  HMMA.1688.F32.TF32 R56, R64, R30, R56 ;  /* 0x0000001e4038723c */ /* 0x000fe20000081038 */
[----:B------:R-:W-:-:S02]  /*36da0*/  IMAD.MOV.U32 R74, RZ, RZ, R9 ;  /* 0x000000ffff4a7224 */ /* 0x000fc400078e0009 */
[----:B------:R-:W-:Y:S01]  /*36db0*/  IMAD.MOV.U32 R75, RZ, RZ, R8 ;  /* 0x000000ffff4b7224 */ /* 0x000fe200078e0008 */
[----:B------:R-:W-:Y:S01]  /*36dc0*/  MOV R73, R12 ;  /* 0x0000000c00497202 */ /* 0x000fe20000000f00 */
[----:B------:R-:W-:Y:S01]  /*36dd0*/  IMAD.MOV.U32 R72, RZ, RZ, R13 ;  /* 0x000000ffff487224 */ /* 0x000fe200078e000d */
[----:B------:R-:W-:Y:S01]  /*36de0*/  MOV R78, R17 ;  /* 0x00000011004e7202 */ /* 0x000fe20000000f00 */
[----:B------:R-:W-:Y:S02]  /*36df0*/  IMAD.MOV.U32 R79, RZ, RZ, R16 ;  /* 0x000000ffff4f7224 */ /* 0x000fe400078e0010 */
[----:B------:R-:W-:Y:S02]  /*36e00*/  IMAD.MOV.U32 R76, RZ, RZ, R21 ;  /* 0x000000ffff4c7224 */ /* 0x000fe400078e0015 */
[----:B------:R-:W-:Y:S11]  /*36e10*/  IMAD.MOV.U32 R77, RZ, RZ, R20 ;  /* 0x000000ffff4d7224 */ /* 0x000ff600078e0014 */
[----:B------:R-:W-:Y:S01]  /*36e20*/  @!UPT UIADD3 URZ, URZ, URZ, URZ ;  /* 0x0000003f3f3ff290 */ /* 0x000fe2000fffe03f */
[----:B------:R-:W-:Y:S04]  /*36e30*/  STL.64 [R1+0x2130], R58 ;  /* 0x0021303a01007387 */ /* 0x000fe80000100a00 */
[----:B------:R-:W-:Y:S01]  /*36e40*/  STL.64 [R1+0x2128], R56 ;  /* 0x0021283801007387 */ /* 0x000fe20000100a00 */
[----:B------:R-:W-:Y:S01]  /*36e50*/  MOV R80, R29 ;  /* 0x0000001d00507202 */ /* 0x000fe20000000f00 */
[----:B------:R-:W-:Y:S01]  /*36e60*/  IMAD.MOV.U32 R81, RZ, RZ, R28 ;  /* 0x000000ffff517224 */ /* 0x000fe200078e001c */
[----:B------:R-:W-:Y:S01]  /*36e70*/  MOV R83, R24 ;  /* 0x0000001800537202 */ /* 0x000fe20000000f00 */
[----:B------:R-:W-:-:S07]  /*36e80*/  IMAD.MOV.U32 R82, RZ, RZ, R25 ;  /* 0x000000ffff527224 */ /* 0x000fce00078e0019 */
[C---:B------:R-:W-:Y:S08]  /*36e90*/  HMMA.1688.F32.TF32 R28, R68.reuse, R30, R80 ;  /* 0x0000001e441c723c */ /* 0x040ff00000081050 */
[----:B--2---:R-:W-:Y:S08]  /*36ea0*/  HMMA.1688.F32.TF32 R20, R68, R22, R88 ;  /* 0x000000164414723c */ /* 0x004ff00000081058 */
[C---:B----4-:R-:W-:Y:S08]  /*36eb0*/  HMMA.1688.F32.TF32 R60, R64.reuse, R34, R60 ;  /* 0x00000022403c723c */ /* 0x050ff0000008103c */
[----:B---3--:R-:W-:Y:S08]  /*36ec0*/  HMMA.1688.F32.TF32 R64, R64, R38, R104 ;  /* 0x000000264040723c */ /* 0x008ff00000081068 */
[C---:B------:R-:W-:Y:S08]  /*36ed0*/  HMMA.1688.F32.TF32 R8, R68.reuse, R10, R100 ;  /* 0x0000000a4408723c */ /* 0x040ff00000081064 */
        /* <DEDUP_REMOVED lines=14> */
[----:B------:R-:W2:Y:S01]  /*36fc0*/  LDL.LU R99, [R1+0xa54] ;  /* 0x000a540001637983 */ /* 0x000ea20000300800 */
[C---:B------:R-:W-:Y:S08]  /*36fd0*/  HMMA.1688.F32.TF32 R24, R68.reuse, R26, R84 ;  /* 0x0000001a4418723c */ /* 0x040ff00000081054 */
[C---:B------:R-:W-:Y:S11]  /*36fe0*/  HMMA.1688.F32.TF32 R32, R68.reuse, R34, R76 ;  /* 0x000000224420723c */ /* 0x040ff6000008104c */
[----:B------:R-:W-:Y:S04]  /*36ff0*/  @!UPT UIADD3 URZ, URZ, URZ, URZ ;  /* 0x0000003f3f3ff290 */ /* 0x000fe8000fffe03f */
        /* <DEDUP_REMOVED lines=15> */
[----:B------:R-:W4:Y:S04]  /*370f0*/  LDL.LU R108, [R1+0x8e0] ;  /* 0x0008e000016c7983 */ /* 0x000f280000300800 */
[----:B------:R-:W4:Y:S04]  /*37100*/  LDL.LU R109, [R1+0x8e4] ;  /* 0x0008e400016d7983 */ /* 0x000f280000300800 */
[----:B------:R-:W4:Y:S04]  /*37110*/  LDL.LU R110, [R1+0x8e8] ;  /* 0x0008e800016e7983 */ /* 0x000f280000300800 */
[----:B------:R-:W4:Y:S08]  /*37120*/  LDL.LU R111, [R1+0x8ec] ;  /* 0x0008ec00016f7983 */ /* 0x000f300000300800 */
[----:B------:R-:W-:Y:S04]  /*37130*/  STL.64 [R1+0x22e0], R38 ;  /* 0x0022e02601007387 */ /* 0x000fe80000100a00 */
[----:B------:R-:W-:Y:S04]  /*37140*/  STL.64 [R1+0x22d8], R36 ;  /* 0x0022d82401007387 */ /* 0x000fe80000100a00 */
[----:B--2---:R-:W-:Y:S04]  /*37150*/  LDSM.16.M88.4 R68, [R99+0x40080] ;  /* 0x040080006344783b */ /* 0x004fe80000000200 */
[----:B------:R-:W3:Y:S04]  /*37160*/  LDSM.16.M88.4 R72, [R99+0x40880] ;  /* 0x040880006348783b */ /* 0x000ee80000000200 */
[----:B------:R-:W1:Y:S04]  /*37170*/  LDSM.16.M88.4 R76, [R99+0x41080] ;  /* 0x04108000634c783b */ /* 0x000e680000000200 */
[----:B------:R-:W-:Y:S04]  /*37180*/  LDSM.16.M88.4 R80, [R99+0x41880] ;  /* 0x041880006350783b */ /* 0x000fe80000000200 */
[----:B------:R-:W-:Y:S04]  /*37190*/  LDSM.16.M88.4 R84, [R99+0x42080] ;  /* 0x042080006354783b */ /* 0x000fe80000000200 */
[----:B------:R-:W-:Y:S04]  /*371a0*/  LDSM.16.M88.4 R88, [R99+0x42880] ;  /* 0x042880006358783b */ /* 0x000fe80000000200 */
[----:B------:R-:W2:Y:S04]  /*371b0*/  LDSM.16.M88.4 R92, [R99+0x43080] ;  /* 0x04308000635c783b */ /* 0x000ea80000000200 */
[----:B------:R-:W1:Y:S01]  /*371c0*/  LDSM.16.M88.4 R96, [R99+0x43880] ;  /* 0x043880006360783b */ /* 0x000e620000000200 */
[C---:B---3--:R-:W-:Y:S08]  /*371d0*/  HMMA.1688.F32.TF32 R104, R128.reuse, R72, R104 ;  /* 0x000000488068723c */ /* 0x048ff00000081068 */
[C---:B----4-:R-:W-:Y:S11]  /*371e0*/  HMMA.1688.F32.TF32 R100, R128.reuse, R68, R100 ;  /* 0x000000448064723c */ /* 0x050ff60000081064 */
[----:B------:R-:W-:Y:S11]  /*371f0*/  @!UPT UIADD3 URZ, URZ, URZ, URZ ;  /* 0x0000003f3f3ff290 */ /* 0x000ff6000fffe03f */
[----:B------:R-:W-:Y:S01]  /*37200*/  @!UPT UIADD3 URZ, URZ, URZ, URZ ;  /* 0x0000003f3f3ff290 */ /* 0x000fe2000fffe03f */
        /* <DEDUP_REMOVED lines=76> */
[----:B-1----:R-:W-:Y:S11]  /*376d0*/  HMMA.1688.F32.TF32 R108, R128, R76, R108 ;  /* 0x0000004c806c723c */ /* 0x002ff6000008106c */
[----:B------:R-:W-:Y:S11]  /*376e0*/  @!UPT UIADD3 URZ, URZ, URZ, URZ ;  /* 0x0000003f3f3ff290 */ /* 0x000ff6000fffe03f */
[----:B------:R-:W-:Y:S01]  /*376f0*/  @!UPT UIADD3 URZ, URZ, URZ, URZ ;  /* 0x0000003f3f3ff290 */ /* 0x000fe2000fffe03f */
[----:B------:R-:W-:Y:S04]  /*37700*/  STL.64 [R1+0x2310], R110 ;  /* 0x0023106e01007387 */ /* 0x000fe80000100a00 */
[----:B------:R-:W-:Y:S01]  /*37710*/  STL.64 [R1+0x2308], R108 ;  /* 0x0023086c01007387 */ /* 0x000fe20000100a00 */
[C---:B--2---:R-:W-:Y:S08]  /*37720*/  HMMA.1688.F32.TF32 R156, R160.reuse, R92, R156 ;  /* 0x0000005ca09c723c */ /* 0x044ff0000008109c */
[C---:B---3--:R-:W-:Y:S08]  /*37730*/  HMMA.1688.F32.TF32 R152, R160.reuse, R88, R152 ;  /* 0x00000058a098723c */ /* 0x048ff00000081098 */
[C---:B----4-:R-:W-:Y:S08]  /*37740*/  HMMA.1688.F32.TF32 R148, R160.reuse, R84, R148 ;  /* 0x00000054a094723c */ /* 0x050ff00000081094 */
[----:B------:R-:W-:Y:S08]  /*37750*/  HMMA.1688.F32.TF32 R132, R160, R68, R132 ;  /* 0x00000044a084723c */ /* 0x000ff00000081084 */
[C---:B------:R-:W-:Y:S08]  /*37760*/  HMMA.1688.F32.TF32 R116, R128.reuse, R84, R116 ;  /* 0x000000548074723c */ /* 0x040ff00000081074 */
[C---:B------:R-:W-:Y:S08]  /*37770*/  HMMA.1688.F32.TF32 R112, R128.reuse, R80, R112 ;  /* 0x000000508070723c */ /* 0x040ff00000081070 */
[C---:B------:R-:W-:Y:S08]  /*37780*/  HMMA.1688.F32.TF32 R120, R128.reuse, R88, R120 ;  /* 0x000000588078723c */ /* 0x040ff00000081078 */
[C---:B------:R-:W-:Y:S07]  /*37790*/  HMMA.1688.F32.TF32 R124, R128.reuse, R92, R124 ;  /* 0x0000005c807c723c */ /* 0x040fee000008107c */
[----:B------:R-:W-:Y:S01]  /*377a0*/  STL.64 [R1+0x2320], R114 ;  /* 0x0023207201007387 */ /* 0x000fe20000100a00 */
[----:B------:R-:W-:Y:S03]  /*377b0*/  HMMA.1688.F32.TF32 R128, R128, R96, R180 ;  /* 0x000000608080723c */ /* 0x000fe600000810b4 */
        /* <DEDUP_REMOVED lines=14> */
[----:B------:R-:W-:Y:S08]  /*378a0*/  HMMA.1688.F32.TF32 R160, R160, R96, R176 ;  /* 0x00000060a0a0723c */ /* 0x000ff000000810b0 */
[C---:B------:R-:W-:Y:S01]  /*378b0*/  HMMA.1688.F32.TF32 R176, R192.reuse, R80, R232 ;  /* 0x00000050c0b0723c */ /* 0x040fe200000810e8 */
        /* <DEDUP_REMOVED lines=45> */
[C---:B------:R-:W-:Y:S08]  /*37b90*/  HMMA.1688.F32.TF32 R164, R192.reuse, R68, R164 ;  /* 0x00000044c0a4723c */ /* 0x040ff000000810a4 */
[C---:B------:R-:W-:Y:S08]  /*37ba0*/  HMMA.1688.F32.TF32 R168, R192.reuse, R72, R168 ;  /* 0x00000048c0a8723c */ /* 0x040ff000000810a8 */
[C---:B------:R-:W-:Y:S08]  /*37bb0*/  HMMA.1688.F32.TF32 R172, R192.reuse, R76, R172 ;  /* 0x0000004cc0ac723c */ /* 0x040ff000000810ac */
[C---:B---3--:R-:W-:Y:S08]  /*37bc0*/  HMMA.1688.F32.TF32 R188, R192.reuse, R92, R188 ;  /* 0x0000005cc0bc723c */ /* 0x048ff000000810bc */
[C---:B----4-:R-:W-:Y:S08]  /*37bd0*/  HMMA.1688.F32.TF32 R184, R192.reuse, R88, R184 ;  /* 0x00000058c0b8723c */ /* 0x050ff000000810b8 */
[----:B--2---:R-:W-:Y:S01]  /*37be0*/  HMMA.1688.F32.TF32 R192, R192, R96, R224 ;  /* 0x00000060c0c0723c */ /* 0x004fe200000810e0 */
[----:B------:R-:W-:Y:S04]  /*37bf0*/  LDS R224, [R3+0x18300] ;  /* 0x0183000003e07984 */ /* 0x000fe80000000800 */
[----:B------:R-:W-:Y:S03]  /*37c00*/  LDS R226, [R3+0x1a300] ;  /* 0x01a3000003e27984 */ /* 0x000fe60000000800 */
[C---:B------:R-:W-:Y:S01]  /*37c10*/  HMMA.1688.F32.TF32 R8, R220.reuse, R92, R232 ;  /* 0x0000005cdc08723c */ /* 0x040fe200000810e8 */
[----:B------:R-:W-:Y:S04]  /*37c20*/  LDS R232, [R3+0x18280] ;  /* 0x0182800003e87984 */ /* 0x000fe80000000800 */
[----:B------:R-:W-:Y:S03]  /*37c30*/  LDS R234, [R3+0x1a280] ;  /* 0x01a2800003ea7984 */ /* 0x000fe60000000800 */
[C---:B------:R-:W-:Y:S01]  /*37c40*/  HMMA.1688.F32.TF32 R196, R220.reuse, R68, R196 ;  /* 0x00000044dcc4723c */ /* 0x040fe200000810c4 */
[----:B------:R-:W-:Y:S04]  /*37c50*/  LDS R233, [R0+0x18280] ;  /* 0x0182800000e97984 */ /* 0x000fe80000000800 */
[----:B------:R-:W-:Y:S03]  /*37c60*/  LDS R235, [R0+0x1a280] ;  /* 0x01a2800000eb7984 */ /* 0x000fe60000000800 */
[C---:B------:R-:W-:Y:S01]  /*37c70*/  HMMA.1688.F32.TF32 R200, R220.reuse, R72, R200 ;  /* 0x00000048dcc8723c */ /* 0x040fe200000810c8 */
[----:B------:R-:W-:Y:S07]  /*37c80*/  STL [R1+0x20a8], R192 ;  /* 0x0020a8c001007387 */ /* 0x000fee0000100800 */
[C---:B------:R-:W-:Y:S01]  /*37c90*/  HMMA.1688.F32.TF32 R204, R220.reuse, R76, R204 ;  /* 0x0000004cdccc723c */ /* 0x040fe200000810cc */
[----:B------:R-:W-:Y:S04]  /*37ca0*/  STL [R1+0x20a4], R193 ;  /* 0x0020a4c101007387 */ /* 0x000fe80000100800 */
[----:B------:R-:W-:Y:S04]  /*37cb0*/  STL [R1+0x20a0], R194 ;  /* 0x0020a0c201007387 */ /* 0x000fe80000100800 */
[----:B------:R-:W-:Y:S04]  /*37cc0*/  STL [R1+0x209c], R195 ;  /* 0x00209cc301007387 */ /* 0x000fe80000100800 */
[----:B------:R1:W-:Y:S04]  /*37cd0*/  STL [R1+0x20b4], R196 ;  /* 0x0020b4c401007387 */ /* 0x0003e80000100800 */
[----:B------:R2:W-:Y:S01]  /*37ce0*/  STL [R1+0x20b0], R197 ;  /* 0x0020b0c501007387 */ /* 0x0005e20000100800 */
[C---:B------:R-:W-:Y:S03]  /*37cf0*/  HMMA.1688.F32.TF32 R208, R220.reuse, R80, R208 ;  /* 0x00000050dcd0723c */ /* 0x040fe600000810d0 */
[----:B------:R3:W-:Y:S04]  /*37d00*/  STL [R1+0x20ac], R198 ;  /* 0x0020acc601007387 */ /* 0x0007e80000100800 */
        /* <DEDUP_REMOVED lines=13> */
[----:B------:R-:W-:Y:S04]  /*37de0*/  STL.64 [R1+0x190], R8 ;  /* 0x0001900801007387 */ /* 0x000fe80000100a00 */
[----:B------:R-:W-:Y:S04]  /*37df0*/  STL.64 [R1+0x198], R10 ;  /* 0x0001980a01007387 */ /* 0x000fe80000100a00 */
        /* <DEDUP_REMOVED lines=16> */
[C---:B------:R-:W-:Y:S03]  /*37f00*/  HMMA.1688.F32.TF32 R4, R220.reuse, R96, R228 ;  /* 0x00000060dc04723c */ /* 0x040fe600000810e4 */
[----:B------:R-:W4:Y:S04]  /*37f10*/  LDL.LU R48, [R1+0x880] ;  /* 0x0008800001307983 */ /* 0x000f280000300800 */
[----:B------:R-:W4:Y:S04]  /*37f20*/  LDL.LU R49, [R1+0x884] ;  /* 0x0008840001317983 */ /* 0x000f280000300800 */
[----:B------:R-:W4:Y:S04]  /*37f30*/  LDL.LU R50, [R1+0x888] ;  /* 0x0008880001327983 */ /* 0x000f280000300800 */
[----:B------:R-:W4:Y:S01]  /*37f40*/  LDL.LU R51, [R1+0x88c] ;  /* 0x00088c0001337983 */ /* 0x000f220000300800 */
[----:B------:R-:W-:Y:S03]  /*37f50*/  HMMA.1688.F32.TF32 R212, R220, R84, R212 ;  /* 0x00000054dcd4723c */ /* 0x000fe600000810d4 */
[----:B------:R-:W-:Y:S04]  /*37f60*/  LDS R225, [R0+0x18300] ;  /* 0x0183000000e17984 */ /* 0x000fe80000000800 */
[----:B------:R-:W-:Y:S01]  /*37f70*/  LDS R227, [R0+0x1a300] ;  /* 0x01a3000000e37984 */ /* 0x000fe20000000800 */
[----:B-1----:R-:W-:Y:S01]  /*37f80*/  MOV R196, R4 ;  /* 0x0000000400c47202 */ /* 0x002fe20000000f00 */
[----:B--2---:R-:W-:-:S02]  /*37f90*/  IMAD.MOV.U32 R197, RZ, RZ, R5 ;  /* 0x000000ffffc57224 */ /* 0x004fc400078e0005 */
[----:B------:R-:W2:Y:S01]  /*37fa0*/  LDL.LU R4, [R1+0x850] ;  /* 0x0008500001047983 */ /* 0x000ea20000300800 */
[----:B---3--:R-:W-:Y:S01]  /*37fb0*/  IMAD.MOV.U32 R198, RZ, RZ, R6 ;  /* 0x000000ffffc67224 */ /* 0x008fe200078e0006 */
[----:B------:R-:W-:Y:S02]  /*37fc0*/  MOV R192, R7 ;  /* 0x0000000700c07202 */ /* 0x000fe40000000f00 */
[----:B------:R-:W2:Y:S04]  /*37fd0*/  LDL.LU R5, [R1+0x854] ;  /* 0x0008540001057983 */ /* 0x000ea80000300800 */
[----:B------:R-:W2:Y:S04]  /*37fe0*/  LDL.LU R6, [R1+0x858] ;  /* 0x0008580001067983 */ /* 0x000ea80000300800 */
        /* <DEDUP_REMOVED lines=13> */
[----:B------:R-:W4:Y:S04]  /*380c0*/  LDS R223, [R0+0x1a200] ;  /* 0x01a2000000df7984 */ /* 0x000f280000000800 */
[----:B------:R-:W-:Y:S04]  /*380d0*/  LDS R228, [R3+0x18380] ;  /* 0x0183800003e47984 */ /* 0x000fe80000000800 */
[----:B------:R-:W-:Y:S04]  /*380e0*/  LDS R230, [R3+0x1a380] ;  /* 0x01a3800003e67984 */ /* 0x000fe80000000800 */
[----:B------:R-:W-:Y:S04]  /*380f0*/  LDS R229, [R0+0x18380] ;  /* 0x0183800000e57984 */ /* 0x000fe80000000800 */
[----:B------:R-:W1:Y:S01]  /*38100*/  LDS R231, [R0+0x1a380] ;  /* 0x01a3800000e77984 */ /* 0x000e620000000800 */
[C---:B----4-:R-:W-:Y:S11]  /*38110*/  HMMA.1688.F32.TF32 R8, R220.reuse, R68, R52 ;  /* 0x00000044dc08723c */ /* 0x050ff60000081034 */
        /* <DEDUP_REMOVED lines=13> */
[C---:B---3--:R-:W-:Y:S08]  /*381f0*/  HMMA.1688.F32.TF32 R8, R220.reuse, R76, R44 ;  /* 0x0000004cdc08723c */ /* 0x048ff0000008102c */
[C---:B--2---:R-:W-:Y:S11]  /*38200*/  HMMA.1688.F32.TF32 R4, R220.reuse, R84, R4 ;  /* 0x00000054dc04723c */ /* 0x044ff60000081004 */
[----:B------:R-:W-:Y:S05]  /*38210*/  @!UPT UIADD3 URZ, URZ, URZ, URZ ;  /* 0x0000003f3f3ff290 */ /* 0x000fea000fffe03f */
[----:B------:R-:W-:Y:S01]  /*38220*/  MOV R205, R8 ;  /* 0x0000000800cd7202 */ /* 0x000fe20000000f00 */
[----:B------:R-:W-:Y:S01]  /*38230*/  IMAD.MOV.U32 R206, RZ, RZ, R9 ;  /* 0x000000ffffce7224 */ /* 0x000fe200078e0009 */
[----:B------:R-:W-:Y:S01]  /*38240*/  MOV R201, R11 ;  /* 0x0000000b00c97202 */ /* 0x000fe20000000f00 */
[----:B------:R-:W-:Y:S02]  /*38250*/  IMAD.MOV.U32 R200, RZ, RZ, R10 ;  /* 0x000000ffffc87224 */ /* 0x000fe400078e000a */
[C---:B------:R-:W-:Y:S02]  /*38260*/  HMMA.1688.F32.TF32 R8, R220.reuse, R80, R40 ;  /* 0x00000050dc08723c */ /* 0x040fe40000081028 */
[----:B------:R-:W-:Y:S06]  /*38270*/  STL.64 [R1+0x1d0], R4 ;  /* 0x0001d00401007387 */ /* 0x000fec0000100a00 */
[C---:B------:R-:W-:Y:S01]  /*38280*/  HMMA.1688.F32.TF32 R12, R220.reuse, R88, R248 ;  /* 0x00000058dc0c723c */ /* 0x040fe200000810f8 */
[----:B------:R2:W-:Y:S07]  /*38290*/  STL.64 [R1+0x1d8], R6 ;  /* 0x0001d80601007387 */ /* 0x0005ee0000100a00 */
[----:B--2---:R-:W-:Y:S08]  /*382a0*/  HMMA.1688.F32.TF32 R4, R220, R96, R244 ;  /* 0x00000060dc04723c */ /* 0x004ff000000810f4 */
[----:B------:R-:W-:Y:S01]  /*382b0*/  IMAD.MOV.U32 R208, RZ, RZ, R8 ;  /* 0x000000ffffd07224 */ /* 0x000fe200078e0008 */
[----:B------:R-:W-:Y:S01]  /*382c0*/  MOV R210, R10 ;  /* 0x0000000a00d27202 */ /* 0x000fe20000000f00 */
[----:B------:R-:W-:-:S02]  /*382d0*/  IMAD.MOV.U32 R209, RZ, RZ, R9 ;  /* 0x000000ffffd17224 */ /* 0x000fc400078e0009 */
[----:B------:R-:W-:Y:S02]  /*382e0*/  IMAD.MOV.U32 R204, RZ, RZ, R11 ;  /* 0x000000ffffcc7224 */ /* 0x000fe400078e000b */
[----:B------:R-:W-:Y:S01]  /*382f0*/  HMMA.1688.F32.TF32 R8, R220, R92, R240 ;  /* 0x0000005cdc08723c */ /* 0x000fe200000810f0 */
[----:B------:R-:W-:Y:S04]  /*38300*/  STL.64 [R1+0x1c0], R12 ;  /* 0x0001c00c01007387 */ /* 0x000fe80000100a00 */
[----:B------:R-:W-:Y:S04]  /*38310*/  STL.64 [R1+0x1c8], R14 ;  /* 0x0001c80e01007387 */ /* 0x000fe80000100a00 */
[----:B------:R-:W2:Y:S11]  /*38320*/  LDL.LU R240, [R1+0x510] ;  /* 0x0005100001f07983 */ /* 0x000eb60000300800 */
[----:B------:R-:W-:Y:S03]  /*38330*/  @!UPT UIADD3 URZ, URZ, URZ, URZ ;  /* 0x0000003f3f3ff290 */ /* 0x000fe6000fffe03f */
        /* <DEDUP_REMOVED lines=11> */
[----:B---3--:R-:W3:Y:S04]  /*383f0*/  LDL.LU R4, [R1+0x530] ;  /* 0x0005300001047983 */ /* 0x008ee80000300800 */
[----:B------:R-:W3:Y:S04]  /*38400*/  LDL.LU R5, [R1+0x534] ;  /* 0x0005340001057983 */ /* 0x000ee80000300800 */
[----:B----4-:R-:W3:Y:S04]  /*38410*/  LDL.LU R6, [R1+0x538] ;  /* 0x0005380001067983 */ /* 0x010ee80000300800 */
[----:B------:R-:W3:Y:S04]  /*38420*/  LDL.LU R7, [R1+0x53c] ;  /* 0x00053c0001077983 */ /* 0x000ee80000300800 */
[----:B------:R-:W4:Y:S04]  /*38430*/  LDL.LU R44, [R1+0x550] ;  /* 0x00055000012c7983 */ /* 0x000f280000300800 */
[----:B------:R-:W4:Y:S04]  /*38440*/  LDL.LU R45, [R1+0x554] ;  /* 0x00055400012d7983 */ /* 0x000f280000300800 */
[----:B------:R-:W4:Y:S04]  /*38450*/  LDL.LU R46, [R1+0x558] ;  /* 0x00055800012e7983 */ /* 0x000f280000300800 */
[----:B------:R-:W4:Y:S04]  /*38460*/  LDL.LU R47, [R1+0x55c] ;  /* 0x00055c00012f7983 */ /* 0x000f280000300800 */
[----:B------:R-:W1:Y:S04]  /*38470*/  LDL.LU R48, [R1+0x560] ;  /* 0x0005600001307983 */ /* 0x000e680000300800 */
[----:B------:R-:W1:Y:S04]  /*38480*/  LDL.LU R49, [R1+0x564] ;  /* 0x0005640001317983 */ /* 0x000e680000300800 */
[----:B------:R-:W1:Y:S04]  /*38490*/  LDL.LU R50, [R1+0x568] ;  /* 0x0005680001327983 */ /* 0x000e680000300800 */
[----:B------:R-:W1:Y:S04]  /*384a0*/  LDL.LU R51, [R1+0x56c] ;  /* 0x00056c0001337983 */ /* 0x000e680000300800 */
        /* <DEDUP_REMOVED lines=73> */
[----:B---3--:R-:W-:Y:S08]  /*38940*/  HMMA.1688.F32.TF32 R16, R224, R72, R16 ;  /* 0x00000048e010723c */ /* 0x008ff00000081010 */
[C---:B----4-:R-:W-:Y:S08]  /*38950*/  HMMA.1688.F32.TF32 R220, R232.reuse, R96, R24 ;  /* 0x00000060e8dc723c */ /* 0x050ff00000081018 */
[C---:B------:R-:W-:Y:S08]  /*38960*/  HMMA.1688.F32.TF32 R32, R232.reuse, R88, R32 ;  /* 0x00000058e820723c */ /* 0x040ff00000081020 */
[C---:B------:R-:W-:Y:S08]  /*38970*/  HMMA.1688.F32.TF32 R36, R232.reuse, R84, R36 ;  /* 0x00000054e824723c */ /* 0x040ff00000081024 */
[C---:B------:R-:W-:Y:S08]  /*38980*/  HMMA.1688.F32.TF32 R100, R232.reuse, R80, R100 ;  /* 0x00000050e864723c */ /* 0x040ff00000081064 */
[C---:B------:R-:W-:Y:S08]  /*38990*/  HMMA.1688.F32.TF32 R108, R232.reuse, R72, R108 ;  /* 0x00000048e86c723c */ /* 0x040ff0000008106c */
[C---:B------:R-:W-:Y:S08]  /*389a0*/  HMMA.1688.F32.TF32 R112, R232.reuse, R68, R112 ;  /* 0x00000044e870723c */ /* 0x040ff00000081070 */
[C---:B------:R-:W-:Y:S08]  /*389b0*/  HMMA.1688.F32.TF32 R104, R232.reuse, R76, R104 ;  /* 0x0000004ce868723c */ /* 0x040ff00000081068 */
[----:B------:R-:W-:Y:S07]  /*389c0*/  HMMA.1688.F32.TF32 R28, R232, R92, R28 ;  /* 0x0000005ce81c723c */ /* 0x000fee000008101c */
[----:B------:R-:W-:Y:S04]  /*389d0*/  STL.64 [R1+0x160], R112 ;  /* 0x0001607001007387 */ /* 0x000fe80000100a00 */
[----:B------:R-:W-:Y:S04]  /*389e0*/  STL.64 [R1+0x168], R114 ;  /* 0x0001687201007387 */ /* 0x000fe80000100a00 */
[----:B------:R-:W-:Y:S01]  /*389f0*/  STL.64 [R1+0x150], R108 ;  /* 0x0001506c01007387 */ /* 0x000fe20000100a00 */
[C---:B------:R-:W-:Y:S03]  /*38a00*/  HMMA.1688.F32.TF32 R20, R224.reuse, R68, R20 ;  /* 0x00000044e014723c */ /* 0x040fe60000081014 */
[----:B------:R-:W-:Y:S04]  /*38a10*/  STL.64 [R1+0x158], R110 ;  /* 0x0001586e01007387 */ /* 0x000fe80000100a00 */
[----:B------:R-:W-:Y:S04]  /*38a20*/  STL.64 [R1+0x140], R104 ;  /* 0x0001406801007387 */ /* 0x000fe80000100a00 */
[----:B------:R-:W-:Y:S01]  /*38a30*/  STL.64 [R1+0x148], R106 ;  /* 0x0001486a01007387 */ /* 0x000fe20000100a00 */
[C---:B------:R-:W-:Y:S03]  /*38a40*/  HMMA.1688.F32.TF32 R12, R224.reuse, R76, R12 ;  /* 0x0000004ce00c723c */ /* 0x040fe6000008100c */
        /* <DEDUP_REMOVED lines=9> */
[----:B------:R-:W-:Y:S04]  /*38ae0*/  STL [R1+0x2080], R221 ;  /* 0x002080dd01007387 */ /* 0x000fe80000100800 */
[----:B------:R-:W-:Y:S04]  /*38af0*/  STL [R1+0x207c], R222 ;  /* 0x00207cde01007387 */ /* 0x000fe80000100800 */
[----:B------:R-:W-:Y:S04]  /*38b00*/  STL [R1+0x2078], R223 ;  /* 0x002078df01007387 */ /* 0x000fe80000100800 */
[----:B------:R-:W-:Y:S04]  /*38b10*/  STL.64 [R1+0xf0], R20 ;  /* 0x0000f01401007387 */ /* 0x000fe80000100a00 */
[----:B------:R-:W-:Y:S04]  /*38b20*/  STL.64 [R1+0xf8], R22 ;  /* 0x0000f81601007387 */ /* 0x000fe80000100a00 */
[----:B------:R-:W-:Y:S04]  /*38b30*/  STL.64 [R1+0x1a0], R16 ;  /* 0x0001a01001007387 */ /* 0x000fe80000100a00 */
[----:B------:R2:W-:Y:S04]  /*38b40*/  STL.64 [R1+0x1a8], R18 ;  /* 0x0001a81201007387 */ /* 0x0005e80000100a00 */
[----:B------:R-:W-:Y:S04]  /*38b50*/  STL.64 [R1+0x220], R12 ;  /* 0x0002200c01007387 */ /* 0x000fe80000100a00 */
[----:B------:R3:W-:Y:S01]  /*38b60*/  STL.64 [R1+0x228], R14 ;  /* 0x0002280e01007387 */ /* 0x0007e20000100a00 */
[C---:B--2---:R-:W-:Y:S03]  /*38b70*/  HMMA.1688.F32.TF32 R16, R224.reuse, R84, R64 ;  /* 0x00000054e010723c */ /* 0x044fe60000081040 */
[----:B------:R-:W-:Y:S04]  /*38b80*/  STL.64 [R1+0x230], R8 ;  /* 0x0002300801007387 */ /* 0x000fe80000100a00 */
[----:B------:R2:W-:Y:S01]  /*38b90*/  STL.64 [R1+0x238], R10 ;  /* 0x0002380a01007387 */ /* 0x0005e20000100a00 */
[C---:B---3--:R-:W-:Y:S03]  /*38ba0*/  HMMA.1688.F32.TF32 R12, R224.reuse, R88, R60 ;  /* 0x00000058e00c723c */ /* 0x048fe6000008103c */
[----:B------:R-:W-:Y:S04]  /*38bb0*/  LDS R232, [R3+0x18500] ;  /* 0x0185000003e87984 */ /* 0x000fe80000000800 */
[----:B------:R-:W-:Y:S01]  /*38bc0*/  LDS R234, [R3+0x1a500] ;  /* 0x01a5000003ea7984 */ /* 0x000fe20000000800 */
[C---:B--2---:R-:W-:Y:S03]  /*38bd0*/  HMMA.1688.F32.TF32 R8, R224.reuse, R92, R56 ;  /* 0x0000005ce008723c */ /* 0x044fe60000081038 */
[----:B------:R-:W-:Y:S04]  /*38be0*/  LDS R233, [R0+0x18500] ;  /* 0x0185000000e97984 */ /* 0x000fe80000000800 */
[----:B------:R-:W-:Y:S04]  /*38bf0*/  LDS R235, [R0+0x1a500] ;  /* 0x01a5000000eb7984 */ /* 0x000fe80000000800 */
[----:B------:R-:W-:Y:S04]  /*38c00*/  STL.64 [R1+0x240], R16 ;  /* 0x0002401001007387 */ /* 0x000fe80000100a00 */
[----:B------:R2:W-:Y:S04]  /*38c10*/  STL.64 [R1+0x248], R18 ;  /* 0x0002481201007387 */ /* 0x0005e80000100a00 */
[----:B------:R-:W-:Y:S04]  /*38c20*/  STL.64 [R1+0x250], R12 ;  /* 0x0002500c01007387 */ /* 0x000fe80000100a00 */
[----:B------:R1:W-:Y:S01]  /*38c30*/  STL.64 [R1+0x258], R14 ;  /* 0x0002580e01007387 */ /* 0x0003e20000100a00 */
[----:B--2---:R-:W-:Y:S01]  /*38c40*/  HMMA.1688.F32.TF32 R16, R224, R96, R52 ;  /* 0x00000060e010723c */ /* 0x004fe20000081034 */
[----:B------:R-:W-:Y:S01]  /*38c50*/  IMAD.MOV.U32 R220, RZ, RZ, R8 ;  /* 0x000000ffffdc7224 */ /* 0x000fe200078e0008 */
[----:B------:R-:W-:Y:S01]  /*38c60*/  MOV R221, R9 ;  /* 0x0000000900dd7202 */ /* 0x000fe20000000f00 */
[----:B------:R-:W-:Y:S01]  /*38c70*/  IMAD.MOV.U32 R222, RZ, RZ, R10 ;  /* 0x000000ffffde7224 */ /* 0x000fe200078e000a */
[----:B------:R-:W-:Y:S01]  /*38c80*/  LDS R224, [R3+0x18400] ;  /* 0x0184000003e07984 */ /* 0x000fe20000000800 */
[----:B------:R-:W-:-:S03]  /*38c90*/  IMAD.MOV.U32 R223, RZ, RZ, R11 ;  /* 0x000000ffffdf7224 */ /* 0x000fc600078e000b */
[C---:B-1----:R-:W-:Y:S01]  /*38ca0*/  HMMA.1688.F32.TF32 R12, R228.reuse, R68, R48 ;  /* 0x00000044e40c723c */ /* 0x042fe20000081030 */
[----:B------:R-:W-:Y:S04]  /*38cb0*/  LDS R226, [R3+0x1a400] ;  /* 0x01a4000003e27984 */ /* 0x000fe80000000800 */
[----:B------:R-:W-:Y:S03]  /*38cc0*/  LDS R225, [R0+0x18400] ;  /* 0x0184000000e17984 */ /* 0x000fe60000000800 */
[C---:B------:R-:W-:Y:S01]  /*38cd0*/  HMMA.1688.F32.TF32 R8, R228.reuse, R72, R44 ;  /* 0x00000048e408723c */ /* 0x040fe2000008102c */
[----:B------:R-:W1:Y:S06]  /*38ce0*/  LDS R227, [R0+0x1a400] ;  /* 0x01a4000000e37984 */ /* 0x000e6c0000000800 */
[----:B------:R-:W-:Y:S04]  /*38cf0*/  STL.64 [R1+0x260], R16 ;  /* 0x0002601001007387 */ /* 0x000fe80000100a00 */
[----:B------:R2:W-:Y:S04]  /*38d00*/  STL.64 [R1+0x268], R18 ;  /* 0x0002681201007387 */ /* 0x0005e80000100a00 */
[----:B------:R-:W-:Y:S04]  /*38d10*/  STL.64 [R1+0x280], R12 ;  /* 0x0002800c01007387 */ /* 0x000fe80000100a00 */
[----:B------:R3:W-:Y:S01]  /*38d20*/  STL.64 [R1+0x288], R14 ;  /* 0x0002880e01007387 */ /* 0x0007e20000100a00 */
[C---:B--2---:R-:W-:Y:S03]  /*38d30*/  HMMA.1688.F32.TF32 R16, R228.reuse, R76, R40 ;  /* 0x0000004ce410723c */ /* 0x044fe60000081028 */
[----:B------:R-:W-:Y:S04]  /*38d40*/  STL.64 [R1+0x290], R8 ;  /* 0x0002900801007387 */ /* 0x000fe80000100a00 */
[----:B------:R2:W-:Y:S01]  /*38d50*/  STL.64 [R1+0x298], R10 ;  /* 0x0002980a01007387 */ /* 0x0005e20000100a00 */
[C---:B---3--:R-:W-:Y:S08]  /*38d60*/  HMMA.1688.F32.TF32 R12, R228.reuse, R80, R4 ;  /* 0x00000050e40c723c */ /* 0x048ff00000081004 */
[C---:B--2---:R-:W-:Y:S07]  /*38d70*/  HMMA.1688.F32.TF32 R8, R228.reuse, R84, R248 ;  /* 0x00000054e408723c */ /* 0x044fee00000810f8 */
[----:B------:R-:W-:Y:S01]  /*38d80*/  STL.64 [R1+0x2a0], R16 ;  /* 0x0002a01001007387 */ /* 0x000fe20000100a00 */
[C---:B------:R-:W-:Y:S03]  /*38d90*/  HMMA.1688.F32.TF32 R4, R228.reuse, R88, R240 ;  /* 0x00000058e404723c */ /* 0x040fe600000810f0 */
[----:B------:R-:W-:Y:S04]  /*38da0*/  STL.64 [R1+0x2a8], R18 ;  /* 0x0002a81201007387 */ /* 0x000fe80000100a00 */
[----:B------:R-:W-:Y:S04]  /*38db0*/  STL.64 [R1+0x2b0], R12 ;  /* 0x0002b00c01007387 */ /* 0x000fe80000100a00 */
[----:B------:R2:W-:Y:S04]  /*38dc0*/  STL.64 [R1+0x2b8], R14 ;  /* 0x0002b80e01007387 */ /* 0x0005e80000100a00 */
[----:B------:R-:W-:Y:S04]  /*38dd0*/  STL.64 [R1+0x2c0], R8 ;  /* 0x0002c00801007387 */ /* 0x000fe80000100a00 */
[----:B------:R3:W-:Y:S01]  /*38de0*/  STL.64 [R1+0x2c8], R10 ;  /* 0x0002c80a01007387 */ /* 0x0007e20000100a00 */
[C---:B--2---:R-:W-:Y:S08]  /*38df0*/  HMMA.1688.F32.TF32 R12, R228.reuse, R92, R244 ;  /* 0x0000005ce40c723c */ /* 0x044ff000000810f4 */
[----:B---3--:R-:W-:Y:S01]  /*38e00*/  HMMA.1688.F32.TF32 R8, R228, R96, R236 ;  /* 0x00000060e408723c */ /* 0x008fe200000810ec */
[----:B------:R2:W-:Y:S04]  /*38e10*/  STL.64 [R1+0x2d0], R4 ;  /* 0x0002d00401007387 */ /* 0x0005e80000100a00 */
[----:B------:R3:W-:Y:S04]  /*38e20*/  STL.64 [R1+0x2d8], R6 ;  /* 0x0002d80601007387 */ /* 0x0007e80000100a00 */
[----:B------:R-:W-:Y:S04]  /*38e30*/  LDS R228, [R3+0x18480] ;  /* 0x0184800003e47984 */ /* 0x000fe80000000800 */
[----:B--2---:R-:W2:Y:S04]  /*38e40*/  LDL.LU R4, [R1] ;  /* 0x0000000001047983 */ /* 0x004ea80000300800 */
        /* <DEDUP_REMOVED lines=124> */
[C---:B----4-:R-:W-:Y:S08]  /*39610*/  HMMA.1688.F32.TF32 R120, R224.reuse, R80, R120 ;  /* 0x00000050e078723c */ /* 0x050ff00000081078 */
[C---:B------:R-:W-:Y:S08]  /*39620*/  HMMA.1688.F32.TF32 R128, R224.reuse, R72, R128 ;  /* 0x00000048e080723c */ /* 0x040ff00000081080 */
[C---:B------:R-:W-:Y:S08]  /*39630*/  HMMA.1688.F32.TF32 R132, R224.reuse, R68, R132 ;  /* 0x00000044e084723c */ /* 0x040ff00000081084 */
[C---:B------:R-:W-:Y:S11]  /*39640*/  HMMA.1688.F32.TF32 R124, R224.reuse, R76, R124 ;  /* 0x0000004ce07c723c */ /* 0x040ff6000008107c */
[----:B------:R-:W-:Y:S04]  /*39650*/  @!UPT UIADD3 URZ, URZ, URZ, URZ ;  /* 0x0000003f3f3ff290 */ /* 0x000fe8000fffe03f */
[----:B------:R-:W-:Y:S04]  /*39660*/  STL.64 [R1+0x580], R132 ;  /* 0x0005808401007387 */ /* 0x000fe80000100a00 */
[----:B------:R2:W-:Y:S01]  /*39670*/  STL.64 [R1+0x588], R134 ;  /* 0x0005888601007387 */ /* 0x0005e20000100a00 */
[C---:B------:R-:W-:Y:S03]  /*39680*/  HMMA.1688.F32.TF32 R108, R224.reuse, R92, R108 ;  /* 0x0000005ce06c723c */ /* 0x040fe6000008106c */
[----:B--2---:R-:W2:Y:S04]  /*39690*/  LDL.LU.64 R134, [R1+0x2370] ;  /* 0x0023700001867983 */ /* 0x004ea80000300a00 */
[----:B------:R-:W2:Y:S01]  /*396a0*/  LDL.LU.64 R132, [R1+0x2368] ;  /* 0x0023680001847983 */ /* 0x000ea20000300a00 */
[----:B------:R-:W-:Y:S03]  /*396b0*/  HMMA.1688.F32.TF32 R224, R224, R96, R104 ;  /* 0x00000060e0e0723c */ /* 0x000fe60000081068 */
[----:B------:R-:W-:Y:S04]  /*396c0*/  STL.64 [R1+0x570], R128 ;  /* 0x0005708001007387 */ /* 0x000fe80000100a00 */
[----:B------:R3:W-:Y:S04]  /*396d0*/  STL.64 [R1+0x578], R130 ;  /* 0x0005788201007387 */ /* 0x0007e80000100a00 */
[----:B---3--:R-:W3:Y:S04]  /*396e0*/  LDL.LU.64 R130, [R1+0x2360] ;  /* 0x0023600001827983 */ /* 0x008ee80000300a00 */
[----:B------:R-:W3:Y:S04]  /*396f0*/  LDL.LU.64 R128, [R1+0x2358] ;  /* 0x0023580001807983 */ /* 0x000ee80000300a00 */
[----:B------:R-:W-:Y:S04]  /*39700*/  STL.64 [R1+0x560], R124 ;  /* 0x0005607c01007387 */ /* 0x000fe80000100a00 */
[----:B------:R4:W-:Y:S04]  /*39710*/  STL.64 [R1+0x568], R126 ;  /* 0x0005687e01007387 */ /* 0x0009e80000100a00 */
[----:B----4-:R-:W4:Y:S04]  /*39720*/  LDL.LU.64 R126, [R1+0x2350] ;  /* 0x00235000017e7983 */ /* 0x010f280000300a00 */
        /* <DEDUP_REMOVED lines=24> */
[----:B------:R-:W2:Y:S01]  /*398b0*/  LDL.LU R227, [R1+0x5ec] ;  /* 0x0005ec0001e37983 */ /* 0x000ea20000300800 */
[C---:B------:R-:W-:Y:S08]  /*398c0*/  HMMA.1688.F32.TF32 R100, R228.reuse, R68, R100 ;  /* 0x00000044e464723c */ /* 0x040ff00000081064 */
[C---:B------:R-:W-:Y:S08]  /*398d0*/  HMMA.1688.F32.TF32 R36, R228.reuse, R72, R36 ;  /* 0x00000048e424723c */ /* 0x040ff00000081024 */
[C---:B------:R-:W-:Y:S08]  /*398e0*/  HMMA.1688.F32.TF32 R32, R228.reuse, R76, R32 ;  /* 0x0000004ce420723c */ /* 0x040ff00000081020 */
[C---:B------:R-:W-:Y:S01]  /*398f0*/  HMMA.1688.F32.TF32 R240, R228.reuse, R80, R240 ;  /* 0x00000050e4f0723c */ /* 0x040fe200000810f0 */
[----:B------:R-:W-:Y:S07]  /*39900*/  STL.64 [R1+0x490], R100 ;  /* 0x0004906401007387 */ /* 0x000fee0000100a00 */
[C---:B------:R-:W-:Y:S01]  /*39910*/  HMMA.1688.F32.TF32 R248, R228.reuse, R84, R248 ;  /* 0x00000054e4f8723c */ /* 0x040fe200000810f8 */
        /* <DEDUP_REMOVED lines=18> */
[----:B------:R-:W3:Y:S01]  /*39a40*/  LDL.LU.64 R248, [R1+0x22a8] ;  /* 0x0022a80001f87983 */ /* 0x000ee20000300a00 */
[C---:B------:R-:W-:Y:S11]  /*39a50*/  HMMA.1688.F32.TF32 R244, R228.reuse, R88, R244 ;  /* 0x00000058e4f4723c */ /* 0x040ff600000810f4 */
[----:B------:R-:W-:Y:S11]  /*39a60*/  @!UPT UIADD3 URZ, URZ, URZ, URZ ;  /* 0x0000003f3f3ff290 */ /* 0x000ff6000fffe03f */
[----:B------:R-:W-:Y:S01]  /*39a70*/  @!UPT UIADD3 URZ, URZ, URZ, URZ ;  /* 0x0000003f3f3ff290 */ /* 0x000fe2000fffe03f */
[----:B------:R-:W-:Y:S04]  /*39a80*/  STL.64 [R1+0x440], R244 ;  /* 0x000440f401007387 */ /* 0x000fe80000100a00 */
[----:B------:R1:W-:Y:S04]  /*39a90*/  STL.64 [R1+0x448], R246 ;  /* 0x000448f601007387 */ /* 0x0003e80000100a00 */
[----:B-1----:R-:W3:Y:S04]  /*39aa0*/  LDL.LU.64 R246, [R1+0x22a0] ;  /* 0x0022a00001f67983 */ /* 0x002ee80000300a00 */
[----:B------:R-:W3:Y:S01]  /*39ab0*/  LDL.LU.64 R244, [R1+0x2298] ;  /* 0x0022980001f47983 */ /* 0x000ee20000300a00 */
[C---:B--2---:R-:W-:Y:S08]  /*39ac0*/  HMMA.1688.F32.TF32 R224, R228.reuse, R92, R224 ;  /* 0x0000005ce4e0723c */ /* 0x044ff000000810e0 */
[----:B------:R-:W-:Y:S08]  /*39ad0*/  HMMA.1688.F32.TF32 R228, R228, R96, R28 ;  /* 0x00000060e4e4723c */ /* 0x000ff0000008101c */
[C---:B------:R-:W-:Y:S07]  /*39ae0*/  HMMA.1688.F32.TF32 R28, R232.reuse, R72, R20 ;  /* 0x00000048e81c723c */ /* 0x040fee0000081014 */
[----:B------:R-:W-:Y:S04]  /*39af0*/  STL.64 [R1+0x430], R224 ;  /* 0x000430e001007387 */ /* 0x000fe80000100a00 */
[----:B------:R1:W-:Y:S01]  /*39b00*/  STL.64 [R1+0x438], R226 ;  /* 0x000438e201007387 */ /* 0x0003e20000100a00 */
[C---:B------:R-:W-:Y:S08]  /*39b10*/  HMMA.1688.F32.TF32 R20, R232.reuse, R80, R12 ;  /* 0x00000050e814723c */ /* 0x040ff0000008100c */
[C---:B-1----:R-:W-:Y:S08]  /*39b20*/  HMMA.1688.F32.TF32 R224, R232.reuse, R68, R24 ;  /* 0x00000044e8e0723c */ /* 0x042ff00000081018 */
[C---:B------:R-:W-:Y:S08]  /*39b30*/  HMMA.1688.F32.TF32 R24, R232.reuse, R76, R16 ;  /* 0x0000004ce818723c */ /* 0x040ff00000081010 */
[C---:B------:R-:W-:Y:S08]  /*39b40*/  HMMA.1688.F32.TF32 R16, R232.reuse, R84, R8 ;  /* 0x00000054e810723c */ /* 0x040ff00000081008 */
[C---:B------:R-:W-:Y:S08]  /*39b50*/  HMMA.1688.F32.TF32 R12, R232.reuse, R88, R64 ;  /* 0x00000058e80c723c */ /* 0x040ff00000081040 */
        /* <DEDUP_REMOVED lines=14> */
[----:B------:R2:W-:Y:S01]  /*39c40*/  STL.64 [R1+0x348], R14 ;  /* 0x0003480e01007387 */ /* 0x0005e20000100a00 */
[----:B-1----:R-:W-:Y:S03]  /*39c50*/  HMMA.1688.F32.TF32 R16, R232, R96, R56 ;  /* 0x00000060e810723c */ /* 0x002fe60000081038 */
[----:B------:R-:W-:Y:S04]  /*39c60*/  STL.64 [R1+0x330], R8 ;  /* 0x0003300801007387 */ /* 0x000fe80000100a00 */
[----:B------:R1:W-:Y:S01]  /*39c70*/  STL.64 [R1+0x338], R10 ;  /* 0x0003380a01007387 */ /* 0x0003e20000100a00 */
[C---:B--2---:R-:W-:Y:S03]  /*39c80*/  HMMA.1688.F32.TF32 R12, R236.reuse, R68, R52 ;  /* 0x00000044ec0c723c */ /* 0x044fe60000081034 */
[----:B------:R-:W-:Y:S04]  /*39c90*/  LDS R228, [R3+0x18600] ;  /* 0x0186000003e47984 */ /* 0x000fe80000000800 */
[----:B------:R-:W-:Y:S01]  /*39ca0*/  LDS R230, [R3+0x1a600] ;  /* 0x01a6000003e67984 */ /* 0x000fe20000000800 */
[C---:B-1----:R-:W-:Y:S03]  /*39cb0*/  HMMA.1688.F32.TF32 R8, R236.reuse, R72, R48 ;  /* 0x00000048ec08723c */ /* 0x042fe60000081030 */
[----:B------:R-:W-:Y:S04]  /*39cc0*/  LDS R229, [R0+0x18600] ;  /* 0x0186000000e57984 */ /* 0x000fe80000000800 */
[----:B------:R-:W1:Y:S04]  /*39cd0*/  LDS R231, [R0+0x1a600] ;  /* 0x01a6000000e77984 */ /* 0x000e680000000800 */
[----:B------:R-:W-:Y:S04]  /*39ce0*/  STL.64 [R1+0x90], R16 ;  /* 0x0000901001007387 */ /* 0x000fe80000100a00 */
[----:B------:R2:W-:Y:S04]  /*39cf0*/  STL.64 [R1+0x98], R18 ;  /* 0x0000981201007387 */ /* 0x0005e80000100a00 */
[----:B------:R-:W-:Y:S04]  /*39d00*/  STL.64 [R1+0x80], R12 ;  /* 0x0000800c01007387 */ /* 0x000fe80000100a00 */
[----:B------:R4:W-:Y:S01]  /*39d10*/  STL.64 [R1+0x88], R14 ;  /* 0x0000880e01007387 */ /* 0x0009e20000100a00 */
[C---:B--2---:R-:W-:Y:S03]  /*39d20*/  HMMA.1688.F32.TF32 R16, R236.reuse, R76, R44 ;  /* 0x0000004cec10723c */ /* 0x044fe6000008102c */
[----:B------:R-:W-:Y:S04]  /*39d30*/  STL.64 [R1+0x70], R8 ;  /* 0x0000700801007387 */ /* 0x000fe80000100a00 */
[----:B------:R2:W-:Y:S01]  /*39d40*/  STL.64 [R1+0x78], R10 ;  /* 0x0000780a01007387 */ /* 0x0005e20000100a00 */
[C---:B----4-:R-:W-:Y:S03]  /*39d50*/  HMMA.1688.F32.TF32 R12, R236.reuse, R80, R40 ;  /* 0x00000050ec0c723c */ /* 0x050fe60000081028 */
[----:B------:R-:W-:Y:S04]  /*39d60*/  LDS R232, [R3+0x18680] ;  /* 0x0186800003e87984 */ /* 0x000fe80000000800 */
[----:B------:R-:W-:Y:S01]  /*39d70*/  LDS R234, [R3+0x1a680] ;  /* 0x01a6800003ea7984 */ /* 0x000fe20000000800 */
[----:B--2---:R-:W-:Y:S03]  /*39d80*/  HMMA.1688.F32.TF32 R8, R236, R84, R4 ;  /* 0x00000054ec08723c */ /* 0x004fe60000081004 */
[----:B------:R-:W-:Y:S04]  /*39d90*/  LDS R233, [R0+0x18680] ;  /* 0x0186800000e97984 */ /* 0x000fe80000000800 */
[----:B------:R-:W2:Y:S04]  /*39da0*/  LDS R235, [R0+0x1a680] ;  /* 0x01a6800000eb7984 */ /* 0x000ea80000000800 */
[----:B------:R-:W-:Y:S01]  /*39db0*/  STL.64 [R1+0x60], R16 ;  /* 0x0000601001007387 */ /* 0x000fe20000100a00 */
[----:B---3--:R-:W-:-:S03]  /*39dc0*/  MOV R4, R241 ;  /* 0x000000f100047202 */ /* 0x008fc60000000f00 */
[----:B------:R-:W-:Y:S04]  /*39dd0*/  STL.64 [R1+0x68], R18 ;  /* 0x0000681201007387 */ /* 0x000fe80000100a00 */
[----:B------:R-:W-:Y:S01]  /*39de0*/  STL.64 [R1+0x50], R12 ;  /* 0x0000500c01007387 */ /* 0x000fe20000100a00 */
[----:B------:R-:W-:-:S03]  /*39df0*/  IMAD.MOV.U32 R5, RZ, RZ, R240 ;  /* 0x000000ffff057224 */ /* 0x000fc600078e00f0 */
[----:B------:R-:W-:Y:S01]  /*39e00*/  STL.64 [R1+0x58], R14 ;  /* 0x0000580e01007387 */ /* 0x000fe20000100a00 */
[----:B------:R-:W-:-:S03]  /*39e10*/  IMAD.MOV.U32 R6, RZ, RZ, R251 ;  /* 0x000000ffff067224 */ /* 0x000fc600078e00fb */
[----:B------:R-:W3:Y:S01]  /*39e20*/  LDL.LU R241, [R1+0x2294] ;  /* 0x0022940001f17983 */ /* 0x000ee20000300800 */
[----:B------:R-:W-:-:S03]  /*39e30*/  MOV R7, R243 ;  /* 0x000000f300077202 */ /* 0x000fc60000000f00 */
[----:B------:R4:W-:Y:S01]  /*39e40*/  STL.64 [R1+0x40], R8 ;  /* 0x0000400801007387 */ /* 0x0009e20000100a00 */
[----:B------:R-:W-:-:S03]  /*39e50*/  IMAD.MOV.U32 R40, RZ, RZ, R250 ;  /* 0x000000ffff287224 */ /* 0x000fc600078e00fa */
[----:B------:R1:W-:Y:S01]  /*39e60*/  STL.64 [R1+0x48], R10 ;  /* 0x0000480a01007387 */ /* 0x0003e20000100a00 */
[----:B------:R-:W-:-:S03]  /*39e70*/  IMAD.MOV.U32 R41, RZ, RZ, R249 ;  /* 0x000000ffff297224 */ /* 0x000fc600078e00f9 */
[----:B------:R-:W2:Y:S01]  /*39e80*/  LDL.LU R240, [R1+0x2290] ;  /* 0x0022900001f07983 */ /* 0x000ea20000300800 */
[----:B------:R-:W-:-:S03]  /*39e90*/  MOV R42, R248 ;  /* 0x000000f8002a7202 */ /* 0x000fc60000000f00 */
[----:B------:R-:W4:Y:S01]  /*39ea0*/  LDL.LU R251, [R1+0x228c] ;  /* 0x00228c0001fb7983 */ /* 0x000f220000300800 */
[----:B------:R-:W-:-:S03]  /*39eb0*/  IMAD.MOV.U32 R43, RZ, RZ, R242 ;  /* 0x000000ffff2b7224 */ /* 0x000fc600078e00f2 */
        /* <DEDUP_REMOVED lines=13> */
[----:B------:R-:W-:Y:S04]  /*39f90*/  LDS R224, [R3+0x18780] ;  /* 0x0187800003e07984 */ /* 0x000fe80000000800 */
[----:B------:R-:W-:Y:S04]  /*39fa0*/  LDS R226, [R3+0x1a780] ;  /* 0x01a7800003e27984 */ /* 0x000fe80000000800 */
[----:B------:R-:W-:Y:S04]  /*39fb0*/  LDS R225, [R0+0x18780] ;  /* 0x0187800000e17984 */ /* 0x000fe80000000800 */
[----:B------:R-:W1:Y:S01]  /*39fc0*/  LDS R227, [R0+0x1a780] ;  /* 0x01a7800000e37984 */ /* 0x000e620000000800 */
[----:B---3--:R-:W-:Y:S01]  /*39fd0*/  MOV R51, R241 ;  /* 0x000000f100337202 */ /* 0x008fe20000000f00 */
[----:B--2---:R-:W-:-:S02]  /*39fe0*/  IMAD.MOV.U32 R50, RZ, RZ, R240 ;  /* 0x000000ffff327224 */ /* 0x004fc400078e00f0 */
[----:B----4-:R-:W-:Y:S01]  /*39ff0*/  IMAD.MOV.U32 R49, RZ, RZ, R251 ;  /* 0x000000ffff317224 */ /* 0x010fe200078e00fb */
[----:B------:R-:W-:Y:S02]  /*3a000*/  MOV R48, R243 ;  /* 0x000000f300307202 */ /* 0x000fe40000000f00 */
[----:B------:R-:W2:Y:S04]  /*3a010*/  LDL.LU R243, [R1+0x2264] ;  /* 0x0022640001f37983 */ /* 0x000ea80000300800 */
[----:B------:R-:W3:Y:S04]  /*3a020*/  LDL.LU R251, [R1+0x2260] ;  /* 0x0022600001fb7983 */ /* 0x000ee80000300800 */
[----:B------:R-:W4:Y:S01]  /*3a030*/  LDL.LU R240, [R1+0x225c] ;  /* 0x00225c0001f07983 */ /* 0x000f220000300800 */
[----:B------:R-:W-:Y:S01]  /*3a040*/  MOV R54, R249 ;  /* 0x000000f900367202 */ /* 0x000fe20000000f00 */
[----:B------:R-:W-:-:S02]  /*3a050*/  IMAD.MOV.U32 R53, RZ, RZ, R248 ;  /* 0x000000ffff357224 */ /* 0x000fc400078e00f8 */
[----:B------:R-:W4:Y:S01]  /*3a060*/  LDL.LU R241, [R1+0x2258] ;  /* 0x0022580001f17983 */ /* 0x000f220000300800 */
[----:B------:R-:W-:-:S03]  /*3a070*/  IMAD.MOV.U32 R52, RZ, RZ, R242 ;  /* 0x000000ffff347224 */ /* 0x000fc600078e00f2 */
[----:B------:R-:W4:Y:S01]  /*3a080*/  LDL.LU R242, [R1+0x2254] ;  /* 0x0022540001f27983 */ /* 0x000f220000300800 */
[----:B------:R-:W-:-:S03]  /*3a090*/  IMAD.MOV.U32 R55, RZ, RZ, R250 ;  /* 0x000000ffff377224 */ /* 0x000fc600078e00fa */
[----:B------:R-:W4:Y:S04]  /*3a0a0*/  LDL.LU R248, [R1+0x2250] ;  /* 0x0022500001f87983 */ /* 0x000f280000300800 */
[----:B------:R-:W4:Y:S04]  /*3a0b0*/  LDL.LU R249, [R1+0x224c] ;  /* 0x00224c0001f97983 */ /* 0x000f280000300800 */
[----:B------:R-:W4:Y:S01]  /*3a0c0*/  LDL.LU R250, [R1+0x2248] ;  /* 0x0022480001fa7983 */ /* 0x000f220000300800 */
[----:B------:R-:W-:Y:S01]  /*3a0d0*/  MOV R57, R245 ;  /* 0x000000f500397202 */ /* 0x000fe20000000f00 */
[----:B------:R-:W-:-:S02]  /*3a0e0*/  IMAD.MOV.U32 R56, RZ, RZ, R244 ;  /* 0x000000ffff387224 */ /* 0x000fc400078e00f4 */
[----:B------:R-:W4:Y:S01]  /*3a0f0*/  LDL.LU R244, [R1+0x2244] ;  /* 0x0022440001f47983 */ /* 0x000f220000300800 */
[----:B------:R-:W-:Y:S02]  /*3a100*/  IMAD.MOV.U32 R58, RZ, RZ, R246 ;  /* 0x000000ffff3a7224 */ /* 0x000fe400078e00f6 */
[----:B------:R-:W-:Y:S01]  /*3a110*/  IMAD.MOV.U32 R59, RZ, RZ, R247 ;  /* 0x000000ffff3b7224 */ /* 0x000fe200078e00f7 */
[----:B------:R-:W1:Y:S04]  /*3a120*/  LDL.LU R245, [R1+0x2240] ;  /* 0x0022400001f57983 */ /* 0x000e680000300800 */
[----:B------:R-:W4:Y:S04]  /*3a130*/  LDL.LU R246, [R1+0x223c] ;  /* 0x00223c0001f67983 */ /* 0x000f280000300800 */
[----:B------:R-:W4:Y:S01]  /*3a140*/  LDL.LU R247, [R1+0x2238] ;  /* 0x0022380001f77983 */ /* 0x000f220000300800 */
[----:B--2---:R-:W-:Y:S01]  /*3a150*/  MOV R63, R243 ;  /* 0x000000f3003f7202 */ /* 0x004fe20000000f00 */
[----:B---3--:R-:W-:-:S02]  /*3a160*/  IMAD.MOV.U32 R62, RZ, RZ, R251 ;  /* 0x000000ffff3e7224 */ /* 0x008fc400078e00fb */
        /* <DEDUP_REMOVED lines=17> */
[----:B-1----:R-:W-:Y:S02]  /*3a280*/  IMAD.MOV.U32 R10, RZ, RZ, R245 ;  /* 0x000000ffff0a7224 */ /* 0x002fe400078e00f5 */
[----:B------:R-:W-:Y:S01]  /*3a290*/  IMAD.MOV.U32 R11, RZ, RZ, R244 ;  /* 0x000000ffff0b7224 */ /* 0x000fe200078e00f4 */
[----:B------:R-:W4:Y:S04]  /*3a2a0*/  LDL.LU R246, [R1+0x2210] ;  /* 0x0022100001f67983 */ /* 0x000f280000300800 */
        /* <DEDUP_REMOVED lines=11> */
[----:B------:R-:W2:Y:S01]  /*3a360*/  LDL.LU R241, [R1+0x21f8] ;  /* 0x0021f80001f17983 */ /* 0x000ea20000300800 */
[----:B------:R-:W-:-:S03]  /*3a370*/  IMAD.MOV.U32 R16, RZ, RZ, R242 ;  /* 0x000000ffff107224 */ /* 0x000fc600078e00f2 */
[----:B------:R-:W3:Y:S01]  /*3a380*/  LDL.LU R242, [R1+0x21f4] ;  /* 0x0021f40001f27983 */ /* 0x000ee20000300800 */
[----:B------:R-:W-:-:S03]  /*3a390*/  IMAD.MOV.U32 R19, RZ, RZ, R250 ;  /* 0x000000ffff137224 */ /* 0x000fc600078e00fa */
[----:B------:R-:W3:Y:S04]  /*3a3a0*/  LDL.LU R248, [R1+0x21f0] ;  /* 0x0021f00001f87983 */ /* 0x000ee80000300800 */
[----:B------:R-:W3:Y:S04]  /*3a3b0*/  LDL.LU R249, [R1+0x21ec] ;  /* 0x0021ec0001f97983 */ /* 0x000ee80000300800 */
[----:B------:R-:W3:Y:S01]  /*3a3c0*/  LDL.LU R250, [R1+0x21e8] ;  /* 0x0021e80001fa7983 */ /* 0x000ee20000300800 */
[----:B----4-:R-:W-:-:S03]  /*3a3d0*/  IMAD.MOV.U32 R28, RZ, RZ, R240 ;  /* 0x000000ffff1c7224 */ /* 0x010fc600078e00f0 */
[----:B------:R-:W4:Y:S01]  /*3a3e0*/  LDL.LU R240, [R1+0x21e4] ;  /* 0x0021e40001f07983 */ /* 0x000f220000300800 */
[----:B--2---:R-:W-:-:S03]  /*3a3f0*/  MOV R29, R241 ;  /* 0x000000f1001d7202 */ /* 0x004fc60000000f00 */
[----:B------:R-:W4:Y:S01]  /*3a400*/  LDL.LU R241, [R1+0x21e0] ;  /* 0x0021e00001f17983 */ /* 0x000f220000300800 */
[----:B---3--:R-:W-:-:S03]  /*3a410*/  IMAD.MOV.U32 R30, RZ, RZ, R242 ;  /* 0x000000ffff1e7224 */ /* 0x008fc600078e00f2 */
[----:B------:R-:W4:Y:S01]  /*3a420*/  LDL.LU R242, [R1+0x21dc] ;  /* 0x0021dc0001f27983 */ /* 0x000f220000300800 */
[----:B------:R-:W-:-:S03]  /*3a430*/  IMAD.MOV.U32 R31, RZ, RZ, R248 ;  /* 0x000000ffff1f7224 */ /* 0x000fc600078e00f8 */
[----:B------:R-:W2:Y:S01]  /*3a440*/  LDL.LU R248, [R1+0x21d8] ;  /* 0x0021d80001f87983 */ /* 0x000ea20000300800 */
[----:B------:R-:W-:Y:S01]  /*3a450*/  MOV R24, R249 ;  /* 0x000000f900187202 */ /* 0x000fe20000000f00 */
[----:B------:R-:W-:Y:S02]  /*3a460*/  IMAD.MOV.U32 R26, RZ, RZ, R251 ;  /* 0x000000ffff1a7224 */ /* 0x000fe400078e00fb */
[----:B------:R-:W2:Y:S01]  /*3a470*/  LDL.LU R249, [R1+0x21d4] ;  /* 0x0021d40001f97983 */ /* 0x000ea20000300800 */
[----:B------:R-:W-:-:S03]  /*3a480*/  IMAD.MOV.U32 R25, RZ, RZ, R250 ;  /* 0x000000ffff197224 */ /* 0x000fc600078e00fa */
[----:B------:R-:W2:Y:S04]  /*3a490*/  LDL.LU R250, [R1+0x21d0] ;  /* 0x0021d00001fa7983 */ /* 0x000ea80000300800 */
[----:B------:R-:W2:Y:S01]  /*3a4a0*/  LDL.LU R251, [R1+0x21cc] ;  /* 0x0021cc0001fb7983 */ /* 0x000ea20000300800 */
[----:B------:R-:W-:Y:S01]  /*3a4b0*/  MOV R27, R243 ;  /* 0x000000f3001b7202 */ /* 0x000fe20000000f00 */
[----:B------:R-:W-:Y:S02]  /*3a4c0*/  IMAD.MOV.U32 R20, RZ, RZ, R244 ;  /* 0x000000ffff147224 */ /* 0x000fe400078e00f4 */
[----:B------:R-:W4:Y:S01]  /*3a4d0*/  LDL.LU R243, [R1+0x21c8] ;  /* 0x0021c80001f37983 */ /* 0x000f220000300800 */
[----:B------:R-:W-:Y:S01]  /*3a4e0*/  IMAD.MOV.U32 R21, RZ, RZ, R245 ;  /* 0x000000ffff157224 */ /* 0x000fe200078e00f5 */
[----:B------:R-:W-:-:S02]  /*3a4f0*/  MOV R22, R246 ;  /* 0x000000f600167202 */ /* 0x000fc40000000f00 */
[----:B------:R-:W3:Y:S01]  /*3a500*/  LDL.LU R244, [R1+0x21c4] ;  /* 0x0021c40001f47983 */ /* 0x000ee20000300800 */
[----:B------:R-:W-:-:S03]  /*3a510*/  IMAD.MOV.U32 R23, RZ, RZ, R247 ;  /* 0x000000ffff177224 */ /* 0x000fc600078e00f7 */
[----:B------:R-:W3:Y:S04]  /*3a520*/  LDL.LU R245, [R1+0x21c0] ;  /* 0x0021c00001f57983 */ /* 0x000ee80000300800 */
[----:B------:R-:W3:Y:S04]  /*3a530*/  LDL.LU R246, [R1+0x21bc] ;  /* 0x0021bc0001f67983 */ /* 0x000ee80000300800 */
[----:B------:R-:W3:Y:S01]  /*3a540*/  LDL.LU R247, [R1+0x21b8] ;  /* 0x0021b80001f77983 */ /* 0x000ee20000300800 */
[----:B--2---:R-:W-:Y:S11]  /*3a550*/  HMMA.1688.F32.TF32 R248, R236, R88, R248 ;  /* 0x00000058ecf8723c */ /* 0x004ff600000810f8 */
[----:B------:R-:W-:Y:S11]  /*3a560*/  @!UPT UIADD3 URZ, URZ, URZ, URZ ;  /* 0x0000003f3f3ff290 */ /* 0x000ff6000fffe03f */
[----:B------:R-:W-:Y:S01]  /*3a570*/  @!UPT UIADD3 URZ, URZ, URZ, URZ ;  /* 0x0000003f3f3ff290 */ /* 0x000fe2000fffe03f */
[----:B------:R1:W-:Y:S04]  /*3a580*/  STL [R1+0x2074], R248 ;  /* 0x002074f801007387 */ /* 0x0003e80000100800 */
[----:B------:R2:W-:Y:S04]  /*3a590*/  STL [R1+0x2070], R249 ;  /* 0x002070f901007387 */ /* 0x0005e80000100800 */
[----:B------:R2:W-:Y:S04]  /*3a5a0*/  STL [R1+0x206c], R250 ;  /* 0x00206cfa01007387 */ /* 0x0005e80000100800 */
[----:B------:R3:W-:Y:S04]  /*3a5b0*/  STL [R1+0x2068], R251 ;  /* 0x002068fb01007387 */ /* 0x0007e80000100800 */
[----:B-1----:R-:W4:Y:S04]  /*3a5c0*/  LDL.LU R248, [R1+0x7b0] ;  /* 0x0007b00001f87983 */ /* 0x002f280000300800 */
[----:B--2---:R-:W4:Y:S04]  /*3a5d0*/  LDL.LU R249, [R1+0x7b4] ;  /* 0x0007b40001f97983 */ /* 0x004f280000300800 */
[----:B------:R-:W4:Y:S04]  /*3a5e0*/  LDL.LU R250, [R1+0x7b8] ;  /* 0x0007b80001fa7983 */ /* 0x000f280000300800 */
[----:B---3--:R-:W4:Y:S01]  /*3a5f0*/  LDL.LU R251, [R1+0x7bc] ;  /* 0x0007bc0001fb7983 */ /* 0x008f220000300800 */
[C---:B------:R-:W-:Y:S08]  /*3a600*/  HMMA.1688.F32.TF32 R28, R228.reuse, R72, R28 ;  /* 0x00000048e41c723c */ /* 0x040ff0000008101c */
[C---:B------:R-:W-:Y:S08]  /*3a610*/  HMMA.1688.F32.TF32 R24, R228.reuse, R76, R24 ;  /* 0x0000004ce418723c */ /* 0x040ff00000081018 */
[C---:B------:R-:W-:Y:S08]  /*3a620*/  HMMA.1688.F32.TF32 R20, R228.reuse, R80, R20 ;  /* 0x00000050e414723c */ /* 0x040ff00000081014 */
        /* <DEDUP_REMOVED lines=10> */
[C---:B----4-:R-:W-:Y:S08]  /*3a6d0*/  HMMA.1688.F32.TF32 R248, R228.reuse, R68, R248 ;  /* 0x00000044e4f8723c */ /* 0x050ff000000810f8 */
[----:B------:R-:W-:Y:S11]  /*3a6e0*/  HMMA.1688.F32.TF32 R228, R228, R96, R64 ;  /* 0x00000060e4e4723c */ /* 0x000ff60000081040 */
[----:B------:R-:W-:Y:S04]  /*3a6f0*/  @!UPT UIADD3 URZ, URZ, URZ, URZ ;  /* 0x0000003f3f3ff290 */ /* 0x000fe8000fffe03f */
[----:B------:R1:W-:Y:S04]  /*3a700*/  STL.64 [R1+0x510], R248 ;  /* 0x000510f801007387 */ /* 0x0003e80000100a00 */
[----:B------:R2:W-:Y:S01]  /*3a710*/  STL.64 [R1+0x518], R250 ;  /* 0x000518fa01007387 */ /* 0x0005e20000100a00 */
[----:B-1----:R-:W-:Y:S01]  /*3a720*/  IMAD.MOV.U32 R248, RZ, RZ, R28 ;  /* 0x000000fffff87224 */ /* 0x002fe200078e001c */
[----:B------:R-:W-:Y:S01]  /*3a730*/  MOV R249, R29 ;  /* 0x0000001d00f97202 */ /* 0x000fe20000000f00 */
[----:B--2---:R-:W-:Y:S02]  /*3a740*/  IMAD.MOV.U32 R250, RZ, RZ, R30 ;  /* 0x000000fffffa7224 */ /* 0x004fe400078e001e */
[----:B------:R-:W-:Y:S02]  /*3a750*/  IMAD.MOV.U32 R251, RZ, RZ, R31 ;  /* 0x000000fffffb7224 */ /* 0x000fe400078e001f */
[----:B------:R-:W2:Y:S04]  /*3a760*/  LDL.LU.64 R30, [R1+0x21b0] ;  /* 0x0021b000011e7983 */ /* 0x000ea80000300a00 */
        /* <DEDUP_REMOVED lines=26> */
[----:B------:R-:W2:Y:S04]  /*3a910*/  LDL.LU R229, [R1+0xe4] ;  /* 0x0000e40001e57983 */ /* 0x000ea80000300800 */
        /* <DEDUP_REMOVED lines=26> */
[----:B-1----:R-:W4:Y:S04]  /*3aac0*/  LDL.LU.64 R6, [R1+0x20e0] ;  /* 0x0020e00001067983 */ /* 0x002f280000300a00 */
[----:B------:R-:W4:Y:S01]  /*3aad0*/  LDL.LU.64 R4, [R1+0x20d8] ;  /* 0x0020d80001047983 */ /* 0x000f220000300a00 */
[C---:B------:R-:W-:Y:S08]  /*3aae0*/  HMMA.1688.F32.TF32 R244, R236.reuse, R92, R244 ;  /* 0x0000005cecf4723c */ /* 0x040ff000000810f4 */
[----:B------:R-:W-:Y:S01]  /*3aaf0*/  HMMA.1688.F32.TF32 R240, R236, R96, R240 ;  /* 0x00000060ecf0723c */ /* 0x000fe200000810f0 */
[----:B------:R-:W-:Y:S04]  /*3ab00*/  LDS R236, [R3+0x18700] ;  /* 0x0187000003ec7984 */ /* 0x000fe80000000800 */
[----:B------:R-:W-:Y:S04]  /*3ab10*/  LDS R238, [R3+0x1a700] ;  /* 0x01a7000003ee7984 */ /* 0x000fe80000000800 */
[----:B------:R-:W-:Y:S04]  /*3ab20*/  LDS R237, [R0+0x18700] ;  /* 0x0187000000ed7984 */ /* 0x000fe80000000800 */
[----:B------:R-:W3:Y:S01]  /*3ab30*/  LDS R239, [R0+0x1a700] ;  /* 0x01a7000000ef7984 */ /* 0x000ee20000000800 */
[----:B------:R-:W-:Y:S01]  /*3ab40*/  MOV R230, R252 ;  /* 0x000000fc00e67202 */ /* 0x000fe20000000f00 */
[----:B------:R-:W-:-:S07]  /*3ab50*/  IMAD.MOV.U32 R231, RZ, RZ, R2 ;  /* 0x000000ffffe77224 */ /* 0x000fce00078e0002 */
[----:B--2---:R-:W-:Y:S11]  /*3ab60*/  HMMA.1688.F32.TF32 R228, R232, R96, R228 ;  /* 0x00000060e8e4723c */ /* 0x004ff600000810e4 */
[----:B------:R-:W-:Y:S11]  /*3ab70*/  @!UPT UIADD3 URZ, URZ, URZ, URZ ;  /* 0x0000003f3f3ff290 */ /* 0x000ff6000fffe03f */
[----:B------:R-:W-:Y:S01]  /*3ab80*/  @!UPT UIADD3 URZ, URZ, URZ, URZ ;  /* 0x0000003f3f3ff290 */ /* 0x000fe2000fffe03f */
[----:B------:R-:W-:Y:S04]  /*3ab90*/  STL.64 [R1+0x320], R228 ;  /* 0x000320e401007387 */ /* 0x000fe80000100a00 */
[----:B------:R-:W-:Y:S01]  /*3aba0*/  STL.64 [R1+0x328], R230 ;  /* 0x000328e601007387 */ /* 0x000fe20000100a00 */
[----:B------:R-:W-:Y:S08]  /*3abb0*/  HMMA.1688.F32.TF32 R8, R224, R68, R8 ;  /* 0x00000044e008723c */ /* 0x000ff00000081008 */
[C---:B---3--:R-:W-:Y:S08]  /*3abc0*/  HMMA.1688.F32.TF32 R44, R236.reuse, R76, R44 ;  /* 0x0000004cec2c723c */ /* 0x048ff0000008102c */
[C---:B----4-:R-:W-:Y:S08]  /*3abd0*/  HMMA.1688.F32.TF32 R40, R236.reuse, R72, R40 ;  /* 0x00000048ec28723c */ /* 0x050ff00000081028 */
[C---:B------:R-:W-:Y:S11]  /*3abe0*/  HMMA.1688.F32.TF32 R4, R236.reuse, R68, R4 ;  /* 0x00000044ec04723c */ /* 0x040ff60000081004 */
[----:B------:R-:W-:Y:S11]  /*3abf0*/  @!UPT UIADD3 URZ, URZ, URZ, URZ ;  /* 0x0000003f3f3ff290 */ /* 0x000ff6000fffe03f */
[----:B------:R-:W-:Y:S01]  /*3ac00*/  @!UPT UIADD3 URZ, URZ, URZ, URZ ;  /* 0x0000003f3f3ff290 */ /* 0x000fe2000fffe03f */
[----:B------:R-:W-:Y:S04]  /*3ac10*/  STL.64 [R1+0x310], R4 ;  /* 0x0003100401007387 */ /* 0x000fe80000100a00 */
[----:B------:R1:W-:Y:S02]  /*3ac20*/  STL.64 [R1+0x318], R6 ;  /* 0x0003180601007387 */ /* 0x0003e40000100a00 */
[C---:B-1----:R-:W-:Y:S02]  /*3ac30*/  HMMA.1688.F32.TF32 R4, R236.reuse, R80, R48 ;  /* 0x00000050ec04723c */ /* 0x042fe40000081030 */
        /* <DEDUP_REMOVED lines=8> */
[----:B--2---:R-:W-:Y:S08]  /*3acc0*/  HMMA.1688.F32.TF32 R44, R236, R88, R56 ;  /* 0x00000058ec2c723c */ /* 0x004ff00000081038 */
[C---:B------:R-:W-:Y:S08]  /*3acd0*/  HMMA.1688.F32.TF32 R24, R224.reuse, R84, R24 ;  /* 0x00000054e018723c */ /* 0x040ff00000081018 */
[C---:B------:R-:W-:Y:S08]  /*3ace0*/  HMMA.1688.F32.TF32 R28, R224.reuse, R88, R28 ;  /* 0x00000058e01c723c */ /* 0x040ff0000008101c */
[----:B------:R-:W-:Y:S01]  /*3acf0*/  HMMA.1688.F32.TF32 R32, R224, R92, R32 ;  /* 0x0000005ce020723c */ /* 0x000fe20000081020 */
[----:B------:R-:W-:Y:S01]  /*3ad00*/  IMAD.MOV.U32 R228, RZ, RZ, R208 ;  /* 0x000000ffffe47224 */ /* 0x000fe200078e00d0 */
[----:B------:R-:W-:Y:S01]  /*3ad10*/  MOV R230, R210 ;  /* 0x000000d200e67202 */ /* 0x000fe20000000f00 */
[----:B------:R-:W-:-:S02]  /*3ad20*/  IMAD.MOV.U32 R229, RZ, RZ, R209 ;  /* 0x000000ffffe57224 */ /* 0x000fc400078e00d1 */
[----:B------:R-:W-:Y:S01]  /*3ad30*/  IMAD.MOV.U32 R231, RZ, RZ, R204 ;  /* 0x000000ffffe77224 */ /* 0x000fe200078e00cc */
[----:B------:R-:W-:Y:S01]  /*3ad40*/  MOV R233, R206 ;  /* 0x000000ce00e97202 */ /* 0x000fe20000000f00 */
[----:B------:R-:W-:Y:S01]  /*3ad50*/  IMAD.MOV.U32 R232, RZ, RZ, R205 ;  /* 0x000000ffffe87224 */ /* 0x000fe200078e00cd */
[----:B-1----:R-:W-:Y:S01]  /*3ad60*/  HMMA.1688.F32.TF32 R4, R236, R92, R60 ;  /* 0x0000005cec04723c */ /* 0x002fe2000008103c */
[----:B------:R-:W-:Y:S04]  /*3ad70*/  STL.64 [R1+0xd0], R40 ;  /* 0x0000d02801007387 */ /* 0x000fe80000100a00 */
[----:B------:R1:W-:Y:S04]  /*3ad80*/  STL.64 [R1+0xd8], R42 ;  /* 0x0000d82a01007387 */ /* 0x0003e80000100a00 */
[----:B------:R2:W-:Y:S04]  /*3ad90*/  STL.64 [R1+0xb0], R44 ;  /* 0x0000b02c01007387 */ /* 0x0005e80000100a00 */
[----:B------:R3:W-:Y:S01]  /*3ada0*/  STL.64 [R1+0xb8], R46 ;  /* 0x0000b82e01007387 */ /* 0x0007e20000100a00 */
[----:B------:R-:W-:-:S02]  /*3adb0*/  IMAD.MOV.U32 R234, RZ, RZ, R200 ;  /* 0x000000ffffea7224 */ /* 0x000fc400078e00c8 */
[----:B------:R-:W-:Y:S01]  /*3adc0*/  IMAD.MOV.U32 R235, RZ, RZ, R201 ;  /* 0x000000ffffeb7224 */ /* 0x000fe200078e00c9 */
[----:B------:R-:W-:Y:S01]  /*3add0*/  MOV R48, R196 ;  /* 0x000000c400307202 */ /* 0x000fe20000000f00 */
[----:B------:R-:W-:Y:S01]  /*3ade0*/  IMAD.MOV.U32 R49, RZ, RZ, R197 ;  /* 0x000000ffff317224 */ /* 0x000fe200078e00c5 */
[----:B------:R-:W-:Y:S01]  /*3adf0*/  MOV R51, R192 ;  /* 0x000000c000337202 */ /* 0x000fe20000000f00 */
[----:B------:R-:W-:Y:S01]  /*3ae00*/  IMAD.MOV.U32 R50, RZ, RZ, R198 ;  /* 0x000000ffff327224 */ /* 0x000fe200078e00c6 */
[----:B------:R-:W-:Y:S04]  /*3ae10*/  LDS R52, [R3+0x1c180] ;  /* 0x01c1800003347984 */ /* 0x000fe80000000800 */
[----:B------:R-:W-:Y:S04]  /*3ae20*/  STL.64 [R1+0xa0], R4 ;  /* 0x0000a00401007387 */ /* 0x000fe80000100a00 */
[----:B------:R4:W-:Y:S01]  /*3ae30*/  STL.64 [R1+0xa8], R6 ;  /* 0x0000a80601007387 */ /* 0x0009e20000100a00 */
[----:B-1----:R-:W-:Y:S01]  /*3ae40*/  HMMA.1688.F32.TF32 R40, R236, R96, R64 ;  /* 0x00000060ec28723c */ /* 0x002fe20000081040 */
[----:B--2---:R-:W-:Y:S01]  /*3ae50*/  IMAD.MOV.U32 R44, RZ, RZ, R202 ;  /* 0x000000ffff2c7224 */ /* 0x004fe200078e00ca */
[----:B------:R-:W-:Y:S01]  /*3ae60*/  MOV R45, R203 ;  /* 0x000000cb002d7202 */ /* 0x000fe20000000f00 */
[----:B---3--:R-:W-:Y:S01]  /*3ae70*/  IMAD.MOV.U32 R46, RZ, RZ, R207 ;  /* 0x000000ffff2e7224 */ /* 0x008fe200078e00cf */
[----:B------:R-:W-:Y:S01]  /*3ae80*/  LDS R54, [R3+0x1e180] ;  /* 0x01e1800003367984 */ /* 0x000fe20000000800 */
[----:B------:R-:W-:-:S03]  /*3ae90*/  IMAD.MOV.U32 R47, RZ, RZ, R211 ;  /* 0x000000ffff2f7224 */ /* 0x000fc600078e00d3 */
[----:B------:R-:W-:Y:S01]  /*3aea0*/  LDS R53, [R0+0x1c180] ;  /* 0x01c1800000357984 */ /* 0x000fe20000000800 */
[----:B----4-:R-:W-:Y:S03]  /*3aeb0*/  HMMA.1688.F32.TF32 R4, R224, R72, R12 ;  /* 0x00000048e004723c */ /* 0x010fe6000008100c */
[----:B------:R-:W-:Y:S04]  /*3aec0*/  LDS R12, [R3+0x1c080] ;  /* 0x01c08000030c7984 */ /* 0x000fe80000000800 */
[----:B------:R-:W-:Y:S04]  /*3aed0*/  LDS R14, [R3+0x1e080] ;  /* 0x01e08000030e7984 */ /* 0x000fe80000000800 */
[----:B------:R-:W-:Y:S04]  /*3aee0*/  LDS R13, [R0+0x1c080] ;  /* 0x01c08000000d7984 */ /* 0x000fe80000000800 */
[----:B------:R-:W-:Y:S04]  /*3aef0*/  STL.64 [R1+0x30], R40 ;  /* 0x0000302801007387 */ /* 0x000fe80000100a00 */
[----:B------:R-:W-:Y:S04]  /*3af00*/  STL.64 [R1+0x38], R42 ;  /* 0x0000382a01007387 */ /* 0x000fe80000100a00 */
[----:B------:R-:W-:Y:S01]  /*3af10*/  LDS R15, [R0+0x1e080] ;  /* 0x01e08000000f7984 */ /* 0x000fe20000000800 */
[----:B------:R-:W-:Y:S01]  /*3af20*/  IMAD.MOV.U32 R252, RZ, RZ, R4 ;  /* 0x000000fffffc7224 */ /* 0x000fe200078e0004 */
[----:B------:R-:W-:Y:S01]  /*3af30*/  MOV R73, R5 ;  /* 0x0000000500497202 */ /* 0x000fe20000000f00 */
[----:B------:R-:W-:Y:S01]  /*3af40*/  IMAD.MOV.U32 R72, RZ, RZ, R6 ;  /* 0x000000ffff487224 */ /* 0x000fe200078e0006 */
[----:B------:R-:W-:Y:S01]  /*3af50*/  LDS R55, [R0+0x1e180] ;  /* 0x01e1800000377984 */ /* 0x000fe20000000800 */
[----:B------:R-:W-:-:S02]  /*3af60*/  IMAD.MOV.U32 R69, RZ, RZ, R7 ;  /* 0x000000ffff457224 */ /* 0x000fc400078e0007 */
[C---:B------:R-:W-:Y:S01]  /*3af70*/  HMMA.1688.F32.TF32 R4, R224.reuse, R76, R16 ;  /* 0x0000004ce004723c */ /* 0x040fe20000081010 */
[----:B------:R-:W-:Y:S04]  /*3af80*/  STL.64 [R1+0x20], R8 ;  /* 0x0000200801007387 */ /* 0x000fe80000100a00 */
[----:B------:R-:W-:Y:S04]  /*3af90*/  STL.64 [R1+0x28], R10 ;  /* 0x0000280a01007387 */ /* 0x000fe80000100a00 */
[----:B------:R-:W-:Y:S04]  /*3afa0*/  LDS R8, [R3+0x1c000] ;  /* 0x01c0000003087984 */ /* 0x000fe80000000800 */
[----:B------:R-:W-:Y:S04]  /*3afb0*/  LDS R10, [R3+0x1e000] ;  /* 0x01e00000030a7984 */ /* 0x000fe80000000800 */
[----:B------:R-:W-:Y:S04]  /*3afc0*/  LDS R9, [R0+0x1c000] ;  /* 0x01c0000000097984 */ /* 0x000fe80000000800 */
[----:B------:R-:W1:Y:S03]  /*3afd0*/  LDS R11, [R0+0x1e000] ;  /* 0x01e00000000b7984 */ /* 0x000e660000000800 */
[----:B------:R-:W-:Y:S01]  /*3afe0*/  MOV R2, R4 ;  /* 0x0000000400027202 */ /* 0x000fe20000000f00 */
[----:B------:R-:W-:Y:S01]  /*3aff0*/  IMAD.MOV.U32 R77, RZ, RZ, R5 ;  /* 0x000000ffff4d7224 */ /* 0x000fe200078e0005 */
[----:B------:R-:W-:Y:S01]  /*3b000*/  MOV R68, R7 ;  /* 0x0000000700447202 */ /* 0x000fe20000000f00 */
[----:B------:R-:W-:Y:S01]  /*3b010*/  IMAD.MOV.U32 R76, RZ, RZ, R6 ;  /* 0x000000ffff4c7224 */ /* 0x000fe200078e0006 */
[----:B------:R-:W-:Y:S01]  /*3b020*/  LDS R16, [R3+0x1c100] ;  /* 0x01c1000003107984 */ /* 0x000fe20000000800 */
[----:B------:R-:W-:Y:S03]  /*3b030*/  HMMA.1688.F32.TF32 R4, R224, R96, R36 ;  /* 0x00000060e004723c */ /* 0x000fe60000081024 */
[----:B------:R-:W-:Y:S04]  /*3b040*/  STL.64 [R1+0x1f28], R22 ;  /* 0x001f281601007387 */ /* 0x000fe80000100a00 */
[----:B------:R-:W-:Y:S04]  /*3b050*/  STL.64 [R1+0x1f20], R20 ;  /* 0x001f201401007387 */ /* 0x000fe80000100a00 */
[----:B------:R-:W-:Y:S04]  /*3b060*/  STL.64 [R1+0x1f38], R26 ;  /* 0x001f381a01007387 */ /* 0x000fe80000100a00 */
[----:B------:R1:W-:Y:S04]  /*3b070*/  STL.64 [R1+0x1f30], R24 ;  /* 0x001f301801007387 */ /* 0x0003e80000100a00 */
[----:B------:R-:W-:Y:S04]  /*3b080*/  STL.64 [R1+0x1f48], R30 ;  /* 0x001f481e01007387 */ /* 0x000fe80000100a00 */
[----:B------:R-:W-:Y:S04]  /*3b090*/  STL.64 [R1+0x1f40], R28 ;  /* 0x001f401c01007387 */ /* 0x000fe80000100a00 */
[----:B------:R-:W-:Y:S04]  /*3b0a0*/  STL.64 [R1+0x1f58], R34 ;  /* 0x001f582201007387 */ /* 0x000fe80000100a00 */
[----:B------:R-:W-:Y:S01]  /*3b0b0*/  STL.64 [R1+0x1f50], R32 ;  /* 0x001f502001007387 */ /* 0x000fe20000100a00 */
[C---:B-1----:R-:W-:Y:S03]  /*3b0c0*/  HMMA.1688.F32.TF32 R24, R8.reuse, R70, R100 ;  /* 0x000000460818723c */ /* 0x042fe60000081064 */
[----:B------:R-:W-:Y:S04]  /*3b0d0*/  STL.64 [R1+0x1f68], R6 ;  /* 0x001f680601007387 */ /* 0x000fe80000100a00 */
[----:B------:R1:W-:Y:S04]  /*3b0e0*/  STL.64 [R1+0x1f60], R4 ;  /* 0x001f600401007387 */ /* 0x0003e80000100a00 */
[----:B------:R-:W-:Y:S04]  /*3b0f0*/  LDS R18, [R3+0x1e100] ;  /* 0x01e1000003127984 */ /* 0x000fe80000000800 */
[----:B------:R-:W-:Y:S01]  /*3b100*/  LDS R17, [R0+0x1c100] ;  /* 0x01c1000000117984 */ /* 0x000fe20000000800 */
[C---:B-1----:R-:W-:Y:S03]  /*3b110*/  HMMA.1688.F32.TF32 R4, R8.reuse, R74, R104 ;  /* 0x0000004a0804723c */ /* 0x042fe60000081068 */
[----:B------:R-:W1:Y:S04]  /*3b120*/  LDS R19, [R0+0x1e100] ;  /* 0x01e1000000137984 */ /* 0x000e680000000800 */
[----:B------:R-:W-:Y:S01]  /*3b130*/  STL.64 [R1+0x5e0], R24 ;  /* 0x0005e01801007387 */ /* 0x000fe20000100a00 */
[C---:B------:R-:W-:Y:S03]  /*3b140*/  HMMA.1688.F32.TF32 R20, R8.reuse, R78, R108 ;  /* 0x0000004e0814723c */ /* 0x040fe6000008106c */
[----:B------:R2:W-:Y:S04]  /*3b150*/  STL.64 [R1+0x5e8], R26 ;  /* 0x0005e81a01007387 */ /* 0x0005e80000100a00 */
[----:B------:R-:W-:Y:S04]  /*3b160*/  LDS R236, [R3+0x1c280] ;  /* 0x01c2800003ec7984 */ /* 0x000fe80000000800 */
[----:B------:R-:W-:Y:S01]  /*3b170*/  LDS R238, [R3+0x1e280] ;  /* 0x01e2800003ee7984 */ /* 0x000fe20000000800 */
[C---:B--2---:R-:W-:Y:S03]  /*3b180*/  HMMA.1688.F32.TF32 R24, R8.reuse, R82, R112 ;  /* 0x000000520818723c */ /* 0x044fe60000081070 */
[----:B------:R-:W-:Y:S04]  /*3b190*/  LDS R237, [R0+0x1c280] ;  /* 0x01c2800000ed7984 */ /* 0x000fe80000000800 */
[----:B------:R-:W-:Y:S04]  /*3b1a0*/  STL.64 [R1+0x5d0], R4 ;  /* 0x0005d00401007387 */ /* 0x000fe80000100a00 */
[----:B------:R2:W-:Y:S04]  /*3b1b0*/  STL.64 [R1+0x5d8], R6 ;  /* 0x0005d80601007387 */ /* 0x0005e80000100a00 */
[----:B------:R-:W-:Y:S01]  /*3b1c0*/  LDS R239, [R0+0x1e280] ;  /* 0x01e2800000ef7984 */ /* 0x000fe20000000800 */
[C---:B--2---:R-:W-:Y:S03]  /*3b1d0*/  HMMA.1688.F32.TF32 R4, R8.reuse, R86, R116 ;  /* 0x000000560804723c */ /* 0x044fe60000081074 */
[----:B------:R-:W-:Y:S04]  /*3b1e0*/  STL.64 [R1+0x610], R20 ;  /* 0x0006101401007387 */ /* 0x000fe80000100a00 */
[----:B------:R2:W-:Y:S04]  /*3b1f0*/  STL.64 [R1+0x618], R22 ;  /* 0x0006181601007387 */ /* 0x0005e80000100a00 */
[----:B------:R-:W-:Y:S04]  /*3b200*/  STL.64 [R1+0x600], R24 ;  /* 0x0006001801007387 */ /* 0x000fe80000100a00 */
[----:B------:R3:W-:Y:S01]  /*3b210*/  STL.64 [R1+0x608], R26 ;  /* 0x0006081a01007387 */ /* 0x0007e20000100a00 */
[C---:B--2---:R-:W-:Y:S07]  /*3b220*/  HMMA.1688.F32.TF32 R20, R8.reuse, R90, R120 ;  /* 0x0000005a0814723c */ /* 0x044fee0000081078 */
[----:B------:R-:W-:Y:S01]  /*3b230*/  STL.64 [R1+0x5f0], R4 ;  /* 0x0005f00401007387 */ /* 0x000fe20000100a00 */
[C---:B---3--:R-:W-:Y:S03]  /*3b240*/  HMMA.1688.F32.TF32 R24, R8.reuse, R94, R124 ;  /* 0x0000005e0818723c */ /* 0x048fe6000008107c */
[----:B------:R2:W-:Y:S05]  /*3b250*/  STL.64 [R1+0x5f8], R6 ;  /* 0x0005f80601007387 */ /* 0x0005ea0000100a00 */
[----:B--2---:R-:W-:Y:S07]  /*3b260*/  HMMA.1688.F32.TF32 R4, R8, R98, R128 ;  /* 0x000000620804723c */ /* 0x004fee0000081080 */
[----:B------:R-:W-:Y:S04]  /*3b270*/  STL.64 [R1+0x8e0], R20 ;  /* 0x0008e01401007387 */ /* 0x000fe80000100a00 */
[----:B------:R2:W-:Y:S01]  /*3b280*/  STL.64 [R1+0x8e8], R22 ;  /* 0x0008e81601007387 */ /* 0x0005e20000100a00 */
[C---:B------:R-:W-:Y:S03]  /*3b290*/  HMMA.1688.F32.TF32 R8, R12.reuse, R74, R136 ;  /* 0x0000004a0c08723c */ /* 0x040fe60000081088 */
[----:B------:R-:W-:Y:S04]  /*3b2a0*/  STL.64 [R1+0x8d0], R24 ;  /* 0x0008d01801007387 */ /* 0x000fe80000100a00 */
[----:B------:R-:W-:Y:S01]  /*3b2b0*/  STL.64 [R1+0x8d8], R26 ;  /* 0x0008d81a01007387 */ /* 0x000fe20000100a00 */
[C---:B--2---:R-:W-:Y:S03]  /*3b2c0*/  HMMA.1688.F32.TF32 R20, R12.reuse, R70, R132 ;  /* 0x000000460c14723c */ /* 0x044fe60000081084 */
[----:B------:R-:W-:Y:S04]  /*3b2d0*/  STL.64 [R1+0x770], R4 ;  /* 0x0007700401007387 */ /* 0x000fe80000100a00 */
[----:B------:R2:W-:Y:S02]  /*3b2e0*/  STL.64 [R1+0x778], R6 ;  /* 0x0007780601007387 */ /* 0x0005e40000100a00 */
[C---:B--2---:R-:W-:Y:S11]  /*3b2f0*/  HMMA.1688.F32.TF32 R4, R12.reuse, R78, R140 ;  /* 0x0000004e0c04723c */ /* 0x044ff6000008108c */
[----:B------:R-:W-:Y:S03]  /*3b300*/  @!UPT UIADD3 URZ, URZ, URZ, URZ ;  /* 0x0000003f3f3ff290 */ /* 0x000fe6000fffe03f */
[----:B------:R-:W-:Y:S04]  /*3b310*/  STL.64 [R1+0x690], R20 ;  /* 0x0006901401007387 */ /* 0x000fe80000100a00 */
[----:B------:R2:W-:Y:S04]  /*3b320*/  STL.64 [R1+0x698], R22 ;  /* 0x0006981601007387 */ /* 0x0005e80000100a00 */
[----:B------:R-:W-:Y:S04]  /*3b330*/  STL.64 [R1+0x680], R8 ;  /* 0x0006800801007387 */ /* 0x000fe80000100a00 */
[----:B------:R3:W-:Y:S01]  /*3b340*/  STL.64 [R1+0x688], R10 ;  /* 0x0006880a01007387 */ /* 0x0007e20000100a00 */
[C---:B--2---:R-:W-:Y:S01]  /*3b350*/  HMMA.1688.F32.TF32 R20, R12.reuse, R82, R144 ;  /* 0x000000520c14723c */ /* 0x044fe20000081090 */
[----:B------:R-:W-:Y:S01]  /*3b360*/  IMAD.MOV.U32 R40, RZ, RZ, R193 ;  /* 0x000000ffff287224 */ /* 0x000fe200078e00c1 */
[----:B------:R-:W-:Y:S01]  /*3b370*/  MOV R42, R195 ;  /* 0x000000c3002a7202 */ /* 0x000fe20000000f00 */
[----:B------:R-:W-:Y:S01]  /*3b380*/  IMAD.MOV.U32 R41, RZ, RZ, R194 ;  /* 0x000000ffff297224 */ /* 0x000fe200078e00c2 */
[----:B------:R-:W-:Y:S04]  /*3b390*/  LDS R144, [R3+0x1c380] ;  /* 0x01c3800003907984 */ /* 0x000fe80000000800 */
[----:B---3--:R-:W-:Y:S01]  /*3b3a0*/  HMMA.1688.F32.TF32 R8, R12, R86, R148 ;  /* 0x000000560c08723c */ /* 0x008fe20000081094 */
[----:B------:R-:W-:Y:S04]  /*3b3b0*/  STL.64 [R1+0x760], R4 ;  /* 0x0007600401007387 */ /* 0x000fe80000100a00 */
[----:B------:R2:W-:Y:S01]  /*3b3c0*/  STL.64 [R1+0x768], R6 ;  /* 0x0007680601007387 */ /* 0x0005e20000100a00 */
[----:B------:R-:W-:-:S02]  /*3b3d0*/  IMAD.MOV.U32 R43, RZ, RZ, R199 ;  /* 0x000000ffff2b7224 */ /* 0x000fc400078e00c7 */
[----:B------:R-:W-:Y:S01]  /*3b3e0*/  HMMA.1688.F32.TF32 R212, R52, R86, R212 ;  /* 0x0000005634d4723c */ /* 0x000fe200000810d4 */
[----:B------:R-:W-:Y:S04]  /*3b3f0*/  LDS R146, [R3+0x1e380] ;  /* 0x01e3800003927984 */ /* 0x000fe80000000800 */
[----:B------:R-:W-:Y:S03]  /*3b400*/  LDS R145, [R0+0x1c380] ;  /* 0x01c3800000917984 */ /* 0x000fe60000000800 */
[C---:B--2---:R-:W-:Y:S01]  /*3b410*/  HMMA.1688.F32.TF32 R4, R12.reuse, R90, R152 ;  /* 0x0000005a0c04723c */ /* 0x044fe20000081098 */
[----:B------:R-:W-:Y:S04]  /*3b420*/  STL.64 [R1+0x750], R20 ;  /* 0x0007501401007387 */ /* 0x000fe80000100a00 */
[----:B------:R2:W-:Y:S04]  /*3b430*/  STL.64 [R1+0x758], R22 ;  /* 0x0007581601007387 */ /* 0x0005e80000100a00 */
[----:B------:R-:W-:Y:S04]  /*3b440*/  STL.64 [R1+0x740], R8 ;  /* 0x0007400801007387 */ /* 0x000fe80000100a00 */
[----:B------:R3:W-:Y:S01]  /*3b450*/  STL.64 [R1+0x748], R10 ;  /* 0x0007480a01007387 */ /* 0x0007e20000100a00 */
[C---:B--2---:R-:W-:Y:S03]  /*3b460*/  HMMA.1688.F32.TF32 R20, R12.reuse, R94, R156 ;  /* 0x0000005e0c14723c */ /* 0x044fe6000008109c */
[----:B------:R-:W-:Y:S04]  /*3b470*/  LDS R147, [R0+0x1e380] ;  /* 0x01e3800000937984 */ /* 0x000fe80000000800 */
[----:B------:R-:W-:Y:S01]  /*3b480*/  LDS R140, [R3+0x1c480] ;  /* 0x01c48000038c7984 */ /* 0x000fe20000000800 */
[----:B---3--:R-:W-:Y:S03]  /*3b490*/  HMMA.1688.F32.TF32 R8, R12, R98, R160 ;  /* 0x000000620c08723c */ /* 0x008fe600000810a0 */
[----:B------:R-:W-:Y:S04]  /*3b4a0*/  STL.64 [R1+0x730], R4 ;  /* 0x0007300401007387 */ /* 0x000fe80000100a00 */
[----:B------:R1:W-:Y:S01]  /*3b4b0*/  STL.64 [R1+0x738], R6 ;  /* 0x0007380601007387 */ /* 0x0003e20000100a00 */
[----:B------:R-:W-:Y:S03]  /*3b4c0*/  HMMA.1688.F32.TF32 R216, R52, R90, R216 ;  /* 0x0000005a34d8723c */ /* 0x000fe600000810d8 */
[----:B------:R-:W-:Y:S04]  /*3b4d0*/  LDS R142, [R3+0x1e480] ;  /* 0x01e48000038e7984 */ /* 0x000fe80000000800 */
[----:B------:R-:W-:Y:S01]  /*3b4e0*/  LDS R141, [R0+0x1c480] ;  /* 0x01c48000008d7984 */ /* 0x000fe20000000800 */
[C---:B-1----:R-:W-:Y:S03]  /*3b4f0*/  HMMA.1688.F32.TF32 R4, R16.reuse, R70, R164 ;  /* 0x000000461004723c */ /* 0x042fe600000810a4 */
[----:B------:R-:W-:Y:S04]  /*3b500*/  STL.64 [R1+0x720], R20 ;  /* 0x0007201401007387 */ /* 0x000fe80000100a00 */
[----:B------:R-:W-:Y:S01]  /*3b510*/  STL.64 [R1+0x728], R22 ;  /* 0x0007281601007387 */ /* 0x000fe20000100a00 */
[C---:B------:R-:W-:Y:S03]  /*3b520*/  HMMA.1688.F32.TF32 R12, R16.reuse, R74, R168 ;  /* 0x0000004a100c723c */ /* 0x040fe600000810a8 */
[----:B------:R-:W-:Y:S04]  /*3b530*/  STL.64 [R1+0x670], R8 ;  /* 0x0006700801007387 */ /* 0x000fe80000100a00 */
[----:B------:R1:W-:Y:S04]  /*3b540*/  STL.64 [R1+0x678], R10 ;  /* 0x0006780a01007387 */ /* 0x0003e80000100a00 */
[----:B------:R-:W-:Y:S04]  /*3b550*/  LDS R143, [R0+0x1e480] ;  /* 0x01e48000008f7984 */ /* 0x000fe80000000800 */
[----:B------:R-:W-:Y:S01]  /*3b560*/  STL.64 [R1+0x660], R4 ;  /* 0x0006600401007387 */ /* 0x000fe20000100a00 */
[C---:B-1----:R-:W-:Y:S03]  /*3b570*/  HMMA.1688.F32.TF32 R8, R16.reuse, R78, R172 ;  /* 0x0000004e1008723c */ /* 0x042fe600000810ac */
[----:B------:R1:W-:Y:S05]  /*3b580*/  STL.64 [R1+0x668], R6 ;  /* 0x0006680601007387 */ /* 0x0003ea0000100a00 */
[C---:B-1----:R-:W-:Y:S01]  /*3b590*/  HMMA.1688.F32.TF32 R4, R16.reuse, R82, R176 ;  /* 0x000000521004723c */ /* 0x042fe200000810b0 */
[----:B------:R-:W-:Y:S04]  /*3b5a0*/  STL.64 [R1+0x650], R12 ;  /* 0x0006500c01007387 */ /* 0x000fe80000100a00 */
[----:B------:R1:W-:Y:S10]  /*3b5b0*/  STL.64 [R1+0x658], R14 ;  /* 0x0006580e01007387 */ /* 0x0003f40000100a00 */
[----:B------:R-:W-:Y:S04]  /*3b5c0*/  STL.64 [R1+0x640], R8 ;  /* 0x0006400801007387 */ /* 0x000fe80000100a00 */
[----:B------:R2:W-:Y:S01]  /*3b5d0*/  STL.64 [R1+0x648], R10 ;  /* 0x0006480a01007387 */ /* 0x0005e20000100a00 */
[C---:B-1----:R-:W-:Y:S03]  /*3b5e0*/  HMMA.1688.F32.TF32 R12, R16.reuse, R86, R180 ;  /* 0x00000056100c723c */ /* 0x042fe600000810b4 */
[----:B------:R-:W-:Y:S04]  /*3b5f0*/  LDS R176, [R3+0x1c300] ;  /* 0x01c3000003b07984 */ /* 0x000fe80000000800 */
[----:B------:R-:W-:Y:S01]  /*3b600*/  LDS R178, [R3+0x1e300] ;  /* 0x01e3000003b27984 */ /* 0x000fe20000000800 */
[C---:B--2---:R-:W-:Y:S03]  /*3b610*/  HMMA.1688.F32.TF32 R8, R16.reuse, R90, R184 ;  /* 0x0000005a1008723c */ /* 0x044fe600000810b8 */
[----:B------:R-:W-:Y:S04]  /*3b620*/  STL.64 [R1+0x5c0], R4 ;  /* 0x0005c00401007387 */ /* 0x000fe80000100a00 */
[----:B------:R1:W-:Y:S04]  /*3b630*/  STL.64 [R1+0x5c8], R6 ;  /* 0x0005c80601007387 */ /* 0x0003e80000100a00 */
[----:B------:R-:W-:Y:S04]  /*3b640*/  LDS R177, [R0+0x1c300] ;  /* 0x01c3000000b17984 */ /* 0x000fe80000000800 */
[----:B------:R-:W-:Y:S01]  /*3b650*/  LDS R179, [R0+0x1e300] ;  /* 0x01e3000000b37984 */ /* 0x000fe20000000800 */
[----:B-1----:R-:W-:Y:S03]  /*3b660*/  HMMA.1688.F32.TF32 R4, R16, R94, R188 ;  /* 0x0000005e1004723c */ /* 0x002fe600000810bc */
[----:B------:R-:W-:Y:S04]  /*3b670*/  STL.64 [R1+0x5b0], R12 ;  /* 0x0005b00c01007387 */ /* 0x000fe80000100a00 */
[----:B------:R-:W-:Y:S04]  /*3b680*/  STL.64 [R1+0x5b8], R14 ;  /* 0x0005b80e01007387 */ /* 0x000fe80000100a00 */
[----:B------:R-:W-:Y:S04]  /*3b690*/  STL.64 [R1+0x5a0], R8 ;  /* 0x0005a00801007387 */ /* 0x000fe80000100a00 */
[----:B------:R-:W-:Y:S04]  /*3b6a0*/  STL.64 [R1+0x5a8], R10 ;  /* 0x0005a80a01007387 */ /* 0x000fe80000100a00 */
[----:B------:R-:W2:Y:S04]  /*3b6b0*/  LDL.LU R208, [R1+0x20d4] ;  /* 0x0020d40001d07983 */ /* 0x000ea80000300800 */
[----:B------:R-:W-:Y:S04]  /*3b6c0*/  LDS R8, [R3+0x1c200] ;  /* 0x01c2000003087984 */ /* 0x000fe80000000800 */
[----:B------:R-:W-:Y:S04]  /*3b6d0*/  STL.64 [R1+0x590], R4 ;  /* 0x0005900401007387 */ /* 0x000fe80000100a00 */
[----:B------:R-:W-:Y:S04]  /*3b6e0*/  STL.64 [R1+0x598], R6 ;  /* 0x0005980601007387 */ /* 0x000fe80000100a00 */
[----:B------:R-:W2:Y:S04]  /*3b6f0*/  LDL.LU R209, [R1+0x20d0] ;  /* 0x0020d00001d17983 */ /* 0x000ea80000300800 */
[----:B------:R-:W2:Y:S04]  /*3b700*/  LDL.LU R210, [R1+0x20cc] ;  /* 0x0020cc0001d27983 */ /* 0x000ea80000300800 */
[----:B------:R-:W3:Y:S04]  /*3b710*/  LDL.LU R204, [R1+0x20c8] ;  /* 0x0020c80001cc7983 */ /* 0x000ee80000300800 */
[----:B------:R-:W3:Y:S04]  /*3b720*/  LDL.LU R205, [R1+0x20c4] ;  /* 0x0020c40001cd7983 */ /* 0x000ee80000300800 */
[----:B------:R-:W3:Y:S04]  /*3b730*/  LDL.LU R206, [R1+0x20c0] ;  /* 0x0020c00001ce7983 */ /* 0x000ee80000300800 */
[----:B------:R-:W4:Y:S04]  /*3b740*/  LDL.LU R200, [R1+0x20bc] ;  /* 0x0020bc0001c87983 */ /* 0x000f280000300800 */
[----:B------:R-:W4:Y:S04]  /*3b750*/  LDL.LU R201, [R1+0x20b8] ;  /* 0x0020b80001c97983 */ /* 0x000f280000300800 */
        /* <DEDUP_REMOVED lines=16> */
[----:B------:R-:W-:Y:S04]  /*3b860*/  LDS R10, [R3+0x1e200] ;  /* 0x01e20000030a7984 */ /* 0x000fe80000000800 */
[----:B------:R-:W-:Y:S04]  /*3b870*/  LDS R9, [R0+0x1c200] ;  /* 0x01c2000000097984 */ /* 0x000fe80000000800 */
[----:B------:R-:W1:Y:S02]  /*3b880*/  LDS R11, [R0+0x1e200] ;  /* 0x01e20000000b7984 */ /* 0x000e640000000800 */
[C---:B-1----:R-:W-:Y:S08]  /*3b890*/  HMMA.1688.F32.TF32 R4, R8.reuse, R70, R44 ;  /* 0x000000460804723c */ /* 0x042ff0000008102c */
[----:B------:R-:W-:Y:S08]  /*3b8a0*/  HMMA.1688.F32.TF32 R12, R8, R78, R232 ;  /* 0x0000004e080c723c */ /* 0x000ff000000810e8 */
[----:B--2---:R-:W-:Y:S08]  /*3b8b0*/  HMMA.1688.F32.TF32 R56, R52, R94, R56 ;  /* 0x0000005e3438723c */ /* 0x004ff00000081038 */
[----:B---3--:R-:W-:Y:S08]  /*3b8c0*/  HMMA.1688.F32.TF32 R192, R16, R98, R192 ;  /* 0x0000006210c0723c */ /* 0x008ff000000810c0 */
[C---:B----4-:R-:W-:Y:S08]  /*3b8d0*/  HMMA.1688.F32.TF32 R196, R52.reuse, R70, R196 ;  /* 0x0000004634c4723c */ /* 0x050ff000000810c4 */
[C---:B------:R-:W-:Y:S08]  /*3b8e0*/  HMMA.1688.F32.TF32 R200, R52.reuse, R74, R200 ;  /* 0x0000004a34c8723c */ /* 0x040ff000000810c8 */
[C---:B------:R-:W-:Y:S08]  /*3b8f0*/  HMMA.1688.F32.TF32 R204, R52.reuse, R78, R204 ;  /* 0x0000004e34cc723c */ /* 0x040ff000000810cc */
        /* <DEDUP_REMOVED lines=23> */
[----:B-1----:R-:W-:Y:S02]  /*3ba70*/  HMMA.1688.F32.TF32 R4, R8, R82, R228 ;  /* 0x000000520804723c */ /* 0x002fe400000810e4 */
[----:B------:R-:W-:Y:S04]  /*3ba80*/  STL.64 [R1+0x8b0], R16 ;  /* 0x0008b01001007387 */ /* 0x000fe80000100a00 */
[----:B------:R-:W-:Y:S04]  /*3ba90*/  STL.64 [R1+0x8b8], R18 ;  /* 0x0008b81201007387 */ /* 0x000fe80000100a00 */
[----:B------:R-:W2:Y:S04]  /*3baa0*/  LDL.LU R44, [R1+0x250] ;  /* 0x00025000012c7983 */ /* 0x000ea80000300800 */
[----:B------:R-:W-:Y:S04]  /*3bab0*/  STL.64 [R1+0x8a0], R12 ;  /* 0x0008a00c01007387 */ /* 0x000fe80000100a00 */
[----:B------:R-:W-:Y:S05]  /*3bac0*/  STL.64 [R1+0x8a8], R14 ;  /* 0x0008a80e01007387 */ /* 0x000fea0000100a00 */
        /* <DEDUP_REMOVED lines=25> */
[----:B-1----:R-:W2:Y:S04]  /*3bc60*/  LDL.LU R4, [R1+0x160] ;  /* 0x0001600001047983 */ /* 0x002ea80000300800 */
[----:B------:R-:W2:Y:S04]  /*3bc70*/  LDL.LU R5, [R1+0x164] ;  /* 0x0001640001057983 */ /* 0x000ea80000300800 */
[----:B---3--:R-:W2:Y:S04]  /*3bc80*/  LDL.LU R6, [R1+0x168] ;  /* 0x0001680001067983 */ /* 0x008ea80000300800 */
        /* <DEDUP_REMOVED lines=37> */
[----:B------:R-:W-:-:S03]  /*3bee0*/  MOV R40, R220 ;  /* 0x000000dc00287202 */ /* 0x000fc60000000f00 */
[----:B------:R-:W3:Y:S01]  /*3bef0*/  LDL.LU R48, [R1+0x240] ;  /* 0x0002400001307983 */ /* 0x000ee20000300800 */
[----:B------:R-:W-:-:S03]  /*3bf00*/  IMAD.MOV.U32 R41, RZ, RZ, R221 ;  /* 0x000000ffff297224 */ /* 0x000fc600078e00dd */
[----:B------:R-:W3:Y:S01]  /*3bf10*/  LDL.LU R49, [R1+0x244] ;  /* 0x0002440001317983 */ /* 0x000ee20000300800 */
[----:B------:R-:W-:-:S03]  /*3bf20*/  IMAD.MOV.U32 R42, RZ, RZ, R222 ;  /* 0x000000ffff2a7224 */ /* 0x000fc600078e00de */
[----:B------:R-:W3:Y:S01]  /*3bf30*/  LDL.LU R50, [R1+0x248] ;  /* 0x0002480001327983 */ /* 0x000ee20000300800 */
[----:B------:R-:W-:-:S03]  /*3bf40*/  MOV R43, R223 ;  /* 0x000000df002b7202 */ /* 0x000fc60000000f00 */
[----:B------:R-:W3:Y:S04]  /*3bf50*/  LDL.LU R51, [R1+0x24c] ;  /* 0x00024c0001337983 */ /* 0x000ee80000300800 */
[----:B------:R-:W3:Y:S04]  /*3bf60*/  LDL.LU R220, [R1+0x2084] ;  /* 0x0020840001dc7983 */ /* 0x000ee80000300800 */
[----:B------:R-:W3:Y:S04]  /*3bf70*/  LDL.LU R221, [R1+0x2080] ;  /* 0x0020800001dd7983 */ /* 0x000ee80000300800 */
[----:B------:R-:W3:Y:S04]  /*3bf80*/  LDL.LU R222, [R1+0x207c] ;  /* 0x00207c0001de7983 */ /* 0x000ee80000300800 */
[----:B------:R-:W3:Y:S01]  /*3bf90*/  LDL.LU R223, [R1+0x2078] ;  /* 0x0020780001df7983 */ /* 0x000ee20000300800 */
[----:B----4-:R-:W-:Y:S08]  /*3bfa0*/  HMMA.1688.F32.TF32 R228, R176, R74, R228 ;  /* 0x0000004ab0e4723c */ /* 0x010ff000000810e4 */
[----:B--2---:R-:W-:Y:S08]  /*3bfb0*/  HMMA.1688.F32.TF32 R4, R236, R70, R4 ;  /* 0x00000046ec04723c */ /* 0x004ff00000081004 */
[C---:B---3--:R-:W-:Y:S08]  /*3bfc0*/  HMMA.1688.F32.TF32 R16, R8.reuse, R90, R108 ;  /* 0x0000005a0810723c */ /* 0x048ff0000008106c */
[C---:B------:R-:W-:Y:S08]  /*3bfd0*/  HMMA.1688.F32.TF32 R52, R8.reuse, R86, R112 ;  /* 0x000000560834723c */ /* 0x040ff00000081070 */
[C---:B------:R-:W-:Y:S08]  /*3bfe0*/  HMMA.1688.F32.TF32 R12, R8.reuse, R94, R104 ;  /* 0x0000005e080c723c */ /* 0x040ff00000081068 */
[----:B------:R-:W-:Y:S07]  /*3bff0*/  HMMA.1688.F32.TF32 R8, R8, R98, R100 ;  /* 0x000000620808723c */ /* 0x000fee0000081064 */
        /* <DEDUP_REMOVED lines=11> */
[C---:B--2---:R-:W-:Y:S08]  /*3c0b0*/  HMMA.1688.F32.TF32 R8, R236.reuse, R78, R36 ;  /* 0x0000004eec08723c */ /* 0x044ff00000081024 */
        /* <DEDUP_REMOVED lines=9> */
[----:B-1----:R-:W-:Y:S08]  /*3c150*/  HMMA.1688.F32.TF32 R4, R236, R94, R20 ;  /* 0x0000005eec04723c */ /* 0x002ff00000081014 */
[----:B------:R-:W-:Y:S08]  /*3c160*/  HMMA.1688.F32.TF32 R232, R176, R70, R232 ;  /* 0x00000046b0e8723c */ /* 0x000ff000000810e8 */
[----:B------:R-:W-:Y:S08]  /*3c170*/  HMMA.1688.F32.TF32 R236, R236, R98, R220 ;  /* 0x00000062ecec723c */ /* 0x000ff000000810dc */
        /* <DEDUP_REMOVED lines=83> */
[----:B------:R-:W-:Y:S04]  /*3c6b0*/  LDS R8, [R3+0x1c400] ;  /* 0x01c4000003087984 */ /* 0x000fe80000000800 */
[----:B------:R-:W-:Y:S04]  /*3c6c0*/  LDS R10, [R3+0x1e400] ;  /* 0x01e40000030a7984 */ /* 0x000fe80000000800 */
[----:B------:R-:W-:Y:S04]  /*3c6d0*/  LDS R9, [R0+0x1c400] ;  /* 0x01c4000000097984 */ /* 0x000fe80000000800 */
[----:B------:R-:W1:Y:S01]  /*3c6e0*/  LDS R11, [R0+0x1e400] ;  /* 0x01e40000000b7984 */ /* 0x000e620000000800 */
[C---:B---3--:R-:W-:Y:S08]  /*3c6f0*/  HMMA.1688.F32.TF32 R160, R144.reuse, R82, R4 ;  /* 0x0000005290a0723c */ /* 0x048ff00000081004 */
[C---:B----4-:R-:W-:Y:S08]  /*3c700*/  HMMA.1688.F32.TF32 R148, R144.reuse, R94, R28 ;  /* 0x0000005e9094723c */ /* 0x050ff0000008101c */
[C---:B--2---:R-:W-:Y:S08]  /*3c710*/  HMMA.1688.F32.TF32 R164, R144.reuse, R78, R100 ;  /* 0x0000004e90a4723c */ /* 0x044ff00000081064 */
[C---:B------:R-:W-:Y:S01]  /*3c720*/  HMMA.1688.F32.TF32 R156, R144.reuse, R86, R36 ;  /* 0x00000056909c723c */ /* 0x040fe20000081024 */
[----:B------:R-:W-:Y:S04]  /*3c730*/  LDS R36, [R3+0x1c580] ;  /* 0x01c5800003247984 */ /* 0x000fe80000000800 */
[----:B------:R-:W-:Y:S03]  /*3c740*/  LDS R38, [R3+0x1e580] ;  /* 0x01e5800003267984 */ /* 0x000fe60000000800 */
[C---:B------:R-:W-:Y:S01]  /*3c750*/  HMMA.1688.F32.TF32 R172, R144.reuse, R70, R108 ;  /* 0x0000004690ac723c */ /* 0x040fe2000008106c */
[----:B------:R-:W-:Y:S04]  /*3c760*/  LDS R108, [R3+0x1c500] ;  /* 0x01c50000036c7984 */ /* 0x000fe80000000800 */
[----:B------:R-:W-:Y:S04]  /*3c770*/  LDS R110, [R3+0x1e500] ;  /* 0x01e50000036e7984 */ /* 0x000fe80000000800 */
[----:B------:R-:W-:Y:S04]  /*3c780*/  LDS R109, [R0+0x1c500] ;  /* 0x01c50000006d7984 */ /* 0x000fe80000000800 */
[----:B------:R-:W2:Y:S01]  /*3c790*/  LDS R111, [R0+0x1e500] ;  /* 0x01e50000006f7984 */ /* 0x000ea20000000800 */
[----:B------:R-:W-:Y:S03]  /*3c7a0*/  HMMA.1688.F32.TF32 R168, R144, R74, R104 ;  /* 0x0000004a90a8723c */ /* 0x000fe60000081068 */
[----:B------:R-:W-:Y:S04]  /*3c7b0*/  LDS R37, [R0+0x1c580] ;  /* 0x01c5800000257984 */ /* 0x000fe80000000800 */
[----:B------:R-:W-:Y:S01]  /*3c7c0*/  LDS R39, [R0+0x1e580] ;  /* 0x01e5800000277984 */ /* 0x000fe20000000800 */
[C---:B-1----:R-:W-:Y:S08]  /*3c7d0*/  HMMA.1688.F32.TF32 R4, R8.reuse, R78, R60 ;  /* 0x0000004e0804723c */ /* 0x042ff0000008103c */
[C---:B------:R-:W-:Y:S08]  /*3c7e0*/  HMMA.1688.F32.TF32 R16, R8.reuse, R70, R20 ;  /* 0x000000460810723c */ /* 0x040ff00000081014 */
[C---:B------:R-:W-:Y:S11]  /*3c7f0*/  HMMA.1688.F32.TF32 R12, R8.reuse, R74, R64 ;  /* 0x0000004a080c723c */ /* 0x040ff60000081040 */
[----:B------:R-:W-:Y:S04]  /*3c800*/  @!UPT UIADD3 URZ, URZ, URZ, URZ ;  /* 0x0000003f3f3ff290 */ /* 0x000fe8000fffe03f */
[----:B------:R-:W-:Y:S04]  /*3c810*/  STL.64 [R1+0x850], R16 ;  /* 0x0008501001007387 */ /* 0x000fe80000100a00 */
[----:B------:R1:W-:Y:S02]  /*3c820*/  STL.64 [R1+0x858], R18 ;  /* 0x0008581201007387 */ /* 0x0003e40000100a00 */
[C---:B-1----:R-:W-:Y:S02]  /*3c830*/  HMMA.1688.F32.TF32 R16, R8.reuse, R82, R48 ;  /* 0x000000520810723c */ /* 0x042fe40000081030 */
[----:B------:R-:W-:Y:S04]  /*3c840*/  STL.64 [R1+0x840], R12 ;  /* 0x0008400c01007387 */ /* 0x000fe80000100a00 */
[----:B------:R1:W-:Y:S04]  /*3c850*/  STL.64 [R1+0x848], R14 ;  /* 0x0008480e01007387 */ /* 0x0003e80000100a00 */
[----:B------:R-:W-:Y:S04]  /*3c860*/  STL.64 [R1+0x830], R4 ;  /* 0x0008300401007387 */ /* 0x000fe80000100a00 */
[----:B------:R3:W-:Y:S01]  /*3c870*/  STL.64 [R1+0x838], R6 ;  /* 0x0008380601007387 */ /* 0x0007e20000100a00 */
[C---:B-1----:R-:W-:Y:S08]  /*3c880*/  HMMA.1688.F32.TF32 R12, R8.reuse, R86, R44 ;  /* 0x00000056080c723c */ /* 0x042ff0000008102c */
[-C--:B---3--:R-:W-:Y:S01]  /*3c890*/  HMMA.1688.F32.TF32 R4, R8, R90.reuse, R40 ;  /* 0x0000005a0804723c */ /* 0x088fe20000081028 */
[----:B------:R-:W-:Y:S04]  /*3c8a0*/  STL.64 [R1+0x820], R16 ;  /* 0x0008201001007387 */ /* 0x000fe80000100a00 */
[----:B------:R-:W-:Y:S04]  /*3c8b0*/  STL.64 [R1+0x828], R18 ;  /* 0x0008281201007387 */ /* 0x000fe80000100a00 */
[----:B------:R-:W3:Y:S06]  /*3c8c0*/  LDL.LU R44, [R1+0x50] ;  /* 0x00005000012c7983 */ /* 0x000eec0000300800 */
[----:B------:R1:W-:Y:S04]  /*3c8d0*/  STL.64 [R1+0x810], R12 ;  /* 0x0008100c01007387 */ /* 0x0003e80000100a00 */
[----:B------:R4:W-:Y:S04]  /*3c8e0*/  STL.64 [R1+0x818], R14 ;  /* 0x0008180e01007387 */ /* 0x0009e80000100a00 */
        /* <DEDUP_REMOVED lines=22> */
[-C--:B------:R-:W-:Y:S03]  /*3ca50*/  HMMA.1688.F32.TF32 R144, R144, R98.reuse, R24 ;  /* 0x000000629090723c */ /* 0x080fe60000081018 */
        /* <DEDUP_REMOVED lines=30> */
[----:B----4-:R-:W2:Y:S04]  /*3cc40*/  LDL.LU R14, [R1+0x488] ;  /* 0x00048800010e7983 */ /* 0x010ea80000300800 */
        /* <DEDUP_REMOVED lines=17> */
[-C--:B------:R-:W-:Y:S03]  /*3cd60*/  HMMA.1688.F32.TF32 R176, R176, R98.reuse, R112 ;  /* 0x00000062b0b0723c */ /* 0x080fe60000081070 */
        /* <DEDUP_REMOVED lines=25> */
[----:B--2---:R-:W-:Y:S08]  /*3cf00*/  HMMA.1688.F32.TF32 R56, R8, R94, R196 ;  /* 0x0000005e0838723c */ /* 0x004ff000000810c4 */
[C---:B---3--:R-:W-:Y:S11]  /*3cf10*/  HMMA.1688.F32.TF32 R8, R140.reuse, R70, R16 ;  /* 0x000000468c08723c */ /* 0x048ff60000081010 */
[----:B------:R-:W-:Y:S04]  /*3cf20*/  @!UPT UIADD3 URZ, URZ, URZ, URZ ;  /* 0x0000003f3f3ff290 */ /* 0x000fe8000fffe03f */
        /* <DEDUP_REMOVED lines=14> */
[----:B------:R-:W-:Y:S01]  /*3d010*/  STL.64 [R1+0x120], R8 ;  /* 0x0001200801007387 */ /* 0x000fe20000100a00 */
[C---:B--2---:R-:W-:Y:S03]  /*3d020*/  HMMA.1688.F32.TF32 R12, R140.reuse, R90, R124 ;  /* 0x0000005a8c0c723c */ /* 0x044fe6000008107c */
[----:B------:R1:W-:Y:S05]  /*3d030*/  STL.64 [R1+0x128], R10 ;  /* 0x0001280a01007387 */ /* 0x0003ea0000100a00 */
[----:B-1----:R-:W-:Y:S06]  /*3d040*/  HMMA.1688.F32.TF32 R8, R140, R94, R120 ;  /* 0x0000005e8c08723c */ /* 0x002fec0000081078 */
[----:B------:R-:W-:Y:S04]  /*3d050*/  STL.64 [R1+0x110], R16 ;  /* 0x0001101001007387 */ /* 0x000fe80000100a00 */
[----:B------:R-:W-:Y:S05]  /*3d060*/  STL.64 [R1+0x118], R18 ;  /* 0x0001181201007387 */ /* 0x000fea0000100a00 */
[----:B------:R-:W-:Y:S01]  /*3d070*/  STL.64 [R1+0x100], R12 ;  /* 0x0001000c01007387 */ /* 0x000fe20000100a00 */
[C---:B------:R-:W-:Y:S03]  /*3d080*/  HMMA.1688.F32.TF32 R132, R108.reuse, R74, R24 ;  /* 0x0000004a6c84723c */ /* 0x040fe60000081018 */
[----:B------:R-:W-:Y:S04]  /*3d090*/  STL.64 [R1+0x108], R14 ;  /* 0x0001080e01007387 */ /* 0x000fe80000100a00 */
[----:B------:R-:W-:Y:S01]  /*3d0a0*/  LDS R16, [R3+0x1c600] ;  /* 0x01c6000003107984 */ /* 0x000fe20000000800 */
[----:B------:R-:W-:Y:S03]  /*3d0b0*/  HMMA.1688.F32.TF32 R128, R108, R78, R20 ;  /* 0x0000004e6c80723c */ /* 0x000fe60000081014 */
[----:B------:R-:W-:Y:S04]  /*3d0c0*/  LDS R18, [R3+0x1e600] ;  /* 0x01e6000003127984 */ /* 0x000fe80000000800 */
[----:B------:R-:W-:Y:S04]  /*3d0d0*/  STL.64 [R1+0xf0], R8 ;  /* 0x0000f00801007387 */ /* 0x000fe80000100a00 */
[----:B------:R-:W-:Y:S04]  /*3d0e0*/  STL.64 [R1+0xf8], R10 ;  /* 0x0000f80a01007387 */ /* 0x000fe80000100a00 */
[----:B------:R-:W2:Y:S04]  /*3d0f0*/  LDL.LU R24, [R1+0x510] ;  /* 0x0005100001187983 */ /* 0x000ea80000300800 */
[----:B------:R-:W2:Y:S04]  /*3d100*/  LDL.LU R25, [R1+0x514] ;  /* 0x0005140001197983 */ /* 0x000ea80000300800 */
[----:B------:R-:W2:Y:S04]  /*3d110*/  LDL.LU R26, [R1+0x518] ;  /* 0x00051800011a7983 */ /* 0x000ea80000300800 */
[----:B------:R-:W2:Y:S01]  /*3d120*/  LDL.LU R27, [R1+0x51c] ;  /* 0x00051c00011b7983 */ /* 0x000ea20000300800 */
[----:B------:R-:W-:Y:S01]  /*3d130*/  IMAD.MOV.U32 R20, RZ, RZ, R248 ;  /* 0x000000ffff147224 */ /* 0x000fe200078e00f8 */
[----:B------:R-:W-:Y:S01]  /*3d140*/  MOV R22, R250 ;  /* 0x000000fa00167202 */ /* 0x000fe20000000f00 */
[----:B------:R-:W-:Y:S01]  /*3d150*/  IMAD.MOV.U32 R21, RZ, RZ, R249 ;  /* 0x000000ffff157224 */ /* 0x000fe200078e00f9 */
[----:B------:R-:W3:Y:S01]  /*3d160*/  LDL.LU R248, [R1+0x2074] ;  /* 0x0020740001f87983 */ /* 0x000ee20000300800 */
[----:B------:R-:W-:-:S03]  /*3d170*/  IMAD.MOV.U32 R23, RZ, RZ, R251 ;  /* 0x000000ffff177224 */ /* 0x000fc600078e00fb */
[----:B------:R-:W3:Y:S04]  /*3d180*/  LDL.LU R249, [R1+0x2070] ;  /* 0x0020700001f97983 */ /* 0x000ee80000300800 */
[----:B------:R-:W3:Y:S04]  /*3d190*/  LDL.LU R250, [R1+0x206c] ;  /* 0x00206c0001fa7983 */ /* 0x000ee80000300800 */
[----:B------:R-:W3:Y:S04]  /*3d1a0*/  LDL.LU R251, [R1+0x2068] ;  /* 0x0020680001fb7983 */ /* 0x000ee80000300800 */
[----:B------:R-:W-:Y:S04]  /*3d1b0*/  LDS R17, [R0+0x1c600] ;  /* 0x01c6000000117984 */ /* 0x000fe80000000800 */
[----:B------:R-:W1:Y:S01]  /*3d1c0*/  LDS R19, [R0+0x1e600] ;  /* 0x01e6000000137984 */ /* 0x000e620000000800 */
[----:B------:R-:W-:Y:S03]  /*3d1d0*/  HMMA.1688.F32.TF32 R140, R140, R98, R116 ;  /* 0x000000628c8c723c */ /* 0x000fe60000081074 */
[----:B------:R-:W-:Y:S04]  /*3d1e0*/  LDS R8, [R3+0x1c700] ;  /* 0x01c7000003087984 */ /* 0x000fe80000000800 */
[----:B------:R-:W-:Y:S01]  /*3d1f0*/  LDS R10, [R3+0x1e700] ;  /* 0x01e70000030a7984 */ /* 0x000fe20000000800 */
[C---:B------:R-:W-:Y:S03]  /*3d200*/  HMMA.1688.F32.TF32 R116, R108.reuse, R90, R4 ;  /* 0x0000005a6c74723c */ /* 0x040fe60000081004 */
[----:B------:R-:W-:Y:S04]  /*3d210*/  LDS R9, [R0+0x1c700] ;  /* 0x01c7000000097984 */ /* 0x000fe80000000800 */
[----:B------:R-:W-:Y:S01]  /*3d220*/  LDS R11, [R0+0x1e700] ;  /* 0x01e70000000b7984 */ /* 0x000fe20000000800 */
[C---:B------:R-:W-:Y:S03]  /*3d230*/  HMMA.1688.F32.TF32 R136, R108.reuse, R70, R112 ;  /* 0x000000466c88723c */ /* 0x040fe60000081070 */
[----:B------:R-:W-:Y:S04]  /*3d240*/  LDS R14, [R3+0x1e780] ;  /* 0x01e78000030e7984 */ /* 0x000fe80000000800 */
[----:B------:R-:W-:Y:S01]  /*3d250*/  LDS R12, [R3+0x1c780] ;  /* 0x01c78000030c7984 */ /* 0x000fe20000000800 */
[----:B------:R-:W-:Y:S03]  /*3d260*/  HMMA.1688.F32.TF32 R124, R108, R82, R104 ;  /* 0x000000526c7c723c */ /* 0x000fe60000081068 */
[----:B------:R-:W-:Y:S04]  /*3d270*/  LDS R15, [R0+0x1e780] ;  /* 0x01e78000000f7984 */ /* 0x000fe80000000800 */
[----:B------:R-:W-:Y:S01]  /*3d280*/  LDS R13, [R0+0x1c780] ;  /* 0x01c78000000d7984 */ /* 0x000fe20000000800 */
[----:B-1----:R-:W-:Y:S08]  /*3d290*/  HMMA.1688.F32.TF32 R4, R16, R74, R20 ;  /* 0x0000004a1004723c */ /* 0x002ff00000081014 */
[C---:B------:R-:W-:Y:S08]  /*3d2a0*/  HMMA.1688.F32.TF32 R120, R108.reuse, R86, R100 ;  /* 0x000000566c78723c */ /* 0x040ff00000081064 */
[C---:B------:R-:W-:Y:S08]  /*3d2b0*/  HMMA.1688.F32.TF32 R112, R108.reuse, R94, R32 ;  /* 0x0000005e6c70723c */ /* 0x040ff00000081020 */
[----:B------:R-:W-:Y:S01]  /*3d2c0*/  HMMA.1688.F32.TF32 R108, R108, R98, R28 ;  /* 0x000000626c6c723c */ /* 0x000fe2000008101c */
[----:B------:R-:W3:Y:S07]  /*3d2d0*/  LDL.LU R28, [R1+0xa0] ;  /* 0x0000a000011c7983 */ /* 0x000eee0000300800 */
[----:B------:R-:W-:Y:S08]  /*3d2e0*/  HMMA.1688.F32.TF32 R100, R36, R82, R44 ;  /* 0x000000522464723c */ /* 0x000ff0000008102c */
[----:B--2---:R-:W-:Y:S11]  /*3d2f0*/  HMMA.1688.F32.TF32 R24, R16, R70, R24 ;  /* 0x000000461018723c */ /* 0x004ff60000081018 */
[----:B------:R-:W-:Y:S11]  /*3d300*/  @!UPT UIADD3 URZ, URZ, URZ, URZ ;  /* 0x0000003f3f3ff290 */ /* 0x000ff6000fffe03f */
[----:B------:R-:W-:Y:S01]  /*3d310*/  @!UPT UIADD3 URZ, URZ, URZ, URZ ;  /* 0x0000003f3f3ff290 */ /* 0x000fe2000fffe03f */
[----:B------:R-:W-:Y:S04]  /*3d320*/  STL.64 [R1+0x7e0], R24 ;  /* 0x0007e01801007387 */ /* 0x000fe80000100a00 */
[----:B------:R-:W-:Y:S04]  /*3d330*/  STL.64 [R1+0x7e8], R26 ;  /* 0x0007e81a01007387 */ /* 0x000fe80000100a00 */
[----:B------:R1:W-:Y:S04]  /*3d340*/  STL.64 [R1+0x7d0], R4 ;  /* 0x0007d00401007387 */ /* 0x0003e80000100a00 */
[----:B------:R2:W-:Y:S04]  /*3d350*/  STL.64 [R1+0x7d8], R6 ;  /* 0x0007d80601007387 */ /* 0x0005e80000100a00 */
        /* <DEDUP_REMOVED lines=10> */
[----:B------:R-:W3:Y:S02]  /*3d400*/  LDL.LU R7, [R1+0xdc] ;  /* 0x0000dc0001077983 */ /* 0x000ee40000300800 */
[C---:B---3--:R-:W-:Y:S02]  /*3d410*/  HMMA.1688.F32.TF32 R44, R36.reuse, R90, R248 ;  /* 0x0000005a242c723c */ /* 0x048fe400000810f8 */
        /* <DEDUP_REMOVED lines=64> */
[C---:B------:R-:W-:Y:S08]  /*3d820*/  HMMA.1688.F32.TF32 R104, R36.reuse, R78, R48 ;  /* 0x0000004e2468723c */ /* 0x040ff00000081030 */
[C---:B------:R-:W-:Y:S08]  /*3d830*/  HMMA.1688.F32.TF32 R48, R36.reuse, R86, R40 ;  /* 0x000000562430723c */ /* 0x040ff00000081028 */
        /* <DEDUP_REMOVED lines=13> */
[----:B--2---:R-:W-:Y:S11]  /*3d910*/  HMMA.1688.F32.TF32 R20, R16, R78, R20 ;  /* 0x0000004e1014723c */ /* 0x004ff60000081014 */
[----:B------:R-:W-:Y:S11]  /*3d920*/  @!UPT UIADD3 URZ, URZ, URZ, URZ ;  /* 0x0000003f3f3ff290 */ /* 0x000ff6000fffe03f */
[----:B------:R-:W-:Y:S01]  /*3d930*/  @!UPT UIADD3 URZ, URZ, URZ, URZ ;  /* 0x0000003f3f3ff290 */ /* 0x000fe2000fffe03f */
[----:B------:R1:W-:Y:S04]  /*3d940*/  STL.64 [R1+0x7c0], R20 ;  /* 0x0007c01401007387 */ /* 0x0003e80000100a00 */
[----:B------:R2:W-:Y:S04]  /*3d950*/  STL.64 [R1+0x7c8], R22 ;  /* 0x0007c81601007387 */ /* 0x0005e80000100a00 */
[----:B-1----:R-:W4:Y:S04]  /*3d960*/  LDL.LU R20, [R1+0x20] ;  /* 0x0000200001147983 */ /* 0x002f280000300800 */
[----:B------:R-:W4:Y:S04]  /*3d970*/  LDL.LU R21, [R1+0x24] ;  /* 0x0000240001157983 */ /* 0x000f280000300800 */
[----:B--2---:R-:W4:Y:S04]  /*3d980*/  LDL.LU R22, [R1+0x28] ;  /* 0x0000280001167983 */ /* 0x004f280000300800 */
[----:B------:R-:W4:Y:S01]  /*3d990*/  LDL.LU R23, [R1+0x2c] ;  /* 0x00002c0001177983 */ /* 0x000f220000300800 */
[C---:B------:R-:W-:Y:S08]  /*3d9a0*/  HMMA.1688.F32.TF32 R60, R36.reuse, R70, R60 ;  /* 0x00000046243c723c */ /* 0x040ff0000008103c */
[C---:B------:R-:W-:Y:S08]  /*3d9b0*/  HMMA.1688.F32.TF32 R64, R36.reuse, R74, R64 ;  /* 0x0000004a2440723c */ /* 0x040ff00000081040 */
[----:B------:R-:W-:Y:S01]  /*3d9c0*/  HMMA.1688.F32.TF32 R36, R36, R98, R240 ;  /* 0x000000622424723c */ /* 0x000fe200000810f0 */
[----:B------:R-:W-:Y:S04]  /*3d9d0*/  LDS R240, [R3+0x1c680] ;  /* 0x01c6800003f07984 */ /* 0x000fe80000000800 */
[----:B------:R-:W-:Y:S04]  /*3d9e0*/  LDS R242, [R3+0x1e680] ;  /* 0x01e6800003f27984 */ /* 0x000fe80000000800 */
[----:B------:R-:W-:Y:S04]  /*3d9f0*/  LDS R241, [R0+0x1c680] ;  /* 0x01c6800000f17984 */ /* 0x000fe80000000800 */
[----:B------:R-:W1:Y:S01]  /*3da00*/  LDS R243, [R0+0x1e680] ;  /* 0x01e6800000f37984 */ /* 0x000e620000000800 */
[C---:B---3--:R-:W-:Y:S08]  /*3da10*/  HMMA.1688.F32.TF32 R188, R16.reuse, R82, R188 ;  /* 0x0000005210bc723c */ /* 0x048ff000000810bc */
[C---:B------:R-:W-:Y:S08]  /*3da20*/  HMMA.1688.F32.TF32 R220, R16.reuse, R86, R220 ;  /* 0x0000005610dc723c */ /* 0x040ff000000810dc */
[C---:B------:R-:W-:Y:S08]  /*3da30*/  HMMA.1688.F32.TF32 R224, R16.reuse, R90, R224 ;  /* 0x0000005a10e0723c */ /* 0x040ff000000810e0 */
[C---:B------:R-:W-:Y:S01]  /*3da40*/  HMMA.1688.F32.TF32 R228, R16.reuse, R94, R228 ;  /* 0x0000005e10e4723c */ /* 0x040fe200000810e4 */
[----:B------:R-:W-:Y:S07]  /*3da50*/  STL.64 [R1+0x7b0], R188 ;  /* 0x0007b0bc01007387 */ /* 0x000fee0000100a00 */
[----:B------:R-:W-:Y:S01]  /*3da60*/  HMMA.1688.F32.TF32 R16, R16, R98, R232 ;  /* 0x000000621010723c */ /* 0x000fe200000810e8 */
[----:B------:R2:W-:Y:S07]  /*3da70*/  STL.64 [R1+0x7b8], R190 ;  /* 0x0007b8be01007387 */ /* 0x0005ee0000100a00 */
[C---:B-1----:R-:W-:Y:S01]  /*3da80*/  HMMA.1688.F32.TF32 R236, R240.reuse, R70, R236 ;  /* 0x00000046f0ec723c */ /* 0x042fe200000810ec */
[----:B--2---:R1:W5:Y:S07]  /*3da90*/  LDL.LU.64 R190, [R1+0x2060] ;  /* 0x0020600001be7983 */ /* 0x00436e0000300a00 */
[C---:B------:R-:W-:Y:S01]  /*3daa0*/  HMMA.1688.F32.TF32 R52, R240.reuse, R74, R52 ;  /* 0x0000004af034723c */ /* 0x040fe20000081034 */
[----:B------:R1:W5:Y:S04]  /*3dab0*/  LDL.LU.64 R188, [R1+0x2058] ;  /* 0x0020580001bc7983 */ /* 0x0003680000300a00 */
[----:B------:R-:W-:Y:S03]  /*3dac0*/  STL.64 [R1+0x7a0], R220 ;  /* 0x0007a0dc01007387 */ /* 0x000fe60000100a00 */
[C---:B------:R-:W-:Y:S01]  /*3dad0*/  HMMA.1688.F32.TF32 R56, R240.reuse, R78, R56 ;  /* 0x0000004ef038723c */ /* 0x040fe20000081038 */
[----:B------:R2:W-:Y:S07]  /*3dae0*/  STL.64 [R1+0x7a8], R222 ;  /* 0x0007a8de01007387 */ /* 0x0005ee0000100a00 */
[C---:B------:R-:W-:Y:S01]  /*3daf0*/  HMMA.1688.F32.TF32 R216, R240.reuse, R82, R216 ;  /* 0x00000052f0d8723c */ /* 0x040fe200000810d8 */
[----:B--2---:R1:W5:Y:S04]  /*3db00*/  LDL.LU.64 R222, [R1+0x2050] ;  /* 0x0020500001de7983 */ /* 0x0043680000300a00 */
[----:B------:R1:W5:Y:S04]  /*3db10*/  LDL.LU.64 R220, [R1+0x2048] ;  /* 0x0020480001dc7983 */ /* 0x0003680000300a00 */
[----:B------:R-:W-:Y:S04]  /*3db20*/  STL.64 [R1+0x790], R224 ;  /* 0x000790e001007387 */ /* 0x000fe80000100a00 */
[----:B------:R2:W-:Y:S01]  /*3db30*/  STL.64 [R1+0x798], R226 ;  /* 0x000798e201007387 */ /* 0x0005e20000100a00 */
[C---:B------:R-:W-:Y:S03]  /*3db40*/  HMMA.1688.F32.TF32 R212, R240.reuse, R86, R212 ;  /* 0x00000056f0d4723c */ /* 0x040fe600000810d4 */
[----:B--2---:R1:W5:Y:S04]  /*3db50*/  LDL.LU.64 R226, [R1+0x2040] ;  /* 0x0020400001e27983 */ /* 0x0043680000300a00 */
[----:B------:R1:W5:Y:S04]  /*3db60*/  LDL.LU.64 R224, [R1+0x2038] ;  /* 0x0020380001e07983 */ /* 0x0003680000300a00 */
[----:B------:R-:W-:Y:S04]  /*3db70*/  STL.64 [R1+0x780], R228 ;  /* 0x000780e401007387 */ /* 0x000fe80000100a00 */
[----:B------:R2:W-:Y:S01]  /*3db80*/  STL.64 [R1+0x788], R230 ;  /* 0x000788e601007387 */ /* 0x0005e20000100a00 */
[C---:B------:R-:W-:Y:S03]  /*3db90*/  HMMA.1688.F32.TF32 R208, R240.reuse, R90, R208 ;  /* 0x0000005af0d0723c */ /* 0x040fe600000810d0 */
[----:B--2---:R1:W5:Y:S04]  /*3dba0*/  LDL.LU.64 R230, [R1+0x2030] ;  /* 0x0020300001e67983 */ /* 0x0043680000300a00 */
[----:B------:R1:W5:Y:S04]  /*3dbb0*/  LDL.LU.64 R228, [R1+0x2028] ;  /* 0x0020280001e47983 */ /* 0x0003680000300a00 */
[----:B------:R1:W5:Y:S04]  /*3dbc0*/  LDL.LU.64 R234, [R1+0x2020] ;  /* 0x0020200001ea7983 */ /* 0x0003680000300a00 */
[----:B------:R1:W5:Y:S04]  /*3dbd0*/  LDL.LU.64 R232, [R1+0x2018] ;  /* 0x0020180001e87983 */ /* 0x0003680000300a00 */
[----:B------:R2:W-:Y:S01]  /*3dbe0*/  STL.64 [R1+0x710], R16 ;  /* 0x0007101001007387 */ /* 0x0005e20000100a00 */
[----:B------:R-:W-:Y:S03]  /*3dbf0*/  HMMA.1688.F32.TF32 R204, R240, R94, R204 ;  /* 0x0000005ef0cc723c */ /* 0x000fe600000810cc */
[----:B------:R-:W-:Y:S01]  /*3dc00*/  STL.64 [R1+0x718], R18 ;  /* 0x0007181201007387 */ /* 0x000fe20000100a00 */
[----:B--2---:R-:W-:-:S03]  /*3dc10*/  IMAD.MOV.U32 R16, RZ, RZ, R2 ;  /* 0x000000ffff107224 */ /* 0x004fc600078e0002 */
[----:B------:R-:W2:Y:S04]  /*3dc20*/  LDL.LU R2, [R1+0x2010] ;  /* 0x0020100001027983 */ /* 0x000ea80000300800 */
[----:B------:R-:W-:Y:S04]  /*3dc30*/  STL.64 [R1+0x700], R236 ;  /* 0x000700ec01007387 */ /* 0x000fe80000100a00 */
[----:B------:R3:W-:Y:S01]  /*3dc40*/  STL.64 [R1+0x708], R238 ;  /* 0x000708ee01007387 */ /* 0x0007e20000100a00 */
[C---:B------:R-:W-:Y:S03]  /*3dc50*/  HMMA.1688.F32.TF32 R196, R8.reuse, R78, R196 ;  /* 0x0000004e08c4723c */ /* 0x040fe600000810c4 */
[----:B---3--:R1:W5:Y:S04]  /*3dc60*/  LDL.LU.64 R238, [R1+0x2008] ;  /* 0x0020080001ee7983 */ /* 0x0083680000300a00 */
[----:B------:R1:W5:Y:S04]  /*3dc70*/  LDL.LU.64 R236, [R1+0x2000] ;  /* 0x0020000001ec7983 */ /* 0x0003680000300a00 */
        /* <DEDUP_REMOVED lines=17> */
[----:B------:R-:W-:Y:S03]  /*3dd90*/  HMMA.1688.F32.TF32 R28, R8, R94, R28 ;  /* 0x0000005e081c723c */ /* 0x000fe6000008101c */
[----:B---3--:R1:W5:Y:S04]  /*3dda0*/  LDL.LU.64 R214, [R1+0x1fc8] ;  /* 0x001fc80001d67983 */ /* 0x0083680000300a00 */
[----:B------:R1:W5:Y:S04]  /*3ddb0*/  LDL.LU.64 R212, [R1+0x1fc0] ;  /* 0x001fc00001d47983 */ /* 0x0003680000300a00 */
[----:B------:R-:W-:Y:S04]  /*3ddc0*/  STL.64 [R1+0x6b0], R208 ;  /* 0x0006b0d001007387 */ /* 0x000fe80000100a00 */
[----:B------:R3:W-:Y:S01]  /*3ddd0*/  STL.64 [R1+0x6b8], R210 ;  /* 0x0006b8d201007387 */ /* 0x0007e20000100a00 */
[----:B------:R-:W-:Y:S01]  /*3dde0*/  HMMA.1688.F32.TF32 R240, R240, R98, R200 ;  /* 0x00000062f0f0723c */ /* 0x000fe200000810c8 */
[----:B------:R-:W-:-:S02]  /*3ddf0*/  IMAD.MOV.U32 R19, RZ, RZ, R68 ;  /* 0x000000ffff137224 */ /* 0x000fc400078e0044 */
[----:B---3--:R1:W5:Y:S04]  /*3de00*/  LDL.LU.64 R210, [R1+0x1fb8] ;  /* 0x001fb80001d27983 */ /* 0x0083680000300a00 */
[----:B------:R1:W5:Y:S04]  /*3de10*/  LDL.LU.64 R208, [R1+0x1fb0] ;  /* 0x001fb00001d07983 */ /* 0x0003680000300a00 */
[----:B------:R-:W-:Y:S04]  /*3de20*/  STL.64 [R1+0x6a0], R204 ;  /* 0x0006a0cc01007387 */ /* 0x000fe80000100a00 */
[----:B------:R3:W-:Y:S01]  /*3de30*/  STL.64 [R1+0x6a8], R206 ;  /* 0x0006a8ce01007387 */ /* 0x0007e20000100a00 */
[C---:B------:R-:W-:Y:S08]  /*3de40*/  HMMA.1688.F32.TF32 R244, R8.reuse, R70, R244 ;  /* 0x0000004608f4723c */ /* 0x040ff000000810f4 */
[C---:B------:R-:W-:Y:S01]  /*3de50*/  HMMA.1688.F32.TF32 R248, R8.reuse, R74, R248 ;  /* 0x0000004a08f8723c */ /* 0x040fe200000810f8 */
[----:B---3--:R1:W5:Y:S04]  /*3de60*/  LDL.LU.64 R206, [R1+0x1fa8] ;  /* 0x001fa80001ce7983 */ /* 0x0083680000300a00 */
[----:B------:R1:W5:Y:S03]  /*3de70*/  LDL.LU.64 R204, [R1+0x1fa0] ;  /* 0x001fa00001cc7983 */ /* 0x0003660000300a00 */
[----:B------:R-:W-:Y:S01]  /*3de80*/  HMMA.1688.F32.TF32 R8, R8, R98, R24 ;  /* 0x000000620808723c */ /* 0x000fe20000081018 */
[----:B------:R1:W5:Y:S04]  /*3de90*/  LDL.LU.64 R202, [R1+0x1f98] ;  /* 0x001f980001ca7983 */ /* 0x0003680000300a00 */
[----:B------:R1:W5:Y:S03]  /*3dea0*/  LDL.LU.64 R200, [R1+0x1f90] ;  /* 0x001f900001c87983 */ /* 0x0003660000300a00 */
[----:B----4-:R-:W-:Y:S01]  /*3deb0*/  HMMA.1688.F32.TF32 R20, R12, R70, R20 ;  /* 0x000000460c14723c */ /* 0x010fe20000081014 */
[----:B------:R-:W3:Y:S04]  /*3dec0*/  LDL R68, [R1+0xa5c] ;  /* 0x000a5c0001447983 */ /* 0x000ee80000100800 */
[----:B------:R-:W-:Y:S04]  /*3ded0*/  STL.64 [R1+0xc0], R196 ;  /* 0x0000c0c401007387 */ /* 0x000fe80000100a00 */
[----:B------:R4:W-:Y:S04]  /*3dee0*/  STL.64 [R1+0xc8], R198 ;  /* 0x0000c8c601007387 */ /* 0x0009e80000100a00 */
[----:B----4-:R1:W5:Y:S04]  /*3def0*/  LDL.LU.64 R198, [R1+0x1f88] ;  /* 0x001f880001c67983 */ /* 0x0103680000300a00 */
[----:B------:R1:W5:Y:S04]  /*3df00*/  LDL.LU.64 R196, [R1+0x1f80] ;  /* 0x001f800001c47983 */ /* 0x0003680000300a00 */
[----:B------:R-:W-:Y:S04]  /*3df10*/  STL.64 [R1+0xe0], R192 ;  /* 0x0000e0c001007387 */ /* 0x000fe80000100a00 */
[----:B------:R4:W-:Y:S04]  /*3df20*/  STL.64 [R1+0xe8], R194 ;  /* 0x0000e8c201007387 */ /* 0x0009e80000100a00 */
[----:B----4-:R1:W5:Y:S04]  /*3df30*/  LDL.LU.64 R194, [R1+0x1f78] ;  /* 0x001f780001c27983 */ /* 0x0103680000300a00 */
[----:B------:R1:W5:Y:S04]  /*3df40*/  LDL.LU.64 R192, [R1+0x1f70] ;  /* 0x001f700001c07983 */ /* 0x0003680000300a00 */
        /* <DEDUP_REMOVED lines=15> */
[----:B------:R-:W-:Y:S04]  /*3e040*/  STL.64 [R1+0x2a8], R10 ;  /* 0x0002a80a01007387 */ /* 0x000fe80000100a00 */
[----:B------:R-:W-:Y:S04]  /*3e050*/  STL.64 [R1+0x270], R20 ;  /* 0x0002701401007387 */ /* 0x000fe80000100a00 */
[----:B------:R1:W-:Y:S04]  /*3e060*/  STL.64 [R1+0x278], R22 ;  /* 0x0002781601007387 */ /* 0x0003e80000100a00 */
[----:B-1----:R-:W3:Y:S04]  /*3e070*/  LDL.LU.64 R22, [R1+0x1f28] ;  /* 0x001f280001167983 */ /* 0x002ee80000300a00 */
[----:B------:R-:W3:Y:S01]  /*3e080*/  LDL.LU.64 R20, [R1+0x1f20] ;  /* 0x001f200001147983 */ /* 0x000ee20000300a00 */
[----:B------:R-:W-:Y:S01]  /*3e090*/  MOV R8, R252 ;  /* 0x000000fc00087202 */ /* 0x000fe20000000f00 */
[----:B------:R-:W-:Y:S01]  /*3e0a0*/  IMAD.MOV.U32 R9, RZ, RZ, R73 ;  /* 0x000000ffff097224 */ /* 0x000fe200078e0049 */
[----:B------:R-:W-:Y:S01]  /*3e0b0*/  MOV R11, R69 ;  /* 0x00000045000b7202 */ /* 0x000fe20000000f00 */
[----:B------:R-:W-:-:S07]  /*3e0c0*/  IMAD.MOV.U32 R10, RZ, RZ, R72 ;  /* 0x000000ffff0a7224 */ /* 0x000fce00078e0048 */
[----:B------:R-:W-:Y:S01]  /*3e0d0*/  HMMA.1688.F32.TF32 R8, R12, R74, R8 ;  /* 0x0000004a0c08723c */ /* 0x000fe20000081008 */
[----:B------:R-:W-:Y:S01]  /*3e0e0*/  MOV R17, R77 ;  /* 0x0000004d00117202 */ /* 0x000fe20000000f00 */
[----:B------:R-:W-:-:S07]  /*3e0f0*/  IMAD.MOV.U32 R18, RZ, RZ, R76 ;  /* 0x000000ffff127224 */ /* 0x000fce00078e004c */
[C---:B------:R-:W-:Y:S11]  /*3e100*/  HMMA.1688.F32.TF32 R72, R12.reuse, R78, R16 ;  /* 0x0000004e0c48723c */ /* 0x040ff60000081010 */
[----:B------:R-:W-:Y:S03]  /*3e110*/  @!UPT UIADD3 URZ, URZ, URZ, URZ ;  /* 0x0000003f3f3ff290 */ /* 0x000fe6000fffe03f */
[----:B------:R-:W-:Y:S04]  /*3e120*/  STL.64 [R1+0x240], R8 ;  /* 0x0002400801007387 */ /* 0x000fe80000100a00 */
[----:B------:R2:W-:Y:S05]  /*3e130*/  STL.64 [R1+0x248], R10 ;  /* 0x0002480a01007387 */ /* 0x0005ea0000100a00 */
[----:B------:R-:W-:Y:S04]  /*3e140*/  STL.64 [R1+0x220], R72 ;  /* 0x0002204801007387 */ /* 0x000fe80000100a00 */
[----:B------:R-:W-:Y:S01]  /*3e150*/  STL.64 [R1+0x228], R74 ;  /* 0x0002284a01007387 */ /* 0x000fe20000100a00 */
[C---:B----4-:R-:W-:Y:S08]  /*3e160*/  HMMA.1688.F32.TF32 R4, R12.reuse, R98, R4 ;  /* 0x000000620c04723c */ /* 0x050ff00000081004 */
[C---:B--2---:R-:W-:Y:S08]  /*3e170*/  HMMA.1688.F32.TF32 R8, R12.reuse, R86, R24 ;  /* 0x000000560c08723c */ /* 0x044ff00000081018 */
[C---:B---3--:R-:W-:Y:S01]  /*3e180*/  HMMA.1688.F32.TF32 R16, R12.reuse, R82, R20 ;  /* 0x000000520c10723c */ /* 0x048fe20000081014 */
[----:B------:R-:W2:Y:S07]  /*3e190*/  LDL.LU R20, [R1+0x1c00] ;  /* 0x001c000001147983 */ /* 0x000eae0000300800 */
[C---:B------:R-:W-:Y:S11]  /*3e1a0*/  HMMA.1688.F32.TF32 R24, R12.reuse, R94, R32 ;  /* 0x0000005e0c18723c */ /* 0x040ff60000081020 */
[----:B------:R-:W-:Y:S04]  /*3e1b0*/  @!UPT UIADD3 URZ, URZ, URZ, URZ ;  /* 0x0000003f3f3ff290 */ /* 0x000fe8000fffe03f */
[----:B------:R-:W-:Y:S04]  /*3e1c0*/  STL.64 [R1+0x200], R16 ;  /* 0x0002001001007387 */ /* 0x000fe80000100a00 */
[----:B------:R1:W-:Y:S04]  /*3e1d0*/  STL.64 [R1+0x208], R18 ;  /* 0x0002081201007387 */ /* 0x0003e80000100a00 */
[----:B-1----:R-:W3:Y:S04]  /*3e1e0*/  LDL.LU R19, [R1+0x1c04] ;  /* 0x001c040001137983 */ /* 0x002ee80000300800 */
[----:B------:R-:W-:Y:S04]  /*3e1f0*/  STL.64 [R1+0x1b0], R8 ;  /* 0x0001b00801007387 */ /* 0x000fe80000100a00 */
[----:B------:R1:W-:Y:S04]  /*3e200*/  STL.64 [R1+0x1b8], R10 ;  /* 0x0001b80a01007387 */ /* 0x0003e80000100a00 */
[----:B------:R-:W4:Y:S01]  /*3e210*/  LDL.LU R17, [R1+0x1c0c] ;  /* 0x001c0c0001117983 */ /* 0x000f220000300800 */
[----:B-1----:R-:W-:Y:S11]  /*3e220*/  HMMA.1688.F32.TF32 R8, R12, R90, R28 ;  /* 0x0000005a0c08723c */ /* 0x002ff6000008101c */
[----:B------:R-:W-:Y:S11]  /*3e230*/  @!UPT UIADD3 URZ, URZ, URZ, URZ ;  /* 0x0000003f3f3ff290 */ /* 0x000ff6000fffe03f */
[----:B------:R-:W-:Y:S01]  /*3e240*/  @!UPT UIADD3 URZ, URZ, URZ, URZ ;  /* 0x0000003f3f3ff290 */ /* 0x000fe2000fffe03f */
[----:B------:R1:W-:Y:S04]  /*3e250*/  STL.64 [R1+0x1a0], R8 ;  /* 0x0001a00801007387 */ /* 0x0003e80000100a00 */
[----:B------:R1:W-:Y:S04]  /*3e260*/  STL.64 [R1+0x1a8], R10 ;  /* 0x0001a80a01007387 */ /* 0x0003e80000100a00 */
[----:B-1----:R-:W4:Y:S04]  /*3e270*/  LDL.LU R9, [R1+0x1c14] ;  /* 0x001c140001097983 */ /* 0x002f280000300800 */
[----:B------:R-:W-:Y:S04]  /*3e280*/  STL.64 [R1+0xd0], R24 ;  /* 0x0000d01801007387 */ /* 0x000fe80000100a00 */
[----:B------:R-:W-:Y:S04]  /*3e290*/  STL.64 [R1+0xd8], R26 ;  /* 0x0000d81a01007387 */ /* 0x000fe80000100a00 */
[----:B------:R-:W4:Y:S04]  /*3e2a0*/  LDL.LU R18, [R1+0x1c08] ;  /* 0x001c080001127983 */ /* 0x000f280000300800 */
[----:B------:R-:W-:Y:S04]  /*3e2b0*/  STL.64 [R1], R4 ;  /* 0x0000000401007387 */ /* 0x000fe80000100a00 */
[----:B------:R1:W-:Y:S04]  /*3e2c0*/  STL.64 [R1+0x8], R6 ;  /* 0x0000080601007387 */ /* 0x0003e80000100a00 */
[----:B------:R-:W4:Y:S04]  /*3e2d0*/  LDL.LU R16, [R1+0x1c10] ;  /* 0x001c100001107983 */ /* 0x000f280000300800 */
[----:B------:R-:W4:Y:S04]  /*3e2e0*/  LDL.LU R14, [R1+0x1c1c] ;  /* 0x001c1c00010e7983 */ /* 0x000f280000300800 */
[----:B------:R-:W4:Y:S04]  /*3e2f0*/  LDL.LU R8, [R1+0x1c24] ;  /* 0x001c240001087983 */ /* 0x000f280000300800 */
[----:B------:R-:W4:Y:S04]  /*3e300*/  LDL.LU R15, [R1+0x1c18] ;  /* 0x001c1800010f7983 */ /* 0x000f280000300800 */
[----:B------:R-:W4:Y:S01]  /*3e310*/  LDL.LU R11, [R1+0x1c20] ;  /* 0x001c2000010b7983 */ /* 0x000f220000300800 */
[----:B------:R-:W-:-:S02]  /*3e320*/  IMAD.MOV.U32 R69, RZ, RZ, 0x3f ;  /* 0x0000003fff457424 */ /* 0x000fc400078e00ff */
[----:B------:R-:W-:Y:S01]  /*3e330*/  IMAD.MOV.U32 R73, RZ, RZ, c[0x0][0x180] ;  /* 0x00006000ff497624 */ /* 0x000fe200078e00ff */
[----:B------:R-:W-:Y:S01]  /*3e340*/  UIADD3 UR5, UR5, 0x1, URZ ;  /* 0x0000000105057890 */ /* 0x000fe2000fffe03f */
[----:B------:R-:W-:Y:S01]  /*3e350*/  IMAD.MOV.U32 R252, RZ, RZ, c[0x0][0x188] ;  /* 0x00006200fffc7624 */ /* 0x000fe200078e00ff */
[----:B------:R-:W-:Y:S01]  /*3e360*/  IADD3 R69, R69, c[0x0][0x180], RZ ;  /* 0x0000600045457a10 */ /* 0x000fe20007ffe0ff */
[----:B------:R-:W4:Y:S03]  /*3e370*/  LDL.LU R13, [R1+0x1c28] ;  /* 0x001c2800010d7983 */ /* 0x000f260000300800 */
[----:B------:R-:W-:Y:S02]  /*3e380*/  SHF.R.S32.HI R3, RZ, 0x1f, R69 ;  /* 0x0000001fff037819 */ /* 0x000fe40000011445 */
[----:B------:R-:W-:Y:S01]  /*3e390*/  IADD3 R0, R73, -0x80, RZ ;  /* 0xffffff8049007810 */ /* 0x000fe20007ffe0ff */
[----:B------:R-:W-:Y:S01]  /*3e3a0*/  IMAD.SHL.U32 R252, R252, 0x40, RZ ;  /* 0x00000040fcfc7824 */ /* 0x000fe200078e00ff */
[----:B------:R-:W-:Y:S01]  /*3e3b0*/  LEA.HI R3, R3, R69, RZ, 0x6 ;  /* 0x0000004503037211 */ /* 0x000fe200078f30ff */
[----:B------:R-:W4:Y:S04]  /*3e3c0*/  LDL.LU R10, [R1+0x1c2c] ;  /* 0x001c2c00010a7983 */ /* 0x000f280000300800 */
[----:B------:R-:W1:Y:S01]  /*3e3d0*/  S2R R69, SR_TID.X ;  /* 0x0000000000457919 */ /* 0x000e620000002100 */
[----:B------:R-:W-:Y:S01]  /*3e3e0*/  SHF.R.S32.HI R3, RZ, 0x6, R3 ;  /* 0x00000006ff037819 */ /* 0x000fe20000011403 */
[----:B------:R-:W-:Y:S01]  /*3e3f0*/  IMAD R0, R68, -0x40, R0 ;  /* 0xffffffc044007824 */ /* 0x000fe200078e0200 */
[----:B------:R-:W-:Y:S01]  /*3e400*/  UISETP.GT.AND UP0, UPT, UR5, 0x1, UPT ;  /* 0x000000010500788c */ /* 0x000fe2000bf04270 */
[----:B-1----:R-:W4:Y:S01]  /*3e410*/  LDL.LU R7, [R1+0x1c30] ;  /* 0x001c300001077983 */ /* 0x002f220000300800 */
[----:B------:R-:W-:-:S03]  /*3e420*/  IADD3 R3, R3, -0x2, RZ ;  /* 0xfffffffe03037810 */ /* 0x000fc60007ffe0ff */
[----:B------:R-:W-:Y:S01]  /*3e430*/  BAR.SYNC.DEFER_BLOCKING 0x0 ;  /* 0x0000000000007b1d */ /* 0x000fe20000010000 */
[----:B------:R-:W-:Y:S02]  /*3e440*/  ISETP.GT.AND P1, PT, R0, RZ, PT ;  /* 0x000000ff0000720c */ /* 0x000fe40003f24270 */
[----:B------:R-:W-:Y:S02]  /*3e450*/  ISETP.GE.AND P0, PT, R68, R3, PT ;  /* 0x000000034400720c */ /* 0x000fe40003f06270 */
[----:B------:R-:W-:Y:S01]  /*3e460*/  SEL R3, RZ, 0x4, !P1 ;  /* 0x00000004ff037807 */ /* 0x000fe20004800000 */
[----:B------:R-:W4:Y:S01]  /*3e470*/  LDL.LU R6, [R1+0x1c34] ;  /* 0x001c340001067983 */ /* 0x000f220000300800 */
[----:B------:R-:W-:Y:S01]  /*3e480*/  SHF.L.U32 R252, R252, 0x2, RZ ;  /* 0x00000002fcfc7819 */ /* 0x000fe200000006ff */
[----:B------:R-:W-:Y:S01]  /*3e490*/  USEL UR5, UR5, URZ, !UP0 ;  /* 0x0000003f05057287 */ /* 0x000fe2000c000000 */
[----:B------:R-:W-:-:S04]  /*3e4a0*/  SEL R3, R3, RZ, !P0 ;  /* 0x000000ff03037207 */ /* 0x000fc80004000000 */
[----:B------:R-:W-:Y:S02]  /*3e4b0*/  ISETP.NE.U32.AND P1, PT, R3, RZ, PT ;  /* 0x000000ff0300720c */ /* 0x000fe40003f25070 */
[----:B------:R-:W-:Y:S01]  /*3e4c0*/  LOP3.LUT R73, R69, 0x3f, RZ, 0xc0, !PT ;  /* 0x0000003f45497812 */ /* 0x000fe200078ec0ff */
[----:B------:R-:W-:-:S03]  /*3e4d0*/  IMAD.U32 R3, RZ, RZ, UR5 ;  /* 0x00000005ff037e24 */ /* 0x000fc6000f8e00ff */
[----:B------:R-:W-:-:S04]  /*3e4e0*/  SHF.L.U32 R69, R73, 0x2, RZ ;  /* 0x0000000249457819 */ /* 0x000fc800000006ff */
[----:B------:R-:W-:Y:S02]  /*3e4f0*/  LEA R3, R3, R69, 0x11 ;  /* 0x0000004503037211 */ /* 0x000fe400078e88ff */
[----:B---3--:R-:W-:-:S05]  /*3e500*/  IADD3 R19, P2, R19, R252, RZ ;  /* 0x000000fc13137210 */ /* 0x008fca0007f5e0ff */
[----:B--2---:R-:W-:Y:S02]  /*3e510*/  IMAD.X R20, R20, 0x1, R2, P2 ;  /* 0x0000000114147824 */ /* 0x004fe400010e0602 */
[----:B------:R-:W-:Y:S02]  /*3e520*/  IMAD.MOV.U32 R4, RZ, RZ, R19 ;  /* 0x000000ffff047224 */ /* 0x000fe400078e0013 */
[----:B------:R-:W-:Y:S01]  /*3e530*/  IMAD.MOV.U32 R5, RZ, RZ, R20 ;  /* 0x000000ffff057224 */ /* 0x000fe200078e0014 */
[-C--:B----4-:R-:W-:Y:S01]  /*3e540*/  IADD3 R17, P2, R17, R252.reuse, RZ ;  /* 0x000000fc11117210 */ /* 0x090fe20007f5e0ff */
[----:B------:R-:W-:Y:S04]  /*3e550*/  STL [R1+0x1c04], R19 ;  /* 0x001c041301007387 */ /* 0x000fe80000100800 */
[----:B------:R-:W-:Y:S01]  /*3e560*/  @!PT LDS RZ, [RZ] ;  /* 0x00000000fffff984 */ /* 0x000fe20000000800 */
[----:B------:R-:W-:Y:S01]  /*3e570*/  @!PT LDS RZ, [RZ] ;  /* 0x00000000fffff984 */ /* 0x000fe20000000800 */
[----:B------:R-:W-:Y:S01]  /*3e580*/  @!PT LDS RZ, [RZ] ;  /* 0x00000000fffff984 */ /* 0x000fe20000000800 */
[----:B------:R1:W-:Y:S04]  /*3e590*/  LDGSTS.E [R3], [R4.64], P1 ;  /* 0x0000000004037fae */ /* 0x0003e80008921848 */
[----:B------:R-:W-:Y:S04]  /*3e5a0*/  STL [R1+0x1c00], R20 ;  /* 0x001c001401007387 */ /* 0x000fe80000100800 */
[----:B------:R-:W-:Y:S01]  /*3e5b0*/  STL [R1+0x1c0c], R17 ;  /* 0x001c0c1101007387 */ /* 0x000fe20000100800 */
[----:B-1----:R-:W-:Y:S01]  /*3e5c0*/  IMAD.MOV.U32 R4, RZ, RZ, R17 ;  /* 0x000000ffff047224 */ /* 0x002fe200078e0011 */
[----:B------:R-:W-:-:S02]  /*3e5d0*/  IADD3 R9, P3, R9, R252, RZ ;  /* 0x000000fc09097210 */ /* 0x000fc40007f7e0ff */
[----:B------:R-:W-:-:S04]  /*3e5e0*/  IADD3.X R18, R18, R2, RZ, P2, !PT ;  /* 0x0000000212127210 */ /* 0x000fc800017fe4ff */
[----:B------:R-:W-:Y:S01]  /*3e5f0*/  MOV R5, R18 ;  /* 0x0000001200057202 */ /* 0x000fe20000000f00 */
[----:B------:R-:W-:Y:S01]  /*3e600*/  STL [R1+0x1c08], R18 ;  /* 0x001c081201007387 */ /* 0x000fe20000100800 */
[----:B------:R-:W-:-:S03]  /*3e610*/  IMAD.X R16, R16, 0x1, R2, P3 ;  /* 0x0000000110107824 */ /* 0x000fc600018e0602 */
[----:B------:R1:W-:Y:S04]  /*3e620*/  STL [R1+0x1c14], R9 ;  /* 0x001c140901007387 */ /* 0x0003e80000100800 */
[----:B------:R2:W-:Y:S04]  /*3e630*/  LDGSTS.E [R3+0x100], [R4.64], P1 ;  /* 0x0010000004037fae */ /* 0x0005e80008921848 */
[----:B------:R3:W-:Y:S04]  /*3e640*/  STL [R1+0x1c10], R16 ;  /* 0x001c101001007387 */ /* 0x0007e80000100800 */
[----:B------:R-:W4:Y:S01]  /*3e650*/  LDL.LU R12, [R1+0x1c38] ;  /* 0x001c3800010c7983 */ /* 0x000f220000300800 */
[----:B--2---:R-:W-:-:S03]  /*3e660*/  IMAD.MOV.U32 R4, RZ, RZ, R9 ;  /* 0x000000ffff047224 */ /* 0x004fc600078e0009 */
[----:B-1----:R-:W2:Y:S04]  /*3e670*/  LDL.LU R9, [R1+0x1c3c] ;  /* 0x001c3c0001097983 */ /* 0x002ea80000300800 */
[----:B------:R-:W4:Y:S01]  /*3e680*/  LDL.LU R19, [R1+0x1b04] ;  /* 0x001b040001137983 */ /* 0x000f220000300800 */
[----:B------:R-:W-:-:S03]  /*3e690*/  IADD3 R14, P2, R14, R252, RZ ;  /* 0x000000fc0e0e7210 */ /* 0x000fc60007f5e0ff */
[----:B------:R-:W4:Y:S01]  /*3e6a0*/  LDL.LU R18, [R1+0x1b08] ;  /* 0x001b080001127983 */ /* 0x000f220000300800 */
[----:B------:R-:W-:Y:S01]  /*3e6b0*/  IADD3 R8, P3, R8, R252, RZ ;  /* 0x000000fc08087210 */ /* 0x000fe20007f7e0ff */
[----:B------:R-:W-:Y:S01]  /*3e6c0*/  IMAD.MOV.U32 R5, RZ, RZ, R16 ;  /* 0x000000ffff057224 */ /* 0x000fe200078e0010 */
[----:B------:R-:W-:Y:S01]  /*3e6d0*/  IADD3.X R15, R15, R2, RZ, P2, !PT ;  /* 0x000000020f0f7210 */ /* 0x000fe200017fe4ff */
[----:B------:R-:W-:Y:S02]  /*3e6e0*/  STL [R1+0x1c1c], R14 ;  /* 0x001c1c0e01007387 */ /* 0x000fe40000100800 */
[----:B------:R-:W-:Y:S02]  /*3e6f0*/  IMAD.X R11, R11, 0x1, R2, P3 ;  /* 0x000000010b0b7824 */ /* 0x000fe400018e0602 */
[----:B------:R1:W-:Y:S04]  /*3e700*/  LDGSTS.E [R3+0x200], [R4.64], P1 ;  /* 0x0020000004037fae */ /* 0x0003e80008921848 */
[----:B------:R-:W-:Y:S04]  /*3e710*/  STL [R1+0x1c18], R15 ;  /* 0x001c180f01007387 */ /* 0x000fe80000100800 */
[----:B------:R-:W-:Y:S01]  /*3e720*/  STL [R1+0x1c24], R8 ;  /* 0x001c240801007387 */ /* 0x000fe20000100800 */
[----:B-1----:R-:W-:Y:S01]  /*3e730*/  IMAD.MOV.U32 R4, RZ, RZ, R14 ;  /* 0x000000ffff047224 */ /* 0x002fe200078e000e */
[----:B------:R-:W-:-:S02]  /*3e740*/  MOV R5, R15 ;  /* 0x0000000f00057202 */ /* 0x000fc40000000f00 */
[----:B------:R1:W-:Y:S04]  /*3e750*/  STL [R1+0x1c20], R11 ;  /* 0x001c200b01007387 */ /* 0x0003e80000100800 */
[----:B------:R-:W4:Y:S04]  /*3e760*/  LDL.LU R17, [R1+0x1b0c] ;  /* 0x001b0c0001117983 */ /* 0x000f280000300800 */
[----:B---3--:R-:W3:Y:S04]  /*3e770*/  LDL.LU R16, [R1+0x1b10] ;  /* 0x001b100001107983 */ /* 0x008ee80000300800 */
[----:B------:R1:W-:Y:S02]  /*3e780*/  LDGSTS.E [R3+0x300], [R4.64], P1 ;  /* 0x0030000004037fae */ /* 0x0003e40008921848 */
[----:B-1----:R-:W-:-:S02]  /*3e790*/  IMAD.MOV.U32 R5, RZ, RZ, R11 ;  /* 0x000000ffff057224 */ /* 0x002fc400078e000b */
[----:B------:R-:W-:Y:S01]  /*3e7a0*/  IMAD.MOV.U32 R4, RZ, RZ, R8 ;  /* 0x000000ffff047224 */ /* 0x000fe200078e0008 */
[----:B------:R-:W3:Y:S04]  /*3e7b0*/  LDL.LU R11, [R1+0x1b14] ;  /* 0x001b1400010b7983 */ /* 0x000ee80000300800 */
[----:B------:R-:W3:Y:S01]  /*3e7c0*/  LDL.LU R8, [R1+0x1b18] ;  /* 0x001b180001087983 */ /* 0x000ee20000300800 */
[-C--:B------:R-:W-:Y:S02]  /*3e7d0*/  IADD3 R10, P2, R10, R252.reuse, RZ ;  /* 0x000000fc0a0a7210 */ /* 0x080fe40007f5e0ff */
[----:B------:R-:W-:Y:S01]  /*3e7e0*/  IADD3 R6, P3, R6, R252, RZ ;  /* 0x000000fc06067210 */ /* 0x000fe20007f7e0ff */
[----:B------:R1:W-:Y:S01]  /*3e7f0*/  LDGSTS.E [R3+0x400], [R4.64], P1 ;  /* 0x0040000004037fae */ /* 0x0003e20008921848 */
[----:B------:R-:W-:-:S03]  /*3e800*/  IADD3.X R13, R13, R2, RZ, P2, !PT ;  /* 0x000000020d0d7210 */ /* 0x000fc600017fe4ff */
[----:B------:R-:W-:Y:S01]  /*3e810*/  IMAD.X R7, R7, 0x1, R2, P3 ;  /* 0x0000000107077824 */ /* 0x000fe200018e0602 */
[----:B------:R-:W-:Y:S04]  /*3e820*/  STL [R1+0x1c2c], R10 ;  /* 0x001c2c0a01007387 */ /* 0x000fe80000100800 */
[----:B------:R1:W-:Y:S02]  /*3e830*/  STL [R1+0x1c28], R13 ;  /* 0x001c280d01007387 */ /* 0x0003e40000100800 */
[----:B-1----:R-:W-:Y:S01]  /*3e840*/  IMAD.MOV.U32 R4, RZ, RZ, R10 ;  /* 0x000000ffff047224 */ /* 0x002fe200078e000a */
[----:B------:R-:W-:Y:S01]  /*3e850*/  MOV R5, R13 ;  /* 0x0000000d00057202 */ /* 0x000fe20000000f00 */
[----:B------:R-:W-:Y:S04]  /*3e860*/  STL [R1+0x1c34], R6 ;  /* 0x001c340601007387 */ /* 0x000fe80000100800 */
[----:B------:R1:W-:Y:S04]  /*3e870*/  STL [R1+0x1c30], R7 ;  /* 0x001c300701007387 */ /* 0x0003e80000100800 */
[----:B------:R-:W3:Y:S04]  /*3e880*/  LDL.LU R15, [R1+0x1b1c] ;  /* 0x001b1c00010f7983 */ /* 0x000ee80000300800 */
[----:B------:R1:W-:Y:S04]  /*3e890*/  LDGSTS.E [R3+0x500], [R4.64], P1 ;  /* 0x0050000004037fae */ /* 0x0003e80008921848 */
[----:B------:R-:W3:Y:S04]  /*3e8a0*/  LDL.LU R14, [R1+0x1b20] ;  /* 0x001b2000010e7983 */ /* 0x000ee80000300800 */
[----:B------:R-:W3:Y:S01]  /*3e8b0*/  LDL.LU R13, [R1+0x1b24] ;  /* 0x001b2400010d7983 */ /* 0x000ee20000300800 */
[----:B-1----:R-:W-:-:S03]  /*3e8c0*/  IMAD.MOV.U32 R5, RZ, RZ, R7 ;  /* 0x000000ffff057224 */ /* 0x002fc600078e0007 */
[----:B------:R-:W3:Y:S01]  /*3e8d0*/  LDL.LU R7, [R1+0x1b28] ;  /* 0x001b280001077983 */ /* 0x000ee20000300800 */
[----:B------:R-:W-:Y:S01]  /*3e8e0*/  IMAD.MOV.U32 R4, RZ, RZ, R6 ;  /* 0x000000ffff047224 */ /* 0x000fe200078e0006 */
[----:B------:R-:W-:Y:S02]  /*3e8f0*/  ISETP.GT.AND P2, PT, R0, 0x4, PT ;  /* 0x000000040000780c */ /* 0x000fe40003f44270 */
[----:B------:R-:W3:Y:S04]  /*3e900*/  LDL.LU R10, [R1+0x1b30] ;  /* 0x001b3000010a7983 */ /* 0x000ee80000300800 */
[----:B------:R1:W-:Y:S04]  /*3e910*/  LDGSTS.E [R3+0x600], [R4.64], P1 ;  /* 0x0060000004037fae */ /* 0x0003e80008921848 */
[----:B------:R-:W3:Y:S01]  /*3e920*/  LDL.LU R6, [R1+0x1b38] ;  /* 0x001b380001067983 */ /* 0x000ee20000300800 */
[----:B-1----:R-:W-:-:S04]  /*3e930*/  SEL R4, RZ, 0x4, !P2 ;  /* 0x00000004ff047807 */ /* 0x002fc80005000000 */
[----:B------:R-:W-:-:S04]  /*3e940*/  SEL R4, R4, RZ, !P0 ;  /* 0x000000ff04047207 */ /* 0x000fc80004000000 */
[----:B------:R-:W-:Y:S02]  /*3e950*/  ISETP.NE.U32.AND P2, PT, R4, RZ, PT ;  /* 0x000000ff0400720c */ /* 0x000fe40003f45070 */
[----:B--2---:R-:W-:-:S04]  /*3e960*/  IADD3 R9, P3, R9, R252, RZ ;  /* 0x000000fc09097210 */ /* 0x004fc80007f7e0ff */
[----:B----4-:R-:W-:Y:S02]  /*3e970*/  IADD3.X R12, R12, R2, RZ, P3, !PT ;  /* 0x000000020c0c7210 */ /* 0x010fe40001ffe4ff */
[----:B------:R-:W-:Y:S01]  /*3e980*/  IADD3 R18, P4, R18, R252, RZ ;  /* 0x000000fc12127210 */ /* 0x000fe20007f9e0ff */
[----:B------:R-:W-:Y:S01]  /*3e990*/  STL [R1+0x1c3c], R9 ;  /* 0x001c3c0901007387 */ /* 0x000fe20000100800 */
[----:B------:R-:W-:-:S03]  /*3e9a0*/  MOV R5, R12 ;  /* 0x0000000c00057202 */ /* 0x000fc60000000f00 */
[----:B------:R-:W-:Y:S01]  /*3e9b0*/  IMAD.X R19, R19, 0x1, R2, P4 ;  /* 0x0000000113137824 */ /* 0x000fe200020e0602 */
[----:B------:R1:W-:Y:S01]  /*3e9c0*/  STL [R1+0x1c38], R12 ;  /* 0x001c380c01007387 */ /* 0x0003e20000100800 */
[----:B------:R-:W-:-:S03]  /*3e9d0*/  IMAD.MOV.U32 R4, RZ, RZ, R9 ;  /* 0x000000ffff047224 */ /* 0x000fc600078e0009 */
[----:B------:R-:W-:Y:S04]  /*3e9e0*/  STL [R1+0x1b08], R18 ;  /* 0x001b081201007387 */ /* 0x000fe80000100800 */
[----:B------:R2:W-:Y:S04]  /*3e9f0*/  LDGSTS.E [R3+0x700], [R4.64], P1 ;  /* 0x0070000004037fae */ /* 0x0005e80008921848 */
[----:B-1----:R-:W4:Y:S04]  /*3ea00*/  LDL.LU R12, [R1+0x1b2c] ;  /* 0x001b2c00010c7983 */ /* 0x002f280000300800 */
[----:B------:R-:W-:Y:S04]  /*3ea10*/  STL [R1+0x1b04], R19 ;  /* 0x001b041301007387 */ /* 0x000fe80000100800 */
[----:B------:R-:W4:Y:S01]  /*3ea20*/  LDL.LU R9, [R1+0x1b34] ;  /* 0x001b340001097983 */ /* 0x000f220000300800 */
[----:B--2---:R-:W-:Y:S01]  /*3ea30*/  IMAD.MOV.U32 R4, RZ, RZ, R18 ;  /* 0x000000ffff047224 */ /* 0x004fe200078e0012 */
[----:B---3--:R-:W-:Y:S01]  /*3ea40*/  IADD3 R16, P1, R16, R252, RZ ;  /* 0x000000fc10107210 */ /* 0x008fe20007f3e0ff */
[----:B------:R-:W-:-:S03]  /*3ea50*/  IMAD.MOV.U32 R5, RZ, RZ, R19 ;  /* 0x000000ffff057224 */ /* 0x000fc600078e0013 */
[----:B------:R-:W-:Y:S02]  /*3ea60*/  IADD3.X R17, R17, R2, RZ, P1, !PT ;  /* 0x0000000211117210 */ /* 0x000fe40000ffe4ff */
[----:B------:R1:W-:Y:S04]  /*3ea70*/  LDGSTS.E [R3+0x2000], [R4.64], P2 ;  /* 0x0200000004037fae */ /* 0x0003e80009121848 */
[----:B------:R-:W-:Y:S04]  /*3ea80*/  STL [R1+0x1b10], R16 ;  /* 0x001b101001007387 */ /* 0x000fe80000100800 */
[----:B------:R-:W-:Y:S01]  /*3ea90*/  STL [R1+0x1b0c], R17 ;  /* 0x001b0c1101007387 */ /* 0x000fe20000100800 */
[----:B-1----:R-:W-:Y:S01]  /*3eaa0*/  IMAD.MOV.U32 R4, RZ, RZ, R16 ;  /* 0x000000ffff047224 */ /* 0x002fe200078e0010 */
[----:B------:R-:W-:-:S02]  /*3eab0*/  MOV R5, R17 ;  /* 0x0000001100057202 */ /* 0x000fc40000000f00 */
[----:B------:R-:W-:-:S03]  /*3eac0*/  IADD3 R8, P3, R8, R252, RZ ;  /* 0x000000fc08087210 */ /* 0x000fc60007f7e0ff */
[----:B------:R1:W-:Y:S02]  /*3ead0*/  LDGSTS.E [R3+0x2100], [R4.64], P2 ;  /* 0x0210000004037fae */ /* 0x0003e40009121848 */
[----:B------:R-:W-:Y:S02]  /*3eae0*/  IMAD.X R11, R11, 0x1, R2, P3 ;  /* 0x000000010b0b7824 */ /* 0x000fe400018e0602 */
[----:B------:R-:W-:Y:S04]  /*3eaf0*/  STL [R1+0x1b18], R8 ;  /* 0x001b180801007387 */ /* 0x000fe80000100800 */
[----:B------:R2:W-:Y:S01]  /*3eb00*/  STL [R1+0x1b14], R11 ;  /* 0x001b140b01007387 */ /* 0x0005e20000100800 */
[----:B-1----:R-:W-:Y:S02]  /*3eb10*/  IMAD.MOV.U32 R5, RZ, RZ, R11 ;  /* 0x000000ffff057224 */ /* 0x002fe400078e000b */
[----:B------:R-:W-:Y:S01]  /*3eb20*/  IMAD.MOV.U32 R4, RZ, RZ, R8 ;  /* 0x000000ffff047224 */ /* 0x000fe200078e0008 */
[----:B--2---:R-:W3:Y:S04]  /*3eb30*/  LDL.LU R11, [R1+0x1b3c] ;  /* 0x001b3c00010b7983 */ /* 0x004ee80000300800 */
[----:B------:R-:W3:Y:S04]  /*3eb40*/  LDL.LU R8, [R1+0x1b40] ;  /* 0x001b400001087983 */ /* 0x000ee80000300800 */
[----:B------:R-:W3:Y:S04]  /*3eb50*/  LDL.LU R19, [R1+0x19c0] ;  /* 0x0019c00001137983 */ /* 0x000ee80000300800 */
[----:B------:R-:W3:Y:S01]  /*3eb60*/  LDL.LU R18, [R1+0x19c4] ;  /* 0x0019c40001127983 */ /* 0x000ee20000300800 */
[----:B------:R-:W-:-:S03]  /*3eb70*/  IADD3 R14, P1, R14, R252, RZ ;  /* 0x000000fc0e0e7210 */ /* 0x000fc60007f3e0ff */
[----:B------:R1:W-:Y:S01]  /*3eb80*/  LDGSTS.E [R3+0x2200], [R4.64], P2 ;  /* 0x0220000004037fae */ /* 0x0003e20009121848 */
[----:B------:R-:W-:Y:S02]  /*3eb90*/  IADD3.X R15, R15, R2, RZ, P1, !PT ;  /* 0x000000020f0f7210 */ /* 0x000fe40000ffe4ff */
[----:B------:R-:W-:Y:S01]  /*3eba0*/  IADD3 R7, P3, R7, R252, RZ ;  /* 0x000000fc07077210 */ /* 0x000fe20007f7e0ff */
[----:B------:R-:W-:Y:S04]  /*3ebb0*/  STL [R1+0x1b20], R14 ;  /* 0x001b200e01007387 */ /* 0x000fe80000100800 */
[----:B------:R-:W-:Y:S01]  /*3ebc0*/  IMAD.X R13, R13, 0x1, R2, P3 ;  /* 0x000000010d0d7824 */ /* 0x000fe200018e0602 */
[----:B------:R-:W-:Y:S01]  /*3ebd0*/  STL [R1+0x1b1c], R15 ;  /* 0x001b1c0f01007387 */ /* 0x000fe20000100800 */
[----:B-1----:R-:W-:Y:S01]  /*3ebe0*/  IMAD.MOV.U32 R4, RZ, RZ, R14 ;  /* 0x000000ffff047224 */ /* 0x002fe200078e000e */
[----:B------:R-:W-:-:S02]  /*3ebf0*/  MOV R5, R15 ;  /* 0x0000000f00057202 */ /* 0x000fc40000000f00 */
[----:B------:R-:W-:Y:S04]  /*3ec00*/  STL [R1+0x1b28], R7 ;  /* 0x001b280701007387 */ /* 0x000fe80000100800 */
[----:B------:R1:W-:Y:S04]  /*3ec10*/  STL [R1+0x1b24], R13 ;  /* 0x001b240d01007387 */ /* 0x0003e80000100800 */
[----:B------:R-:W3:Y:S04]  /*3ec20*/  LDL.LU R17, [R1+0x19c8] ;  /* 0x0019c80001117983 */ /* 0x000ee80000300800 */
[----:B------:R-:W3:Y:S04]  /*3ec30*/  LDL.LU R16, [R1+0x19cc] ;  /* 0x0019cc0001107983 */ /* 0x000ee80000300800 */
[----:B------:R1:W-:Y:S01]  /*3ec40*/  LDGSTS.E [R3+0x2300], [R4.64], P2 ;  /* 0x0230000004037fae */ /* 0x0003e20009121848 */
[----:B------:R-:W-:-:S02]  /*3ec50*/  IADD3 R10, P1, R10, R252, RZ ;  /* 0x000000fc0a0a7210 */ /* 0x000fc40007f3e0ff */
[----:B------:R-:W-:Y:S01]  /*3ec60*/  IADD3 R6, P3, R6, R252, RZ ;  /* 0x000000fc06067210 */ /* 0x000fe20007f7e0ff */
[----:B-1----:R-:W-:Y:S02]  /*3ec70*/  IMAD.MOV.U32 R5, RZ, RZ, R13 ;  /* 0x000000ffff057224 */ /* 0x002fe400078e000d */
[----:B------:R-:W-:Y:S01]  /*3ec80*/  IMAD.MOV.U32 R4, RZ, RZ, R7 ;  /* 0x000000ffff047224 */ /* 0x000fe200078e0007 */
[----:B------:R-:W3:Y:S04]  /*3ec90*/  LDL.LU R13, [R1+0x19d0] ;  /* 0x0019d000010d7983 */ /* 0x000ee80000300800 */
[----:B------:R-:W3:Y:S04]  /*3eca0*/  LDL.LU R7, [R1+0x19d4] ;  /* 0x0019d40001077983 */ /* 0x000ee80000300800 */
[----:B------:R1:W-:Y:S04]  /*3ecb0*/  LDGSTS.E [R3+0x2400], [R4.64], P2 ;  /* 0x0240000004037fae */ /* 0x0003e80009121848 */
[----:B------:R-:W-:Y:S01]  /*3ecc0*/  STL [R1+0x1b30], R10 ;  /* 0x001b300a01007387 */ /* 0x000fe20000100800 */
[----:B-1----:R-:W-:Y:S01]  /*3ecd0*/  IMAD.MOV.U32 R4, RZ, RZ, R10 ;  /* 0x000000ffff047224 */ /* 0x002fe200078e000a */
[----:B----4-:R-:W-:-:S04]  /*3ece0*/  IADD3.X R12, R12, R2, RZ, P1, !PT ;  /* 0x000000020c0c7210 */ /* 0x010fc80000ffe4ff */
[----:B------:R-:W-:Y:S01]  /*3ecf0*/  MOV R5, R12 ;  /* 0x0000000c00057202 */ /* 0x000fe20000000f00 */
[----:B------:R1:W-:Y:S01]  /*3ed00*/  STL [R1+0x1b2c], R12 ;  /* 0x001b2c0c01007387 */ /* 0x0003e20000100800 */
[----:B------:R-:W-:-:S03]  /*3ed10*/  IMAD.X R9, R9, 0x1, R2, P3 ;  /* 0x0000000109097824 */ /* 0x000fc600018e0602 */
[----:B------:R-:W-:Y:S04]  /*3ed20*/  STL [R1+0x1b38], R6 ;  /* 0x001b380601007387 */ /* 0x000fe80000100800 */
[----:B------:R4:W-:Y:S04]  /*3ed30*/  STL [R1+0x1b34], R9 ;  /* 0x001b340901007387 */ /* 0x0009e80000100800 */
[----:B------:R-:W2:Y:S04]  /*3ed40*/  LDL.LU R15, [R1+0x19d8] ;  /* 0x0019d800010f7983 */ /* 0x000ea80000300800 */
[----:B------:R4:W-:Y:S04]  /*3ed50*/  LDGSTS.E [R3+0x2500], [R4.64], P2 ;  /* 0x0250000004037fae */ /* 0x0009e80009121848 */
[----:B------:R-:W2:Y:S04]  /*3ed60*/  LDL.LU R14, [R1+0x19dc] ;  /* 0x0019dc00010e7983 */ /* 0x000ea80000300800 */
[----:B-1----:R-:W2:Y:S01]  /*3ed70*/  LDL.LU R12, [R1+0x19e0] ;  /* 0x0019e000010c7983 */ /* 0x002ea20000300800 */
[----:B----4-:R-:W-:-:S03]  /*3ed80*/  IMAD.MOV.U32 R5, RZ, RZ, R9 ;  /* 0x000000ffff057224 */ /* 0x010fc600078e0009 */
[----:B------:R-:W4:Y:S01]  /*3ed90*/  LDL.LU R9, [R1+0x19e4] ;  /* 0x0019e40001097983 */ /* 0x000f220000300800 */
[----:B------:R-:W-:Y:S01]  /*3eda0*/  IMAD.MOV.U32 R4, RZ, RZ, R6 ;  /* 0x000000ffff047224 */ /* 0x000fe200078e0006 */
[----:B------:R-:W-:Y:S02]  /*3edb0*/  ISETP.GT.AND P1, PT, R0, 0x8, PT ;  /* 0x000000080000780c */ /* 0x000fe40003f24270 */
[----:B------:R-:W4:Y:S04]  /*3edc0*/  LDL.LU R10, [R1+0x19ec] ;  /* 0x0019ec00010a7983 */ /* 0x000f280000300800 */
[----:B------:R1:W-:Y:S04]  /*3edd0*/  LDGSTS.E [R3+0x2600], [R4.64], P2 ;  /* 0x0260000004037fae */ /* 0x0003e80009121848 */
[----:B------:R-:W4:Y:S01]  /*3ede0*/  LDL.LU R6, [R1+0x19f4] ;  /* 0x0019f40001067983 */ /* 0x000f220000300800 */
[----:B-1----:R-:W-:-:S02]  /*3edf0*/  SEL R4, RZ, 0x4, !P1 ;  /* 0x00000004ff047807 */ /* 0x002fc40004800000 */
[----:B---3--:R-:W-:-:S04]  /*3ee00*/  IADD3 R8, P3, R8, R252, RZ ;  /* 0x000000fc08087210 */ /* 0x008fc80007f7e0ff */
[----:B------:R-:W-:Y:S02]  /*3ee10*/  IADD3.X R11, R11, R2, RZ, P3, !PT ;  /* 0x000000020b0b7210 */ /* 0x000fe40001ffe4ff */
[----:B------:R-:W-:Y:S01]  /*3ee20*/  IADD3 R18, P4, R18, R252, RZ ;  /* 0x000000fc12127210 */ /* 0x000fe20007f9e0ff */
[----:B------:R-:W-:Y:S01]  /*3ee30*/  STL [R1+0x1b40], R8 ;  /* 0x001b400801007387 */ /* 0x000fe20000100800 */
[----:B------:R-:W-:-:S03]  /*3ee40*/  SEL R4, R4, RZ, !P0 ;  /* 0x000000ff04047207 */ /* 0x000fc60004000000 */
[----:B------:R-:W-:Y:S01]  /*3ee50*/  IMAD.X R19, R19, 0x1, R2, P4 ;  /* 0x0000000113137824 */ /* 0x000fe200020e0602 */
[----:B------:R1:W-:Y:S01]  /*3ee60*/  STL [R1+0x1b3c], R11 ;  /* 0x001b3c0b01007387 */ /* 0x0003e20000100800 */
[----:B------:R-:W-:Y:S02]  /*3ee70*/  MOV R5, R11 ;  /* 0x0000000b00057202 */ /* 0x000fe40000000f00 */
[----:B------:R-:W-:Y:S01]  /*3ee80*/  ISETP.NE.U32.AND P1, PT, R4, RZ, PT ;  /* 0x000000ff0400720c */ /* 0x000fe20003f25070 */
[----:B------:R-:W-:Y:S01]  /*3ee90*/  STL [R1+0x19c4], R18 ;  /* 0x0019c41201007387 */ /* 0x000fe20000100800 */
[----:B------:R-:W-:-:S03]  /*3eea0*/  IMAD.MOV.U32 R4, RZ, RZ, R8 ;  /* 0x000000ffff047224 */ /* 0x000fc600078e0008 */
[----:B-1----:R-:W3:Y:S04]  /*3eeb0*/  LDL.LU R11, [R1+0x19e8] ;  /* 0x0019e800010b7983 */ /* 0x002ee80000300800 */
[----:B------:R-:W-:Y:S04]  /*3eec0*/  STL [R1+0x19c0], R19 ;  /* 0x0019c01301007387 */ /* 0x000fe80000100800 */
[----:B------:R-:W3:Y:S04]  /*3eed0*/  LDL.LU R8, [R1+0x19f0] ;  /* 0x0019f00001087983 */ /* 0x000ee80000300800 */
[----:B------:R1:W-:Y:S01]  /*3eee0*/  LDGSTS.E [R3+0x2700], [R4.64], P2 ;  /* 0x0270000004037fae */ /* 0x0003e20009121848 */
[----:B------:R-:W-:-:S04]  /*3eef0*/  IADD3 R16, P2, R16, R252, RZ ;  /* 0x000000fc10107210 */ /* 0x000fc80007f5e0ff */
[----:B------:R-:W-:Y:S01]  /*3ef00*/  IADD3.X R17, R17, R2, RZ, P2, !PT ;  /* 0x0000000211117210 */ /* 0x000fe200017fe4ff */
[----:B-1----:R-:W-:Y:S02]  /*3ef10*/  IMAD.MOV.U32 R4, RZ, RZ, R18 ;  /* 0x000000ffff047224 */ /* 0x002fe400078e0012 */
[----:B------:R-:W-:Y:S01]  /*3ef20*/  IMAD.MOV.U32 R5, RZ, RZ, R19 ;  /* 0x000000ffff057224 */ /* 0x000fe200078e0013 */
[----:B------:R-:W-:Y:S04]  /*3ef30*/  STL [R1+0x19cc], R16 ;  /* 0x0019cc1001007387 */ /* 0x000fe80000100800 */
[----:B------:R1:W-:Y:S01]  /*3ef40*/  LDGSTS.E [R3+0x4000], [R4.64], P1 ;  /* 0x0400000004037fae */ /* 0x0003e20008921848 */
[----:B------:R-:W-:Y:S01]  /*3ef50*/  IADD3 R7, P3, R7, R252, RZ ;  /* 0x000000fc07077210 */ /* 0x000fe20007f7e0ff */
[----:B-1----:R-:W-:Y:S01]  /*3ef60*/  IMAD.MOV.U32 R4, RZ, RZ, R16 ;  /* 0x000000ffff047224 */ /* 0x002fe200078e0010 */
[----:B------:R-:W-:-:S03]  /*3ef70*/  MOV R5, R17 ;  /* 0x0000001100057202 */ /* 0x000fc60000000f00 */
[----:B------:R-:W-:Y:S01]  /*3ef80*/  IMAD.X R13, R13, 0x1, R2, P3 ;  /* 0x000000010d0d7824 */ /* 0x000fe200018e0602 */
[----:B------:R-:W-:Y:S04]  /*3ef90*/  STL [R1+0x19c8], R17 ;  /* 0x0019c81101007387 */ /* 0x000fe80000100800 */
[----:B------:R-:W-:Y:S04]  /*3efa0*/  STL [R1+0x19d4], R7 ;  /* 0x0019d40701007387 */ /* 0x000fe80000100800 */
[----:B------:R1:W-:Y:S04]  /*3efb0*/  LDGSTS.E [R3+0x4100], [R4.64], P1 ;  /* 0x0410000004037fae */ /* 0x0003e80008921848 */
[----:B------:R1:W-:Y:S02]  /*3efc0*/  STL [R1+0x19d0], R13 ;  /* 0x0019d00d01007387 */ /* 0x0003e40000100800 */
[----:B-1----:R-:W-:-:S02]  /*3efd0*/  IMAD.MOV.U32 R5, RZ, RZ, R13 ;  /* 0x000000ffff057224 */ /* 0x002fc400078e000d */
[----:B------:R-:W-:Y:S01]  /*3efe0*/  IMAD.MOV.U32 R4, RZ, RZ, R7 ;  /* 0x000000ffff047224 */ /* 0x000fe200078e0007 */
[----:B------:R-:W3:Y:S04]  /*3eff0*/  LDL.LU R13, [R1+0x19f8] ;  /* 0x0019f800010d7983 */ /* 0x000ee80000300800 */
[----:B------:R-:W3:Y:S04]  /*3f000*/  LDL.LU R7, [R1+0x19fc] ;  /* 0x0019fc0001077983 */ /* 0x000ee80000300800 */
[----:B------:R-:W3:Y:S04]  /*3f010*/  LDL.LU R19, [R1+0xd50] ;  /* 0x000d500001137983 */ /* 0x000ee80000300800 */
[----:B------:R-:W3:Y:S04]  /*3f020*/  LDL.LU R18, [R1+0xd54] ;  /* 0x000d540001127983 */ /* 0x000ee80000300800 */
[----:B------:R1:W-:Y:S01]  /*3f030*/  LDGSTS.E [R3+0x4200], [R4.64], P1 ;  /* 0x0420000004037fae */ /* 0x0003e20008921848 */
[----:B--2---:R-:W-:-:S04]  /*3f040*/  IADD3 R14, P2, R14, R252, RZ ;  /* 0x000000fc0e0e7210 */ /* 0x004fc80007f5e0ff */
[----:B------:R-:W-:Y:S02]  /*3f050*/  IADD3.X R15, R15, R2, RZ, P2, !PT ;  /* 0x000000020f0f7210 */ /* 0x000fe400017fe4ff */
[----:B----4-:R-:W-:Y:S01]  /*3f060*/  IADD3 R9, P3, R9, R252, RZ ;  /* 0x000000fc09097210 */ /* 0x010fe20007f7e0ff */
[----:B------:R-:W-:Y:S01]  /*3f070*/  STL [R1+0x19dc], R14 ;  /* 0x0019dc0e01007387 */ /* 0x000fe20000100800 */
[----:B-1----:R-:W-:-:S03]  /*3f080*/  IMAD.MOV.U32 R4, RZ, RZ, R14 ;  /* 0x000000ffff047224 */ /* 0x002fc600078e000e */
[----:B------:R-:W-:Y:S01]  /*3f090*/  IMAD.X R12, R12, 0x1, R2, P3 ;  /* 0x000000010c0c7824 */ /* 0x000fe200018e0602 */
[----:B------:R-:W-:Y:S01]  /*3f0a0*/  STL [R1+0x19d8], R15 ;  /* 0x0019d80f01007387 */ /* 0x000fe20000100800 */
[----:B------:R-:W-:-:S03]  /*3f0b0*/  MOV R5, R15 ;  /* 0x0000000f00057202 */ /* 0x000fc60000000f00 */
[----:B------:R-:W-:Y:S04]  /*3f0c0*/  STL [R1+0x19e4], R9 ;  /* 0x0019e40901007387 */ /* 0x000fe80000100800 */
[----:B------:R1:W-:Y:S04]  /*3f0d0*/  STL [R1+0x19e0], R12 ;  /* 0x0019e00c01007387 */ /* 0x0003e80000100800 */
[----:B------:R-:W2:Y:S04]  /*3f0e0*/  LDL.LU R17, [R1+0xd58] ;  /* 0x000d580001117983 */ /* 0x000ea80000300800 */
[----:B------:R-:W4:Y:S04]  /*3f0f0*/  LDL.LU R16, [R1+0xd5c] ;  /* 0x000d5c0001107983 */ /* 0x000f280000300800 */
[----:B------:R1:W-:Y:S01]  /*3f100*/  LDGSTS.E [R3+0x4300], [R4.64], P1 ;  /* 0x0430000004037fae */ /* 0x0003e20008921848 */
[----:B------:R-:W-:-:S02]  /*3f110*/  IADD3 R10, P2, R10, R252, RZ ;  /* 0x000000fc0a0a7210 */ /* 0x000fc40007f5e0ff */
[----:B------:R-:W-:Y:S01]  /*3f120*/  IADD3 R6, P3, R6, R252, RZ ;  /* 0x000000fc06067210 */ /* 0x000fe20007f7e0ff */
[----:B-1----:R-:W-:Y:S02]  /*3f130*/  IMAD.MOV.U32 R5, RZ, RZ, R12 ;  /* 0x000000ffff057224 */ /* 0x002fe400078e000c */
[----:B------:R-:W-:Y:S01]  /*3f140*/  IMAD.MOV.U32 R4, RZ, RZ, R9 ;  /* 0x000000ffff047224 */ /* 0x000fe200078e0009 */
[----:B------:R-:W2:Y:S04]  /*3f150*/  LDL.LU R12, [R1+0xd60] ;  /* 0x000d6000010c7983 */ /* 0x000ea80000300800 */
[----:B------:R-:W2:Y:S01]  /*3f160*/  LDL.LU R9, [R1+0xd64] ;  /* 0x000d640001097983 */ /* 0x000ea20000300800 */
[----:B---3--:R-:W-:-:S03]  /*3f170*/  IADD3.X R11, R11, R2, RZ, P2, !PT ;  /* 0x000000020b0b7210 */ /* 0x008fc600017fe4ff */
[----:B------:R1:W-:Y:S04]  /*3f180*/  LDGSTS.E [R3+0x4400], [R4.64], P1 ;  /* 0x0440000004037fae */ /* 0x0003e80008921848 */
[----:B------:R-:W-:Y:S01]  /*3f190*/  STL [R1+0x19ec], R10 ;  /* 0x0019ec0a01007387 */ /* 0x000fe20000100800 */
[----:B------:R-:W-:-:S03]  /*3f1a0*/  IMAD.X R8, R8, 0x1, R2, P3 ;  /* 0x0000000108087824 */ /* 0x000fc600018e0602 */
[----:B------:R3:W-:Y:S01]  /*3f1b0*/  STL [R1+0x19e8], R11 ;  /* 0x0019e80b01007387 */ /* 0x0007e20000100800 */
[----:B-1----:R-:W-:Y:S01]  /*3f1c0*/  IMAD.MOV.U32 R4, RZ, RZ, R10 ;  /* 0x000000ffff047224 */ /* 0x002fe200078e000a */
[----:B------:R-:W-:Y:S02]  /*3f1d0*/  MOV R5, R11 ;  /* 0x0000000b00057202 */ /* 0x000fe40000000f00 */
[----:B------:R-:W-:Y:S04]  /*3f1e0*/  STL [R1+0x19f4], R6 ;  /* 0x0019f40601007387 */ /* 0x000fe80000100800 */
[----:B------:R1:W-:Y:S04]  /*3f1f0*/  STL [R1+0x19f0], R8 ;  /* 0x0019f00801007387 */ /* 0x0003e80000100800 */
[----:B------:R-:W2:Y:S04]  /*3f200*/  LDL.LU R15, [R1+0xd68] ;  /* 0x000d6800010f7983 */ /* 0x000ea80000300800 */
[----:B------:R1:W-:Y:S04]  /*3f210*/  LDGSTS.E [R3+0x4500], [R4.64], P1 ;  /* 0x0450000004037fae */ /* 0x0003e80008921848 */
[----:B------:R-:W2:Y:S04]  /*3f220*/  LDL.LU R14, [R1+0xd6c] ;  /* 0x000d6c00010e7983 */ /* 0x000ea80000300800 */
[----:B---3--:R-:W3:Y:S01]  /*3f230*/  LDL.LU R11, [R1+0xd70] ;  /* 0x000d7000010b7983 */ /* 0x008ee20000300800 */
        /* <DEDUP_REMOVED lines=8> */
[----:B------:R-:W-:Y:S02]  /*3f2c0*/  SEL R4, R4, RZ, !P0 ;  /* 0x000000ff04047207 */ /* 0x000fe40004000000 */
[----:B------:R-:W-:-:S04]  /*3f2d0*/  IADD3 R7, P3, R7, R252, RZ ;  /* 0x000000fc07077210 */ /* 0x000fc80007f7e0ff */
[----:B------:R-:W-:Y:S02]  /*3f2e0*/  IADD3.X R13, R13, R2, RZ, P3, !PT ;  /* 0x000000020d0d7210 */ /* 0x000fe40001ffe4ff */
[----:B------:R-:W-:Y:S01]  /*3f2f0*/  IADD3 R18, P4, R18, R252, RZ ;  /* 0x000000fc12127210 */ /* 0x000fe20007f9e0ff */
[----:B------:R-:W-:Y:S01]  /*3f300*/  STL [R1+0x19fc], R7 ;  /* 0x0019fc0701007387 */ /* 0x000fe20000100800 */
[----:B------:R-:W-:-:S03]  /*3f310*/  MOV R5, R13 ;  /* 0x0000000d00057202 */ /* 0x000fc60000000f00 */
[----:B------:R-:W-:Y:S01]  /*3f320*/  IMAD.X R19, R19, 0x1, R2, P4 ;  /* 0x0000000113137824 */ /* 0x000fe200020e0602 */
[----:B------:R1:W-:Y:S01]  /*3f330*/  STL [R1+0x19f8], R13 ;  /* 0x0019f80d01007387 */ /* 0x0003e20000100800 */
[----:B------:R-:W-:Y:S01]  /*3f340*/  ISETP.NE.U32.AND P2, PT, R4, RZ, PT ;  /* 0x000000ff0400720c */ /* 0x000fe20003f45070 */
[----:B------:R-:W-:Y:S02]  /*3f350*/  IMAD.MOV.U32 R4, RZ, RZ, R7 ;  /* 0x000000ffff047224 */ /* 0x000fe400078e0007 */
[----:B------:R-:W-:Y:S04]  /*3f360*/  STL [R1+0xd54], R18 ;  /* 0x000d541201007387 */ /* 0x000fe80000100800 */
[----:B------:R1:W-:Y:S04]  /*3f370*/  LDGSTS.E [R3+0x4700], [R4.64], P1 ;  /* 0x0470000004037fae */ /* 0x0003e80008921848 */
[----:B-1----:R-:W3:Y:S04]  /*3f380*/  LDL.LU R13, [R1+0xd78] ;  /* 0x000d7800010d7983 */ /* 0x002ee80000300800 */
[----:B------:R-:W-:Y:S04]  /*3f390*/  STL [R1+0xd50], R19 ;  /* 0x000d501301007387 */ /* 0x000fe80000100800 */
[----:B------:R-:W3:Y:S01]  /*3f3a0*/  LDL.LU R7, [R1+0xd80] ;  /* 0x000d800001077983 */ /* 0x000ee20000300800 */
[----:B------:R-:W-:-:S02]  /*3f3b0*/  IMAD.MOV.U32 R4, RZ, RZ, R18 ;  /* 0x000000ffff047224 */ /* 0x000fc400078e0012 */
[----:B------:R-:W-:-:S05]  /*3f3c0*/  IMAD.MOV.U32 R5, RZ, RZ, R19 ;  /* 0x000000ffff057224 */ /* 0x000fca00078e0013 */
[----:B------:R1:W-:Y:S01]  /*3f3d0*/  LDGSTS.E [R3+0x6000], [R4.64], P2 ;  /* 0x0600000004037fae */ /* 0x0003e20009121848 */
[----:B----4-:R-:W-:-:S04]  /*3f3e0*/  IADD3 R16, P1, R16, R252, RZ ;  /* 0x000000fc10107210 */ /* 0x010fc80007f3e0ff */
[----:B--2---:R-:W-:Y:S01]  /*3f3f0*/  IADD3.X R17, R17, R2, RZ, P1, !PT ;  /* 0x0000000211117210 */ /* 0x004fe20000ffe4ff */
[----:B-1----:R-:W-:-:S03]  /*3f400*/  IMAD.MOV.U32 R4, RZ, RZ, R16 ;  /* 0x000000ffff047224 */ /* 0x002fc600078e0010 */
[----:B------:R-:W-:Y:S01]  /*3f410*/  MOV R5, R17 ;  /* 0x0000001100057202 */ /* 0x000fe20000000f00 */
[----:B------:R-:W-:Y:S04]  /*3f420*/  STL [R1+0xd5c], R16 ;  /* 0x000d5c1001007387 */ /* 0x000fe80000100800 */
[----:B------:R-:W-:Y:S04]  /*3f430*/  STL [R1+0xd58], R17 ;  /* 0x000d581101007387 */ /* 0x000fe80000100800 */
[----:B------:R1:W-:Y:S01]  /*3f440*/  LDGSTS.E [R3+0x6100], [R4.64], P2 ;  /* 0x0610000004037fae */ /* 0x0003e20009121848 */
[----:B------:R-:W-:-:S05]  /*3f450*/  IADD3 R9, P3, R9, R252, RZ ;  /* 0x000000fc09097210 */ /* 0x000fca0007f7e0ff */
[----:B------:R-:W-:Y:S01]  /*3f460*/  IMAD.X R12, R12, 0x1, R2, P3 ;  /* 0x000000010c0c7824 */ /* 0x000fe200018e0602 */
[----:B------:R-:W-:Y:S01]  /*3f470*/  STL [R1+0xd64], R9 ;  /* 0x000d640901007387 */ /* 0x000fe20000100800 */
[----:B-1----:R-:W-:Y:S02]  /*3f480*/  IMAD.MOV.U32 R4, RZ, RZ, R9 ;  /* 0x000000ffff047224 */ /* 0x002fe400078e0009 */
[----:B------:R-:W-:Y:S01]  /*3f490*/  IMAD.MOV.U32 R5, RZ, RZ, R12 ;  /* 0x000000ffff057224 */ /* 0x000fe200078e000c */
[----:B------:R1:W-:Y:S04]  /*3f4a0*/  STL [R1+0xd60], R12 ;  /* 0x000d600c01007387 */ /* 0x0003e80000100800 */
[----:B------:R2:W-:Y:S04]  /*3f4b0*/  LDGSTS.E [R3+0x6200], [R4.64], P2 ;  /* 0x0620000004037fae */ /* 0x0005e80009121848 */
[----:B-1----:R-:W4:Y:S04]  /*3f4c0*/  LDL.LU R12, [R1+0xd88] ;  /* 0x000d8800010c7983 */ /* 0x002f280000300800 */
[----:B------:R-:W4:Y:S04]  /*3f4d0*/  LDL.LU R9, [R1+0xd8c] ;  /* 0x000d8c0001097983 */ /* 0x000f280000300800 */
[----:B------:R-:W4:Y:S04]  /*3f4e0*/  LDL.LU R19, [R1+0xe50] ;  /* 0x000e500001137983 */ /* 0x000f280000300800 */
[----:B------:R-:W4:Y:S01]  /*3f4f0*/  LDL.LU R18, [R1+0xe54] ;  /* 0x000e540001127983 */ /* 0x000f220000300800 */
[----:B------:R-:W-:-:S04]  /*3f500*/  IADD3 R14, P1, R14, R252, RZ ;  /* 0x000000fc0e0e7210 */ /* 0x000fc80007f3e0ff */
[----:B------:R-:W-:Y:S02]  /*3f510*/  IADD3.X R15, R15, R2, RZ, P1, !PT ;  /* 0x000000020f0f7210 */ /* 0x000fe40000ffe4ff */
[----:B---3--:R-:W-:Y:S01]  /*3f520*/  IADD3 R8, P3, R8, R252, RZ ;  /* 0x000000fc08087210 */ /* 0x008fe20007f7e0ff */
[----:B------:R-:W-:Y:S01]  /*3f530*/  STL [R1+0xd6c], R14 ;  /* 0x000d6c0e01007387 */ /* 0x000fe20000100800 */
[----:B--2---:R-:W-:-:S03]  /*3f540*/  IMAD.MOV.U32 R4, RZ, RZ, R14 ;  /* 0x000000ffff047224 */ /* 0x004fc600078e000e */
[----:B------:R-:W-:Y:S01]  /*3f550*/  IMAD.X R11, R11, 0x1, R2, P3 ;  /* 0x000000010b0b7824 */ /* 0x000fe200018e0602 */
[----:B------:R-:W-:Y:S01]  /*3f560*/  STL [R1+0xd68], R15 ;  /* 0x000d680f01007387 */ /* 0x000fe20000100800 */
[----:B------:R-:W-:-:S03]  /*3f570*/  MOV R5, R15 ;  /* 0x0000000f00057202 */ /* 0x000fc60000000f00 */
[----:B------:R-:W-:Y:S04]  /*3f580*/  STL [R1+0xd74], R8 ;  /* 0x000d740801007387 */ /* 0x000fe80000100800 */
[----:B------:R1:W-:Y:S04]  /*3f590*/  STL [R1+0xd70], R11 ;  /* 0x000d700b01007387 */ /* 0x0003e80000100800 */
[----:B------:R-:W3:Y:S04]  /*3f5a0*/  LDL.LU R17, [R1+0xe58] ;  /* 0x000e580001117983 */ /* 0x000ee80000300800 */
[----:B------:R-:W3:Y:S04]  /*3f5b0*/  LDL.LU R16, [R1+0xe5c] ;  /* 0x000e5c0001107983 */ /* 0x000ee80000300800 */
[----:B------:R1:W-:Y:S02]  /*3f5c0*/  LDGSTS.E [R3+0x6300], [R4.64], P2 ;  /* 0x0630000004037fae */ /* 0x0003e40009121848 */
[----:B-1----:R-:W-:-:S02]  /*3f5d0*/  IMAD.MOV.U32 R5, RZ, RZ, R11 ;  /* 0x000000ffff057224 */ /* 0x002fc400078e000b */
[----:B------:R-:W-:Y:S01]  /*3f5e0*/  IMAD.MOV.U32 R4, RZ, RZ, R8 ;  /* 0x000000ffff047224 */ /* 0x000fe200078e0008 */
[----:B------:R-:W3:Y:S04]  /*3f5f0*/  LDL.LU R11, [R1+0xe60] ;  /* 0x000e6000010b7983 */ /* 0x000ee80000300800 */
[----:B------:R-:W3:Y:S01]  /*3f600*/  LDL.LU R8, [R1+0xe64] ;  /* 0x000e640001087983 */ /* 0x000ee20000300800 */
[-C--:B------:R-:W-:Y:S02]  /*3f610*/  IADD3 R10, P1, R10, R252.reuse, RZ ;  /* 0x000000fc0a0a7210 */ /* 0x080fe40007f3e0ff */
[----:B------:R-:W-:Y:S01]  /*3f620*/  IADD3 R6, P3, R6, R252, RZ ;  /* 0x000000fc06067210 */ /* 0x000fe20007f7e0ff */
[----:B------:R1:W-:Y:S04]  /*3f630*/  LDGSTS.E [R3+0x6400], [R4.64], P2 ;  /* 0x0640000004037fae */ /* 0x0003e80009121848 */
[----:B------:R-:W-:Y:S01]  /*3f640*/  STL [R1+0xd7c], R10 ;  /* 0x000d7c0a01007387 */ /* 0x000fe20000100800 */
[----:B------:R-:W-:Y:S01]  /*3f650*/  IADD3.X R13, R13, R2, RZ, P1, !PT ;  /* 0x000000020d0d7210 */ /* 0x000fe20000ffe4ff */
[----:B-1----:R-:W-:-:S03]  /*3f660*/  IMAD.MOV.U32 R4, RZ, RZ, R10 ;  /* 0x000000ffff047224 */ /* 0x002fc600078e000a */
[----:B------:R-:W-:Y:S01]  /*3f670*/  MOV R5, R13 ;  /* 0x0000000d00057202 */ /* 0x000fe20000000f00 */
[----:B------:R1:W-:Y:S01]  /*3f680*/  STL [R1+0xd78], R13 ;  /* 0x000d780d01007387 */ /* 0x0003e20000100800 */
[----:B------:R-:W-:-:S03]  /*3f690*/  IMAD.X R7, R7, 0x1, R2, P3 ;  /* 0x0000000107077824 */ /* 0x000fc600018e0602 */
[----:B------:R-:W-:Y:S04]  /*3f6a0*/  STL [R1+0xd84], R6 ;  /* 0x000d840601007387 */ /* 0x000fe80000100800 */
[----:B------:R1:W-:Y:S04]  /*3f6b0*/  STL [R1+0xd80], R7 ;  /* 0x000d800701007387 */ /* 0x0003e80000100800 */
[----:B------:R-:W3:Y:S04]  /*3f6c0*/  LDL.LU R15, [R1+0xe68] ;  /* 0x000e6800010f7983 */ /* 0x000ee80000300800 */
[----:B------:R1:W-:Y:S04]  /*3f6d0*/  LDGSTS.E [R3+0x6500], [R4.64], P2 ;  /* 0x0650000004037fae */ /* 0x0003e80009121848 */
[----:B------:R-:W3:Y:S04]  /*3f6e0*/  LDL.LU R14, [R1+0xe6c] ;  /* 0x000e6c00010e7983 */ /* 0x000ee80000300800 */
[----:B-1----:R-:W3:Y:S01]  /*3f6f0*/  LDL.LU R13, [R1+0xe70] ;  /* 0x000e7000010d7983 */ /* 0x002ee20000300800 */
[----:B------:R-:W-:-:S03]  /*3f700*/  IMAD.MOV.U32 R5, RZ, RZ, R7 ;  /* 0x000000ffff057224 */ /* 0x000fc600078e0007 */
        /* <DEDUP_REMOVED lines=9> */
[----:B----4-:R-:W-:-:S04]  /*3f7a0*/  IADD3 R9, P3, R9, R252, RZ ;  /* 0x000000fc09097210 */ /* 0x010fc80007f7e0ff */
[----:B------:R-:W-:Y:S02]  /*3f7b0*/  IADD3.X R12, R12, R2, RZ, P3, !PT ;  /* 0x000000020c0c7210 */ /* 0x000fe40001ffe4ff */
        /* <DEDUP_REMOVED lines=8> */
[----:B-1----:R-:W2:Y:S04]  /*3f840*/  LDL.LU R12, [R1+0xe78] ;  /* 0x000e7800010c7983 */ /* 0x002ea80000300800 */
[----:B------:R-:W-:Y:S04]  /*3f850*/  STL [R1+0xe50], R19 ;  /* 0x000e501301007387 */ /* 0x000fe80000100800 */
[----:B------:R-:W2:Y:S01]  /*3f860*/  LDL.LU R9, [R1+0xe80] ;  /* 0x000e800001097983 */ /* 0x000ea20000300800 */
[----:B----4-:R-:W-:-:S02]  /*3f870*/  IMAD.MOV.U32 R4, RZ, RZ, R18 ;  /* 0x000000ffff047224 */ /* 0x010fc400078e0012 */
[----:B------:R-:W-:Y:S01]  /*3f880*/  IMAD.MOV.U32 R5, RZ, RZ, R19 ;  /* 0x000000ffff057224 */ /* 0x000fe200078e0013 */
[----:B---3--:R-:W-:-:S04]  /*3f890*/  IADD3 R16, P2, R16, R252, RZ ;  /* 0x000000fc10107210 */ /* 0x008fc80007f5e0ff */
[----:B------:R1:W-:Y:S01]  /*3f8a0*/  LDGSTS.E [R3+0x8000], [R4.64], P1 ;  /* 0x0800000004037fae */ /* 0x0003e20008921848 */
[----:B------:R-:W-:-:S03]  /*3f8b0*/  IADD3.X R17, R17, R2, RZ, P2, !PT ;  /* 0x0000000211117210 */ /* 0x000fc600017fe4ff */
[----:B------:R-:W-:Y:S04]  /*3f8c0*/  STL [R1+0xe5c], R16 ;  /* 0x000e5c1001007387 */ /* 0x000fe80000100800 */
[----:B------:R-:W-:Y:S01]  /*3f8d0*/  STL [R1+0xe58], R17 ;  /* 0x000e581101007387 */ /* 0x000fe20000100800 */
[----:B-1----:R-:W-:Y:S01]  /*3f8e0*/  IMAD.MOV.U32 R4, RZ, RZ, R16 ;  /* 0x000000ffff047224 */ /* 0x002fe200078e0010 */
[----:B------:R-:W-:-:S05]  /*3f8f0*/  MOV R5, R17 ;  /* 0x0000001100057202 */ /* 0x000fca0000000f00 */
[----:B------:R1:W-:Y:S01]  /*3f900*/  LDGSTS.E [R3+0x8100], [R4.64], P1 ;  /* 0x0810000004037fae */ /* 0x0003e20008921848 */
[----:B------:R-:W-:-:S05]  /*3f910*/  IADD3 R8, P3, R8, R252, RZ ;  /* 0x000000fc08087210 */ /* 0x000fca0007f7e0ff */
[----:B------:R-:W-:Y:S01]  /*3f920*/  IMAD.X R11, R11, 0x1, R2, P3 ;  /* 0x000000010b0b7824 */ /* 0x000fe200018e0602 */
[----:B------:R-:W-:Y:S01]  /*3f930*/  STL [R1+0xe64], R8 ;  /* 0x000e640801007387 */ /* 0x000fe20000100800 */
[----:B-1----:R-:W-:-:S03]  /*3f940*/  IMAD.MOV.U32 R4, RZ, RZ, R8 ;  /* 0x000000ffff047224 */ /* 0x002fc600078e0008 */
[----:B------:R1:W-:Y:S01]  /*3f950*/  STL [R1+0xe60], R11 ;  /* 0x000e600b01007387 */ /* 0x0003e20000100800 */
[----:B------:R-:W-:-:S05]  /*3f960*/  IMAD.MOV.U32 R5, RZ, RZ, R11 ;  /* 0x000000ffff057224 */ /* 0x000fca00078e000b */
[----:B------:R3:W-:Y:S04]  /*3f970*/  LDGSTS.E [R3+0x8200], [R4.64], P1 ;  /* 0x0820000004037fae */ /* 0x0007e80008921848 */
[----:B-1----:R-:W4:Y:S04]  /*3f980*/  LDL.LU R11, [R1+0xe88] ;  /* 0x000e8800010b7983 */ /* 0x002f280000300800 */
[----:B------:R-:W4:Y:S04]  /*3f990*/  LDL.LU R8, [R1+0xe8c] ;  /* 0x000e8c0001087983 */ /* 0x000f280000300800 */
[----:B------:R-:W4:Y:S04]  /*3f9a0*/  LDL.LU R19, [R1+0xf50] ;  /* 0x000f500001137983 */ /* 0x000f280000300800 */
[----:B------:R-:W4:Y:S01]  /*3f9b0*/  LDL.LU R18, [R1+0xf54] ;  /* 0x000f540001127983 */ /* 0x000f220000300800 */
[----:B------:R-:W-:-:S04]  /*3f9c0*/  IADD3 R14, P2, R14, R252, RZ ;  /* 0x000000fc0e0e7210 */ /* 0x000fc80007f5e0ff */
[----:B------:R-:W-:Y:S02]  /*3f9d0*/  IADD3.X R15, R15, R2, RZ, P2, !PT ;  /* 0x000000020f0f7210 */ /* 0x000fe400017fe4ff */
[----:B------:R-:W-:Y:S01]  /*3f9e0*/  IADD3 R7, P3, R7, R252, RZ ;  /* 0x000000fc07077210 */ /* 0x000fe20007f7e0ff */
[----:B------:R-:W-:Y:S01]  /*3f9f0*/  STL [R1+0xe6c], R14 ;  /* 0x000e6c0e01007387 */ /* 0x000fe20000100800 */
[----:B---3--:R-:W-:-:S03]  /*3fa00*/  IMAD.MOV.U32 R4, RZ, RZ, R14 ;  /* 0x000000ffff047224 */ /* 0x008fc600078e000e */
[----:B------:R-:W-:Y:S01]  /*3fa10*/  IMAD.X R13, R13, 0x1, R2, P3 ;  /* 0x000000010d0d7824 */ /* 0x000fe200018e0602 */
[----:B------:R-:W-:Y:S01]  /*3fa20*/  STL [R1+0xe68], R15 ;  /* 0x000e680f01007387 */ /* 0x000fe20000100800 */
[----:B------:R-:W-:-:S03]  /*3fa30*/  MOV R5, R15 ;  /* 0x0000000f00057202 */ /* 0x000fc60000000f00 */
[----:B------:R-:W-:Y:S04]  /*3fa40*/  STL [R1+0xe74], R7 ;  /* 0x000e740701007387 */ /* 0x000fe80000100800 */
[----:B------:R1:W-:Y:S04]  /*3fa50*/  STL [R1+0xe70], R13 ;  /* 0x000e700d01007387 */ /* 0x0003e80000100800 */
[----:B------:R-:W4:Y:S04]  /*3fa60*/  LDL.LU R17, [R1+0xf58] ;  /* 0x000f580001117983 */ /* 0x000f280000300800 */
[----:B------:R-:W4:Y:S04]  /*3fa70*/  LDL.LU R16, [R1+0xf5c] ;  /* 0x000f5c0001107983 */ /* 0x000f280000300800 */
[----:B------:R1:W-:Y:S01]  /*3fa80*/  LDGSTS.E [R3+0x8300], [R4.64], P1 ;  /* 0x0830000004037fae */ /* 0x0003e20008921848 */
[----:B------:R-:W-:-:S02]  /*3fa90*/  IADD3 R10, P2, R10, R252, RZ ;  /* 0x000000fc0a0a7210 */ /* 0x000fc40007f5e0ff */
[----:B------:R-:W-:Y:S01]  /*3faa0*/  IADD3 R6, P3, R6, R252, RZ ;  /* 0x000000fc06067210 */ /* 0x000fe20007f7e0ff */
[----:B-1----:R-:W-:Y:S02]  /*3fab0*/  IMAD.MOV.U32 R5, RZ, RZ, R13 ;  /* 0x000000ffff057224 */ /* 0x002fe400078e000d */
[----:B------:R-:W-:Y:S01]  /*3fac0*/  IMAD.MOV.U32 R4, RZ, RZ, R7 ;  /* 0x000000ffff047224 */ /* 0x000fe200078e0007 */
[----:B------:R-:W4:Y:S04]  /*3fad0*/  LDL.LU R13, [R1+0xf60] ;  /* 0x000f6000010d7983 */ /* 0x000f280000300800 */
[----:B------:R-:W4:Y:S04]  /*3fae0*/  LDL.LU R7, [R1+0xf64] ;  /* 0x000f640001077983 */ /* 0x000f280000300800 */
[----:B------:R1:W-:Y:S04]  /*3faf0*/  LDGSTS.E [R3+0x8400], [R4.64], P1 ;  /* 0x0840000004037fae */ /* 0x0003e80008921848 */
[----:B------:R-:W-:Y:S01]  /*3fb00*/  STL [R1+0xe7c], R10 ;  /* 0x000e7c0a01007387 */ /* 0x000fe20000100800 */
[----:B-1----:R-:W-:Y:S01]  /*3fb10*/  IMAD.MOV.U32 R4, RZ, RZ, R10 ;  /* 0x000000ffff047224 */ /* 0x002fe200078e000a */
[----:B--2---:R-:W-:-:S04]  /*3fb20*/  IADD3.X R12, R12, R2, RZ, P2, !PT ;  /* 0x000000020c0c7210 */ /* 0x004fc800017fe4ff */
        /* <DEDUP_REMOVED lines=9> */
[----:B--2---:R-:W-:-:S03]  /*3fbc0*/  IMAD.MOV.U32 R5, RZ, RZ, R9 ;  /* 0x000000ffff057224 */ /* 0x004fc600078e0009 */
[----:B------:R-:W2:Y:S01]  /*3fbd0*/  LDL.LU R9, [R1+0xf74] ;  /* 0x000f740001097983 */ /* 0x000ea20000300800 */
[----:B------:R-:W-:Y:S01]  /*3fbe0*/  IMAD.MOV.U32 R4, RZ, RZ, R6 ;  /* 0x000000ffff047224 */ /* 0x000fe200078e0006 */
[----:B------:R-:W-:Y:S02]  /*3fbf0*/  ISETP.GT.AND P2, PT, R0, 0x14, PT ;  /* 0x000000140000780c */ /* 0x000fe40003f44270 */
[----:B------:R-:W2:Y:S04]  /*3fc00*/  LDL.LU R10, [R1+0xf7c] ;  /* 0x000f7c00010a7983 */ /* 0x000ea80000300800 */
[----:B------:R1:W-:Y:S04]  /*3fc10*/  LDGSTS.E [R3+0x8600], [R4.64], P1 ;  /* 0x0860000004037fae */ /* 0x0003e80008921848 */
[----:B------:R-:W2:Y:S01]  /*3fc20*/  LDL.LU R6, [R1+0xf84] ;  /* 0x000f840001067983 */ /* 0x000ea20000300800 */
[----:B-1----:R-:W-:-:S02]  /*3fc30*/  SEL R4, RZ, 0x4, !P2 ;  /* 0x00000004ff047807 */ /* 0x002fc40005000000 */
[----:B----4-:R-:W-:-:S04]  /*3fc40*/  IADD3 R8, P3, R8, R252, RZ ;  /* 0x000000fc08087210 */ /* 0x010fc80007f7e0ff */
        /* <DEDUP_REMOVED lines=10> */
[----:B-1----:R-:W4:Y:S04]  /*3fcf0*/  LDL.LU R11, [R1+0xf78] ;  /* 0x000f7800010b7983 */ /* 0x002f280000300800 */
[----:B------:R-:W-:Y:S04]  /*3fd00*/  STL [R1+0xf50], R19 ;  /* 0x000f501301007387 */ /* 0x000fe80000100800 */
[----:B------:R-:W4:Y:S04]  /*3fd10*/  LDL.LU R8, [R1+0xf80] ;  /* 0x000f800001087983 */ /* 0x000f280000300800 */
[----:B------:R1:W-:Y:S01]  /*3fd20*/  LDGSTS.E [R3+0x8700], [R4.64], P1 ;  /* 0x0870000004037fae */ /* 0x0003e20008921848 */
[----:B------:R-:W-:Y:S01]  /*3fd30*/  IADD3 R16, P1, R16, R252, RZ ;  /* 0x000000fc10107210 */ /* 0x000fe20007f3e0ff */
[----:B-1----:R-:W-:-:S02]  /*3fd40*/  IMAD.MOV.U32 R4, RZ, RZ, R18 ;  /* 0x000000ffff047224 */ /* 0x002fc400078e0012 */
[----:B------:R-:W-:Y:S01]  /*3fd50*/  IMAD.MOV.U32 R5, RZ, RZ, R19 ;  /* 0x000000ffff057224 */ /* 0x000fe200078e0013 */
[----:B------:R-:W-:-:S04]  /*3fd60*/  IADD3.X R17, R17, R2, RZ, P1, !PT ;  /* 0x0000000211117210 */ /* 0x000fc80000ffe4ff */
[----:B------:R1:W-:Y:S04]  /*3fd70*/  LDGSTS.E [R3+0xa000], [R4.64], P2 ;  /* 0x0a00000004037fae */ /* 0x0003e80009121848 */
[----:B------:R-:W-:Y:S01]  /*3fd80*/  STL [R1+0xf5c], R16 ;  /* 0x000f5c1001007387 */ /* 0x000fe20000100800 */
        /* <DEDUP_REMOVED lines=10> */
[----:B------:R-:W4:Y:S04]  /*3fe30*/  LDL.LU R13, [R1+0xf88] ;  /* 0x000f8800010d7983 */ /* 0x000f280000300800 */
[----:B------:R-:W4:Y:S04]  /*3fe40*/  LDL.LU R7, [R1+0xf8c] ;  /* 0x000f8c0001077983 */ /* 0x000f280000300800 */
[----:B------:R-:W4:Y:S04]  /*3fe50*/  LDL.LU R19, [R1+0x1050] ;  /* 0x0010500001137983 */ /* 0x000f280000300800 */
[----:B------:R-:W4:Y:S04]  /*3fe60*/  LDL.LU R18, [R1+0x1054] ;  /* 0x0010540001127983 */ /* 0x000f280000300800 */
[----:B------:R1:W-:Y:S01]  /*3fe70*/  LDGSTS.E [R3+0xa200], [R4.64], P2 ;  /* 0x0a20000004037fae */ /* 0x0003e20009121848 */
[----:B---3--:R-:W-:-:S04]  /*3fe80*/  IADD3 R14, P1, R14, R252, RZ ;  /* 0x000000fc0e0e7210 */ /* 0x008fc80007f3e0ff */
[----:B------:R-:W-:Y:S02]  /*3fe90*/  IADD3.X R15, R15, R2, RZ, P1, !PT ;  /* 0x000000020f0f7210 */ /* 0x000fe40000ffe4ff */
[----:B--2---:R-:W-:Y:S01]  /*3fea0*/  IADD3 R9, P3, R9, R252, RZ ;  /* 0x000000fc09097210 */ /* 0x004fe20007f7e0ff */
        /* <DEDUP_REMOVED lines=8> */
[----:B------:R-:W3:Y:S04]  /*3ff30*/  LDL.LU R16, [R1+0x105c] ;  /* 0x00105c0001107983 */ /* 0x000ee80000300800 */
[----:B------:R1:W-:Y:S01]  /*3ff40*/  LDGSTS.E [R3+0xa300], [R4.64], P2 ;  /* 0x0a30000004037fae */ /* 0x0003e20009121848 */
[----:B------:R-:W-:-:S02]  /*3ff50*/  IADD3 R10, P1, R10, R252, RZ ;  /* 0x000000fc0a0a7210 */ /* 0x000fc40007f3e0ff */
[----:B------:R-:W-:Y:S01]  /*3ff60*/  IADD3 R6, P3, R6, R252, RZ ;  /* 0x000000fc06067210 */ /* 0x000fe20007f7e0ff */
[----:B-1----:R-:W-:Y:S02]  /*3ff70*/  IMAD.MOV.U32 R5, RZ, RZ, R12 ;  /* 0x000000ffff057224 */ /* 0x002fe400078e000c */
[----:B------:R-:W-:Y:S01]  /*3ff80*/  IMAD.MOV.U32 R4, RZ, RZ, R9 ;  /* 0x000000ffff047224 */ /* 0x000fe200078e0009 */
[----:B------:R-:W2:Y:S04]  /*3ff90*/  LDL.LU R12, [R1+0x1060] ;  /* 0x00106000010c7983 */ /* 0x000ea80000300800 */
[----:B------:R-:W2:Y:S04]  /*3ffa0*/  LDL.LU R9, [R1+0x1064] ;  /* 0x0010640001097983 */ /* 0x000ea80000300800 */
[----:B------:R1:W-:Y:S01]  /*3ffb0*/  LDGSTS.E [R3+0xa400], [R4.64], P2 ;  /* 0x0a40000004037fae */ /* 0x0003e20009121848 */
[----:B----4-:R-:W-:-:S03]  /*3ffc0*/  IADD3.X R11, R11, R2, RZ, P1, !PT ;  /* 0x000000020b0b7210 */ /* 0x010fc60000ffe4ff */
[----:B------:R-:W-:Y:S04]  /*3ffd0*/  STL [R1+0xf7c], R10 ;  /* 0x000f7c0a01007387 */ /* 0x000fe80000100800 */
[----:B------:R4:W-:Y:S01]  /*3ffe0*/  STL [R1+0xf78], R11 ;  /* 0x000f780b01007387 */ /* 0x0009e20000100800 */
[----:B------:R-:W-:Y:S01]  /*3fff0*/  IMAD.X R8, R8, 0x1, R2, P3 ;  /* 0x0000000108087824 */ /* 0x000fe200018e0602 */
[----:B-1----:R-:W-:Y:S01]  /*40000*/  MOV R5, R11 ;  /* 0x0000000b00057202 */ /* 0x002fe20000000f00 */
[----:B------:R-:W-:Y:S01]  /*40010*/  IMAD.MOV.U32 R4, RZ, RZ, R10 ;  /* 0x000000ffff047224 */ /* 0x000fe200078e000a */
[----:B------:R-:W-:Y:S04]  /*40020*/  STL [R1+0xf84], R6 ;  /* 0x000f840601007387 */ /* 0x000fe80000100800 */
[----:B------:R1:W-:Y:S04]  /*40030*/  STL [R1+0xf80], R8 ;  /* 0x000f800801007387 */ /* 0x0003e80000100800 */
[----:B------:R-:W2:Y:S04]  /*40040*/  LDL.LU R15, [R1+0x1068] ;  /* 0x00106800010f7983 */ /* 0x000ea80000300800 */
[----:B------:R1:W-:Y:S04]  /*40050*/  LDGSTS.E [R3+0xa500], [R4.64], P2 ;  /* 0x0a50000004037fae */ /* 0x0003e80009121848 */
[----:B------:R-:W2:Y:S04]  /*40060*/  LDL.LU R14, [R1+0x106c] ;  /* 0x00106c00010e7983 */ /* 0x000ea80000300800 */
[----:B----4-:R-:W4:Y:S01]  /*40070*/  LDL.LU R11, [R1+0x1070] ;  /* 0x00107000010b7983 */ /* 0x010f220000300800 */
[----:B-1----:R-:W-:-:S03]  /*40080*/  IMAD.MOV.U32 R5, RZ, RZ, R8 ;  /* 0x000000ffff057224 */ /* 0x002fc600078e0008 */
[----:B------:R-:W4:Y:S01]  /*40090*/  LDL.LU R8, [R1+0x1074] ;  /* 0x0010740001087983 */ /* 0x000f220000300800 */
[----:B------:R-:W-:Y:S01]  /*400a0*/  IMAD.MOV.U32 R4, RZ, RZ, R6 ;  /* 0x000000ffff047224 */ /* 0x000fe200078e0006 */
[----:B------:R-:W-:Y:S02]  /*400b0*/  ISETP.GT.AND P1, PT, R0, 0x18, PT ;  /* 0x000000180000780c */ /* 0x000fe40003f24270 */
[----:B------:R-:W4:Y:S04]  /*400c0*/  LDL.LU R10, [R1+0x107c] ;  /* 0x00107c00010a7983 */ /* 0x000f280000300800 */
[----:B------:R1:W-:Y:S04]  /*400d0*/  LDGSTS.E [R3+0xa600], [R4.64], P2 ;  /* 0x0a60000004037fae */ /* 0x0003e80009121848 */
[----:B------:R-:W4:Y:S01]  /*400e0*/  LDL.LU R6, [R1+0x1084] ;  /* 0x0010840001067983 */ /* 0x000f220000300800 */
[----:B-1----:R-:W-:-:S04]  /*400f0*/  SEL R4, RZ, 0x4, !P1 ;  /* 0x00000004ff047807 */ /* 0x002fc80004800000 */
[----:B------:R-:W-:-:S04]  /*40100*/  SEL R4, R4, RZ, !P0 ;  /* 0x000000ff04047207 */ /* 0x000fc80004000000 */
[----:B------:R-:W-:Y:S02]  /*40110*/  ISETP.NE.U32.AND P1, PT, R4, RZ, PT ;  /* 0x000000ff0400720c */ /* 0x000fe40003f25070 */
[----:B------:R-:W-:-:S04]  /*40120*/  IADD3 R7, P3, R7, R252, RZ ;  /* 0x000000fc07077210 */ /* 0x000fc80007f7e0ff */
        /* <DEDUP_REMOVED lines=12> */
[----:B------:R-:W-:-:S02]  /*401f0*/  IMAD.MOV.U32 R4, RZ, RZ, R18 ;  /* 0x000000ffff047224 */ /* 0x000fc400078e0012 */
[----:B------:R-:W-:-:S05]  /*40200*/  IMAD.MOV.U32 R5, RZ, RZ, R19 ;  /* 0x000000ffff057224 */ /* 0x000fca00078e0013 */
[----:B------:R1:W-:Y:S01]  /*40210*/  LDGSTS.E [R3+0xc000], [R4.64], P1 ;  /* 0x0c00000004037fae */ /* 0x0003e20008921848 */
[----:B---3--:R-:W-:-:S04]  /*40220*/  IADD3 R16, P2, R16, R252, RZ ;  /* 0x000000fc10107210 */ /* 0x008fc80007f5e0ff */
        /* <DEDUP_REMOVED lines=13> */
[----:B-1----:R-:W3:Y:S04]  /*40300*/  LDL.LU R12, [R1+0x1088] ;  /* 0x00108800010c7983 */ /* 0x002ee80000300800 */
[----:B------:R-:W3:Y:S04]  /*40310*/  LDL.LU R9, [R1+0x108c] ;  /* 0x00108c0001097983 */ /* 0x000ee80000300800 */
[----:B------:R-:W3:Y:S04]  /*40320*/  LDL.LU R19, [R1+0x1150] ;  /* 0x0011500001137983 */ /* 0x000ee80000300800 */
[----:B------:R-:W3:Y:S01]  /*40330*/  LDL.LU R18, [R1+0x1154] ;  /* 0x0011540001127983 */ /* 0x000ee20000300800 */
[----:B------:R-:W-:-:S04]  /*40340*/  IADD3 R14, P2, R14, R252, RZ ;  /* 0x000000fc0e0e7210 */ /* 0x000fc80007f5e0ff */
[----:B------:R-:W-:Y:S02]  /*40350*/  IADD3.X R15, R15, R2, RZ, P2, !PT ;  /* 0x000000020f0f7210 */ /* 0x000fe400017fe4ff */
[----:B----4-:R-:W-:Y:S01]  /*40360*/  IADD3 R8, P3, R8, R252, RZ ;  /* 0x000000fc08087210 */ /* 0x010fe20007f7e0ff */
[----:B------:R-:W-:Y:S01]  /*40370*/  STL [R1+0x106c], R14 ;  /* 0x00106c0e01007387 */ /* 0x000fe20000100800 */
[----:B--2---:R-:W-:-:S03]  /*40380*/  IMAD.MOV.U32 R4, RZ, RZ, R14 ;  /* 0x000000ffff047224 */ /* 0x004fc600078e000e */
[----:B------:R-:W-:Y:S01]  /*40390*/  IMAD.X R11, R11, 0x1, R2, P3 ;  /* 0x000000010b0b7824 */ /* 0x000fe200018e0602 */
[----:B------:R-:W-:Y:S01]  /*403a0*/  STL [R1+0x1068], R15 ;  /* 0x0010680f01007387 */ /* 0x000fe20000100800 */
[----:B------:R-:W-:-:S03]  /*403b0*/  MOV R5, R15 ;  /* 0x0000000f00057202 */ /* 0x000fc60000000f00 */
[----:B------:R-:W-:Y:S04]  /*403c0*/  STL [R1+0x1074], R8 ;  /* 0x0010740801007387 */ /* 0x000fe80000100800 */
[----:B------:R1:W-:Y:S04]  /*403d0*/  STL [R1+0x1070], R11 ;  /* 0x0010700b01007387 */ /* 0x0003e80000100800 */
[----:B------:R-:W4:Y:S04]  /*403e0*/  LDL.LU R17, [R1+0x1158] ;  /* 0x0011580001117983 */ /* 0x000f280000300800 */
[----:B------:R-:W4:Y:S04]  /*403f0*/  LDL.LU R16, [R1+0x115c] ;  /* 0x00115c0001107983 */ /* 0x000f280000300800 */
[----:B------:R1:W-:Y:S02]  /*40400*/  LDGSTS.E [R3+0xc300], [R4.64], P1 ;  /* 0x0c30000004037fae */ /* 0x0003e40008921848 */
[----:B-1----:R-:W-:-:S02]  /*40410*/  IMAD.MOV.U32 R5, RZ, RZ, R11 ;  /* 0x000000ffff057224 */ /* 0x002fc400078e000b */
[----:B------:R-:W-:Y:S01]  /*40420*/  IMAD.MOV.U32 R4, RZ, RZ, R8 ;  /* 0x000000ffff047224 */ /* 0x000fe200078e0008 */
[----:B------:R-:W4:Y:S04]  /*40430*/  LDL.LU R11, [R1+0x1160] ;  /* 0x00116000010b7983 */ /* 0x000f280000300800 */
[----:B------:R-:W4:Y:S01]  /*40440*/  LDL.LU R8, [R1+0x1164] ;  /* 0x0011640001087983 */ /* 0x000f220000300800 */
[-C--:B------:R-:W-:Y:S02]  /*40450*/  IADD3 R10, P2, R10, R252.reuse, RZ ;  /* 0x000000fc0a0a7210 */ /* 0x080fe40007f5e0ff */
[----:B------:R-:W-:Y:S01]  /*40460*/  IADD3 R6, P3, R6, R252, RZ ;  /* 0x000000fc06067210 */ /* 0x000fe20007f7e0ff */
[----:B------:R1:W-:Y:S04]  /*40470*/  LDGSTS.E [R3+0xc400], [R4.64], P1 ;  /* 0x0c40000004037fae */ /* 0x0003e80008921848 */
[----:B------:R-:W-:Y:S01]  /*40480*/  STL [R1+0x107c], R10 ;  /* 0x00107c0a01007387 */ /* 0x000fe20000100800 */
[----:B-1----:R-:W-:Y:S01]  /*40490*/  IMAD.MOV.U32 R4, RZ, RZ, R10 ;  /* 0x000000ffff047224 */ /* 0x002fe200078e000a */
[----:B------:R-:W-:-:S04]  /*404a0*/  IADD3.X R13, R13, R2, RZ, P2, !PT ;  /* 0x000000020d0d7210 */ /* 0x000fc800017fe4ff */
[----:B------:R-:W-:Y:S01]  /*404b0*/  MOV R5, R13 ;  /* 0x0000000d00057202 */ /* 0x000fe20000000f00 */
[----:B------:R1:W-:Y:S01]  /*404c0*/  STL [R1+0x1078], R13 ;  /* 0x0010780d01007387 */ /* 0x0003e20000100800 */
[----:B------:R-:W-:-:S03]  /*404d0*/  IMAD.X R7, R7, 0x1, R2, P3 ;  /* 0x0000000107077824 */ /* 0x000fc600018e0602 */
[----:B------:R-:W-:Y:S04]  /*404e0*/  STL [R1+0x1084], R6 ;  /* 0x0010840601007387 */ /* 0x000fe80000100800 */
[----:B------:R1:W-:Y:S04]  /*404f0*/  STL [R1+0x1080], R7 ;  /* 0x0010800701007387 */ /* 0x0003e80000100800 */
[----:B------:R-:W4:Y:S04]  /*40500*/  LDL.LU R15, [R1+0x1168] ;  /* 0x00116800010f7983 */ /* 0x000f280000300800 */
[----:B------:R1:W-:Y:S04]  /*40510*/  LDGSTS.E [R3+0xc500], [R4.64], P1 ;  /* 0x0c50000004037fae */ /* 0x0003e80008921848 */
[----:B------:R-:W4:Y:S04]  /*40520*/  LDL.LU R14, [R1+0x116c] ;  /* 0x00116c00010e7983 */ /* 0x000f280000300800 */
[----:B-1----:R-:W4:Y:S01]  /*40530*/  LDL.LU R13, [R1+0x1170] ;  /* 0x00117000010d7983 */ /* 0x002f220000300800 */
[----:B------:R-:W-:-:S03]  /*40540*/  IMAD.MOV.U32 R5, RZ, RZ, R7 ;  /* 0x000000ffff057224 */ /* 0x000fc600078e0007 */
        /* <DEDUP_REMOVED lines=9> */
[----:B---3--:R-:W-:-:S04]  /*405e0*/  IADD3 R9, P3, R9, R252, RZ ;  /* 0x000000fc09097210 */ /* 0x008fc80007f7e0ff */
        /* <DEDUP_REMOVED lines=12> */
[----:B---3--:R-:W-:-:S02]  /*406b0*/  IMAD.MOV.U32 R4, RZ, RZ, R18 ;  /* 0x000000ffff047224 */ /* 0x008fc400078e0012 */
[----:B------:R-:W-:Y:S01]  /*406c0*/  IMAD.MOV.U32 R5, RZ, RZ, R19 ;  /* 0x000000ffff057224 */ /* 0x000fe200078e0013 */
[----:B----4-:R-:W-:-:S04]  /*406d0*/  IADD3 R16, P1, R16, R252, RZ ;  /* 0x000000fc10107210 */ /* 0x010fc80007f3e0ff */
        /* <DEDUP_REMOVED lines=72> */
[----:B------:R1:W-:Y:S02]  /*40b60*/  LDGSTS.E [R3+0xe700], [R4.64], P2 ;  /* 0x0e70000004037fae */ /* 0x0003e40009121848 */
[----:B-1----:R-:W-:-:S02]  /*40b70*/  IMAD.MOV.U32 R4, RZ, RZ, R18 ;  /* 0x000000ffff047224 */ /* 0x002fc400078e0012 */
[----:B------:R-:W-:-:S05]  /*40b80*/  IMAD.MOV.U32 R5, RZ, RZ, R19 ;  /* 0x000000ffff057224 */ /* 0x000fca00078e0013 */
[----:B------:R1:W-:Y:S01]  /*40b90*/  LDGSTS.E [R3+0x10000], [R4.64], P1 ;  /* 0x1000000004037fae */ /* 0x0003e20008921848 */
[----:B------:R-:W-:-:S04]  /*40ba0*/  IADD3 R16, P2, R16, R252, RZ ;  /* 0x000000fc10107210 */ /* 0x000fc80007f5e0ff */
[----:B------:R-:W-:Y:S01]  /*40bb0*/  IADD3.X R17, R17, R2, RZ, P2, !PT ;  /* 0x0000000211117210 */ /* 0x000fe200017fe4ff */
[----:B------:R-:W-:Y:S01]  /*40bc0*/  STL [R1+0x125c], R16 ;  /* 0x00125c1001007387 */ /* 0x000fe20000100800 */
[----:B-1----:R-:W-:Y:S02]  /*40bd0*/  IMAD.MOV.U32 R4, RZ, RZ, R16 ;  /* 0x000000ffff047224 */ /* 0x002fe400078e0010 */
[----:B------:R-:W-:Y:S01]  /*40be0*/  MOV R5, R17 ;  /* 0x0000001100057202 */ /* 0x000fe20000000f00 */
        /* <DEDUP_REMOVED lines=13> */
[----:B---3--:R-:W-:-:S04]  /*40cc0*/  IADD3 R14, P2, R14, R252, RZ ;  /* 0x000000fc0e0e7210 */ /* 0x008fc80007f5e0ff */
[----:B------:R-:W-:Y:S02]  /*40cd0*/  IADD3.X R15, R15, R2, RZ, P2, !PT ;  /* 0x000000020f0f7210 */ /* 0x000fe400017fe4ff */
[----:B--2---:R-:W-:Y:S01]  /*40ce0*/  IADD3 R9, P3, R9, R252, RZ ;  /* 0x000000fc09097210 */ /* 0x004fe20007f7e0ff */
[----:B------:R-:W-:Y:S01]  /*40cf0*/  STL [R1+0x126c], R14 ;  /* 0x00126c0e01007387 */ /* 0x000fe20000100800 */
[----:B------:R-:W-:-:S03]  /*40d00*/  IMAD.MOV.U32 R4, RZ, RZ, R14 ;  /* 0x000000ffff047224 */ /* 0x000fc600078e000e */
        /* <DEDUP_REMOVED lines=16> */
[----:B------:R4:W-:Y:S04]  /*40e10*/  STL [R1+0x127c], R10 ;  /* 0x00127c0a01007387 */ /* 0x0009e80000100800 */
[----:B------:R-:W-:Y:S01]  /*40e20*/  STL [R1+0x1278], R11 ;  /* 0x0012780b01007387 */ /* 0x000fe20000100800 */
        /* <DEDUP_REMOVED lines=132> */
[----:B------:R-:W-:Y:S04]  /*41670*/  STL [R1+0x146c], R14 ;  /* 0x00146c0e01007387 */ /* 0x000fe80000100800 */
[----:B------:R-:W-:Y:S01]  /*41680*/  IMAD.X R13, R13, 0x1, R2, P3 ;  /* 0x000000010d0d7824 */ /* 0x000fe200018e0602 */
[----:B------:R1:W-:Y:S01]  /*41690*/  STL [R1+0x1468], R15 ;  /* 0x0014680f01007387 */ /* 0x0003e20000100800 */
[----:B---3--:R-:W-:Y:S01]  /*416a0*/  IMAD.MOV.U32 R4, RZ, RZ, R14 ;  /* 0x000000ffff047224 */ /* 0x008fe200078e000e */
[----:B------:R-:W-:-:S02]  /*416b0*/  MOV R5, R15 ;  /* 0x0000000f00057202 */ /* 0x000fc40000000f00 */
[----:B------:R3:W-:Y:S04]  /*416c0*/  STL [R1+0x1474], R7 ;  /* 0x0014740701007387 */ /* 0x0007e80000100800 */
[----:B------:R1:W-:Y:S04]  /*416d0*/  STL [R1+0x1470], R13 ;  /* 0x0014700d01007387 */ /* 0x0003e80000100800 */
[----:B------:R-:W4:Y:S04]  /*416e0*/  LDL.LU R17, [R1+0x1558] ;  /* 0x0015580001117983 */ /* 0x000f280000300800 */
[----:B------:R-:W4:Y:S04]  /*416f0*/  LDL.LU R16, [R1+0x155c] ;  /* 0x00155c0001107983 */ /* 0x000f280000300800 */
[----:B------:R3:W-:Y:S04]  /*41700*/  LDGSTS.E [R3+0x14300], [R4.64], P1 ;  /* 0x1430000004037fae */ /* 0x0007e80008921848 */
[----:B-1----:R-:W4:Y:S01]  /*41710*/  LDL.LU R15, [R1+0x1560] ;  /* 0x00156000010f7983 */ /* 0x002f220000300800 */
[----:B------:R-:W-:-:S02]  /*41720*/  IADD3 R11, P2, R11, R252, RZ ;  /* 0x000000fc0b0b7210 */ /* 0x000fc40007f5e0ff */
[----:B------:R-:W-:Y:S01]  /*41730*/  IADD3 R6, P3, R6, R252, RZ ;  /* 0x000000fc06067210 */ /* 0x000fe20007f7e0ff */
[----:B---3--:R-:W-:Y:S02]  /*41740*/  IMAD.MOV.U32 R4, RZ, RZ, R7 ;  /* 0x000000ffff047224 */ /* 0x008fe400078e0007 */
[----:B------:R-:W4:Y:S01]  /*41750*/  LDL.LU R7, [R1+0x1564] ;  /* 0x0015640001077983 */ /* 0x000f220000300800 */
[----:B------:R-:W-:-:S03]  /*41760*/  IMAD.MOV.U32 R5, RZ, RZ, R13 ;  /* 0x000000ffff057224 */ /* 0x000fc600078e000d */
[----:B------:R-:W-:Y:S04]  /*41770*/  STL [R1+0x147c], R11 ;  /* 0x00147c0b01007387 */ /* 0x000fe80000100800 */
[----:B------:R1:W-:Y:S02]  /*41780*/  LDGSTS.E [R3+0x14400], [R4.64], P1 ;  /* 0x1440000004037fae */ /* 0x0003e40008921848 */
[----:B-1----:R-:W-:Y:S01]  /*41790*/  IMAD.MOV.U32 R4, RZ, RZ, R11 ;  /* 0x000000ffff047224 */ /* 0x002fe200078e000b */
[----:B--2---:R-:W-:-:S05]  /*417a0*/  IADD3.X R12, R12, R2, RZ, P2, !PT ;  /* 0x000000020c0c7210 */ /* 0x004fca00017fe4ff */
[----:B------:R1:W-:Y:S01]  /*417b0*/  STL [R1+0x1478], R12 ;  /* 0x0014780c01007387 */ /* 0x0003e20000100800 */
[----:B------:R-:W-:-:S03]  /*417c0*/  IMAD.X R9, R9, 0x1, R2, P3 ;  /* 0x0000000109097824 */ /* 0x000fc600018e0602 */
[----:B------:R-:W-:Y:S01]  /*417d0*/  STL [R1+0x1484], R6 ;  /* 0x0014840601007387 */ /* 0x000fe20000100800 */
[----:B------:R-:W-:-:S03]  /*417e0*/  MOV R5, R12 ;  /* 0x0000000c00057202 */ /* 0x000fc60000000f00 */
[----:B------:R2:W-:Y:S04]  /*417f0*/  STL [R1+0x1480], R9 ;  /* 0x0014800901007387 */ /* 0x0005e80000100800 */
[----:B------:R-:W3:Y:S04]  /*41800*/  LDL.LU R14, [R1+0x1568] ;  /* 0x00156800010e7983 */ /* 0x000ee80000300800 */
[----:B------:R-:W3:Y:S04]  /*41810*/  LDL.LU R13, [R1+0x156c] ;  /* 0x00156c00010d7983 */ /* 0x000ee80000300800 */
[----:B-1----:R-:W3:Y:S04]  /*41820*/  LDL.LU R12, [R1+0x1570] ;  /* 0x00157000010c7983 */ /* 0x002ee80000300800 */
[----:B------:R-:W3:Y:S01]  /*41830*/  LDL.LU R11, [R1+0x1574] ;  /* 0x00157400010b7983 */ /* 0x000ee20000300800 */
[----:B------:R-:W-:-:S03]  /*41840*/  ISETP.GT.AND P2, PT, R0, 0x2c, PT ;  /* 0x0000002c0000780c */ /* 0x000fc60003f44270 */
[----:B------:R1:W-:Y:S02]  /*41850*/  LDGSTS.E [R3+0x14500], [R4.64], P1 ;  /* 0x1450000004037fae */ /* 0x0003e40008921848 */
[----:B-1----:R-:W-:Y:S02]  /*41860*/  IMAD.MOV.U32 R4, RZ, RZ, R6 ;  /* 0x000000ffff047224 */ /* 0x002fe400078e0006 */
[----:B------:R-:W-:Y:S02]  /*41870*/  IMAD.MOV.U32 R5, RZ, RZ, R9 ;  /* 0x000000ffff057224 */ /* 0x000fe400078e0009 */
[----:B--2---:R-:W2:Y:S04]  /*41880*/  LDL.LU R9, [R1+0x157c] ;  /* 0x00157c0001097983 */ /* 0x004ea80000300800 */
[----:B------:R1:W-:Y:S04]  /*41890*/  LDGSTS.E [R3+0x14600], [R4.64], P1 ;  /* 0x1460000004037fae */ /* 0x0003e80008921848 */
[----:B------:R-:W2:Y:S01]  /*418a0*/  LDL.LU R6, [R1+0x1584] ;  /* 0x0015840001067983 */ /* 0x000ea20000300800 */
[----:B----4-:R-:W-:-:S02]  /*418b0*/  IADD3 R8, P3, R8, R252, RZ ;  /* 0x000000fc08087210 */ /* 0x010fc40007f7e0ff */
[----:B-1----:R-:W-:Y:S02]  /*418c0*/  SEL R4, RZ, 0x4, !P2 ;  /* 0x00000004ff047807 */ /* 0x002fe40005000000 */
        /* <DEDUP_REMOVED lines=10> */
[----:B-1----:R-:W2:Y:S04]  /*41970*/  LDL.LU R10, [R1+0x1578] ;  /* 0x00157800010a7983 */ /* 0x002ea80000300800 */
[----:B------:R-:W-:Y:S04]  /*41980*/  STL [R1+0x1550], R19 ;  /* 0x0015501301007387 */ /* 0x000fe80000100800 */
[----:B------:R-:W2:Y:S04]  /*41990*/  LDL.LU R8, [R1+0x1580] ;  /* 0x0015800001087983 */ /* 0x000ea80000300800 */
        /* <DEDUP_REMOVED lines=8> */
[----:B------:R-:W-:Y:S02]  /*41a20*/  MOV R5, R17 ;  /* 0x0000001100057202 */ /* 0x000fe40000000f00 */
[----:B------:R-:W-:Y:S01]  /*41a30*/  IADD3 R7, P3, R7, R252, RZ ;  /* 0x000000fc07077210 */ /* 0x000fe20007f7e0ff */
[----:B------:R-:W-:Y:S04]  /*41a40*/  STL [R1+0x1558], R17 ;  /* 0x0015581101007387 */ /* 0x000fe80000100800 */
[----:B------:R-:W-:Y:S01]  /*41a50*/  IMAD.X R15, R15, 0x1, R2, P3 ;  /* 0x000000010f0f7824 */ /* 0x000fe200018e0602 */
[----:B------:R-:W-:Y:S04]  /*41a60*/  STL [R1+0x1564], R7 ;  /* 0x0015640701007387 */ /* 0x000fe80000100800 */
[----:B------:R1:W-:Y:S04]  /*41a70*/  LDGSTS.E [R3+0x16100], [R4.64], P2 ;  /* 0x1610000004037fae */ /* 0x0003e80009121848 */
[----:B------:R1:W-:Y:S02]  /*41a80*/  STL [R1+0x1560], R15 ;  /* 0x0015600f01007387 */ /* 0x0003e40000100800 */
[----:B-1----:R-:W-:-:S02]  /*41a90*/  IMAD.MOV.U32 R5, RZ, RZ, R15 ;  /* 0x000000ffff057224 */ /* 0x002fc400078e000f */
[----:B------:R-:W-:Y:S01]  /*41aa0*/  IMAD.MOV.U32 R4, RZ, RZ, R7 ;  /* 0x000000ffff047224 */ /* 0x000fe200078e0007 */
[----:B------:R-:W2:Y:S04]  /*41ab0*/  LDL.LU R15, [R1+0x1588] ;  /* 0x00158800010f7983 */ /* 0x000ea80000300800 */
[----:B------:R-:W2:Y:S04]  /*41ac0*/  LDL.LU R7, [R1+0x158c] ;  /* 0x00158c0001077983 */ /* 0x000ea80000300800 */
[----:B------:R-:W2:Y:S04]  /*41ad0*/  LDL.LU R19, [R1+0x1650] ;  /* 0x0016500001137983 */ /* 0x000ea80000300800 */
[----:B------:R-:W2:Y:S04]  /*41ae0*/  LDL.LU R18, [R1+0x1654] ;  /* 0x0016540001127983 */ /* 0x000ea80000300800 */
[----:B------:R1:W-:Y:S01]  /*41af0*/  LDGSTS.E [R3+0x16200], [R4.64], P2 ;  /* 0x1620000004037fae */ /* 0x0003e20009121848 */
[----:B---3--:R-:W-:-:S04]  /*41b00*/  IADD3 R13, P1, R13, R252, RZ ;  /* 0x000000fc0d0d7210 */ /* 0x008fc80007f3e0ff */
[----:B------:R-:W-:Y:S02]  /*41b10*/  IADD3.X R14, R14, R2, RZ, P1, !PT ;  /* 0x000000020e0e7210 */ /* 0x000fe40000ffe4ff */
[----:B------:R-:W-:Y:S01]  /*41b20*/  IADD3 R11, P3, R11, R252, RZ ;  /* 0x000000fc0b0b7210 */ /* 0x000fe20007f7e0ff */
[----:B------:R-:W-:Y:S04]  /*41b30*/  STL [R1+0x156c], R13 ;  /* 0x00156c0d01007387 */ /* 0x000fe80000100800 */
[----:B------:R-:W-:Y:S01]  /*41b40*/  IMAD.X R12, R12, 0x1, R2, P3 ;  /* 0x000000010c0c7824 */ /* 0x000fe200018e0602 */
[----:B------:R3:W-:Y:S01]  /*41b50*/  STL [R1+0x1568], R14 ;  /* 0x0015680e01007387 */ /* 0x0007e20000100800 */
[----:B-1----:R-:W-:Y:S01]  /*41b60*/  IMAD.MOV.U32 R4, RZ, RZ, R13 ;  /* 0x000000ffff047224 */ /* 0x002fe200078e000d */
[----:B------:R-:W-:-:S02]  /*41b70*/  MOV R5, R14 ;  /* 0x0000000e00057202 */ /* 0x000fc40000000f00 */
[----:B------:R-:W-:Y:S04]  /*41b80*/  STL [R1+0x1574], R11 ;  /* 0x0015740b01007387 */ /* 0x000fe80000100800 */
[----:B------:R1:W-:Y:S04]  /*41b90*/  STL [R1+0x1570], R12 ;  /* 0x0015700c01007387 */ /* 0x0003e80000100800 */
[----:B------:R-:W4:Y:S04]  /*41ba0*/  LDL.LU R17, [R1+0x1658] ;  /* 0x0016580001117983 */ /* 0x000f280000300800 */
[----:B------:R-:W4:Y:S04]  /*41bb0*/  LDL.LU R16, [R1+0x165c] ;  /* 0x00165c0001107983 */ /* 0x000f280000300800 */
[----:B------:R1:W-:Y:S04]  /*41bc0*/  LDGSTS.E [R3+0x16300], [R4.64], P2 ;  /* 0x1630000004037fae */ /* 0x0003e80009121848 */
[----:B---3--:R-:W3:Y:S01]  /*41bd0*/  LDL.LU R14, [R1+0x1660] ;  /* 0x00166000010e7983 */ /* 0x008ee20000300800 */
[----:B--2---:R-:W-:-:S02]  /*41be0*/  IADD3 R9, P1, R9, R252, RZ ;  /* 0x000000fc09097210 */ /* 0x004fc40007f3e0ff */
[----:B------:R-:W-:Y:S01]  /*41bf0*/  IADD3 R6, P3, R6, R252, RZ ;  /* 0x000000fc06067210 */ /* 0x000fe20007f7e0ff */
[----:B-1----:R-:W-:Y:S02]  /*41c00*/  IMAD.MOV.U32 R5, RZ, RZ, R12 ;  /* 0x000000ffff057224 */ /* 0x002fe400078e000c */
[----:B------:R-:W2:Y:S01]  /*41c10*/  LDL.LU R12, [R1+0x1664] ;  /* 0x00166400010c7983 */ /* 0x000ea20000300800 */
[----:B------:R-:W-:-:S03]  /*41c20*/  IMAD.MOV.U32 R4, RZ, RZ, R11 ;  /* 0x000000ffff047224 */ /* 0x000fc600078e000b */
[----:B------:R-:W-:Y:S04]  /*41c30*/  STL [R1+0x157c], R9 ;  /* 0x00157c0901007387 */ /* 0x000fe80000100800 */
[----:B------:R1:W-:Y:S01]  /*41c40*/  LDGSTS.E [R3+0x16400], [R4.64], P2 ;  /* 0x1640000004037fae */ /* 0x0003e20009121848 */
        /* <DEDUP_REMOVED lines=9> */
[----:B-1----:R-:W3:Y:S04]  /*41ce0*/  LDL.LU R10, [R1+0x166c] ;  /* 0x00166c00010a7983 */ /* 0x002ee80000300800 */
[----:B------:R-:W3:Y:S01]  /*41cf0*/  LDL.LU R9, [R1+0x1670] ;  /* 0x0016700001097983 */ /* 0x000ee20000300800 */
        /* <DEDUP_REMOVED lines=27> */
[----:B------:R-:W-:Y:S01]  /*41eb0*/  IADD3.X R17, R17, R2, RZ, P2, !PT ;  /* 0x0000000211117210 */ /* 0x000fe200017fe4ff */
[----:B-1----:R-:W-:-:S03]  /*41ec0*/  IMAD.MOV.U32 R4, RZ, RZ, R16 ;  /* 0x000000ffff047224 */ /* 0x002fc600078e0010 */
[----:B------:R-:W-:Y:S01]  /*41ed0*/  MOV R5, R17 ;  /* 0x0000001100057202 */ /* 0x000fe20000000f00 */
[----:B------:R-:W-:Y:S01]  /*41ee0*/  STL [R1+0x165c], R16 ;  /* 0x00165c1001007387 */ /* 0x000fe20000100800 */
[----:B--2---:R-:W-:-:S03]  /*41ef0*/  IADD3 R12, P3, R12, R252, RZ ;  /* 0x000000fc0c0c7210 */ /* 0x004fc60007f7e0ff */
[----:B------:R-:W-:Y:S02]  /*41f00*/  STL [R1+0x1658], R17 ;  /* 0x0016581101007387 */ /* 0x000fe40000100800 */
[----:B---3--:R-:W-:Y:S02]  /*41f10*/  IMAD.X R14, R14, 0x1, R2, P3 ;  /* 0x000000010e0e7824 */ /* 0x008fe400018e0602 */
[----:B------:R-:W-:Y:S04]  /*41f20*/  STL [R1+0x1664], R12 ;  /* 0x0016640c01007387 */ /* 0x000fe80000100800 */
[----:B------:R1:W-:Y:S04]  /*41f30*/  LDGSTS.E [R3+0x18100], [R4.64], P1 ;  /* 0x1810000004037fae */ /* 0x0003e80008921848 */
[----:B------:R2:W-:Y:S01]  /*41f40*/  STL [R1+0x1660], R14 ;  /* 0x0016600e01007387 */ /* 0x0005e20000100800 */
[----:B-1----:R-:W-:-:S02]  /*41f50*/  IMAD.MOV.U32 R5, RZ, RZ, R14 ;  /* 0x000000ffff057224 */ /* 0x002fc400078e000e */
[----:B------:R-:W-:Y:S01]  /*41f60*/  IMAD.MOV.U32 R4, RZ, RZ, R12 ;  /* 0x000000ffff047224 */ /* 0x000fe200078e000c */
[----:B--2---:R-:W2:Y:S04]  /*41f70*/  LDL.LU R14, [R1+0x1688] ;  /* 0x00168800010e7983 */ /* 0x004ea80000300800 */
[----:B------:R-:W3:Y:S04]  /*41f80*/  LDL.LU R12, [R1+0x168c] ;  /* 0x00168c00010c7983 */ /* 0x000ee80000300800 */
[----:B------:R-:W4:Y:S04]  /*41f90*/  LDL.LU R19, [R1+0x1750] ;  /* 0x0017500001137983 */ /* 0x000f280000300800 */
[----:B------:R-:W4:Y:S04]  /*41fa0*/  LDL.LU R18, [R1+0x1754] ;  /* 0x0017540001127983 */ /* 0x000f280000300800 */
[----:B------:R1:W-:Y:S01]  /*41fb0*/  LDGSTS.E [R3+0x18200], [R4.64], P1 ;  /* 0x1820000004037fae */ /* 0x0003e20008921848 */
[----:B------:R-:W-:-:S04]  /*41fc0*/  IADD3 R10, P2, R10, R252, RZ ;  /* 0x000000fc0a0a7210 */ /* 0x000fc80007f5e0ff */
[----:B------:R-:W-:Y:S02]  /*41fd0*/  IADD3.X R11, R11, R2, RZ, P2, !PT ;  /* 0x000000020b0b7210 */ /* 0x000fe400017fe4ff */
[----:B------:R-:W-:Y:S01]  /*41fe0*/  IADD3 R8, P3, R8, R252, RZ ;  /* 0x000000fc08087210 */ /* 0x000fe20007f7e0ff */
[----:B------:R-:W-:Y:S01]  /*41ff0*/  STL [R1+0x166c], R10 ;  /* 0x00166c0a01007387 */ /* 0x000fe20000100800 */
[----:B-1----:R-:W-:Y:S01]  /*42000*/  IMAD.MOV.U32 R4, RZ, RZ, R10 ;  /* 0x000000ffff047224 */ /* 0x002fe200078e000a */
[----:B------:R-:W-:Y:S02]  /*42010*/  MOV R5, R11 ;  /* 0x0000000b00057202 */ /* 0x000fe40000000f00 */
[----:B------:R-:W-:Y:S01]  /*42020*/  IMAD.X R9, R9, 0x1, R2, P3 ;  /* 0x0000000109097824 */ /* 0x000fe200018e0602 */
[----:B------:R1:W-:Y:S04]  /*42030*/  STL [R1+0x1668], R11 ;  /* 0x0016680b01007387 */ /* 0x0003e80000100800 */
[----:B------:R-:W-:Y:S04]  /*42040*/  STL [R1+0x1674], R8 ;  /* 0x0016740801007387 */ /* 0x000fe80000100800 */
[----:B------:R1:W-:Y:S04]  /*42050*/  STL [R1+0x1670], R9 ;  /* 0x0016700901007387 */ /* 0x0003e80000100800 */
[----:B-1----:R-:W4:Y:S04]  /*42060*/  LDL.LU R11, [R1+0x1758] ;  /* 0x00175800010b7983 */ /* 0x002f280000300800 */
[----:B------:R1:W-:Y:S04]  /*42070*/  LDGSTS.E [R3+0x18300], [R4.64], P1 ;  /* 0x1830000004037fae */ /* 0x0003e80008921848 */
[----:B------:R-:W4:Y:S01]  /*42080*/  LDL.LU R10, [R1+0x175c] ;  /* 0x00175c00010a7983 */ /* 0x000f220000300800 */
        /* <DEDUP_REMOVED lines=13> */
[----:B------:R1:W-:Y:S04]  /*42160*/  STL [R1+0x1684], R6 ;  /* 0x0016840601007387 */ /* 0x0003e80000100800 */
        /* <DEDUP_REMOVED lines=16> */
[----:B--2---:R-:W-:Y:S02]  /*42270*/  IADD3.X R14, R14, R2, RZ, P3, !PT ;  /* 0x000000020e0e7210 */ /* 0x004fe40001ffe4ff */
[----:B----4-:R-:W-:Y:S01]  /*42280*/  IADD3 R18, P4, R18, R252, RZ ;  /* 0x000000fc12127210 */ /* 0x010fe20007f9e0ff */
        /* <DEDUP_REMOVED lines=9> */
[----:B------:R-:W4:Y:S01]  /*42320*/  LDL.LU R12, [R1+0x1780] ;  /* 0x00178000010c7983 */ /* 0x000f220000300800 */
[----:B--2---:R-:W-:-:S02]  /*42330*/  IMAD.MOV.U32 R4, RZ, RZ, R18 ;  /* 0x000000ffff047224 */ /* 0x004fc400078e0012 */
[----:B------:R-:W-:-:S05]  /*42340*/  IMAD.MOV.U32 R5, RZ, RZ, R19 ;  /* 0x000000ffff057224 */ /* 0x000fca00078e0013 */
[----:B------:R1:W-:Y:S01]  /*42350*/  LDGSTS.E [R3+0x1a000], [R4.64], P2 ;  /* 0x1a00000004037fae */ /* 0x0003e20009121848 */
[----:B------:R-:W-:-:S04]  /*42360*/  IADD3 R10, P1, R10, R252, RZ ;  /* 0x000000fc0a0a7210 */ /* 0x000fc80007f3e0ff */
[----:B------:R-:W-:Y:S01]  /*42370*/  IADD3.X R11, R11, R2, RZ, P1, !PT ;  /* 0x000000020b0b7210 */ /* 0x000fe20000ffe4ff */
[----:B-1----:R-:W-:Y:S01]  /*42380*/  IMAD.MOV.U32 R4, RZ, RZ, R10 ;  /* 0x000000ffff047224 */ /* 0x002fe200078e000a */
[----:B------:R1:W-:Y:S02]  /*42390*/  STL [R1+0x175c], R10 ;  /* 0x00175c0a01007387 */ /* 0x0003e40000100800 */
[----:B------:R-:W-:Y:S02]  /*423a0*/  MOV R5, R11 ;  /* 0x0000000b00057202 */ /* 0x000fe40000000f00 */
[----:B------:R-:W-:Y:S01]  /*423b0*/  IADD3 R8, P3, R8, R252, RZ ;  /* 0x000000fc08087210 */ /* 0x000fe20007f7e0ff */
[----:B------:R-:W-:Y:S04]  /*423c0*/  STL [R1+0x1758], R11 ;  /* 0x0017580b01007387 */ /* 0x000fe80000100800 */
[----:B------:R-:W-:Y:S01]  /*423d0*/  IMAD.X R9, R9, 0x1, R2, P3 ;  /* 0x0000000109097824 */ /* 0x000fe200018e0602 */
[----:B------:R2:W-:Y:S04]  /*423e0*/  STL [R1+0x1764], R8 ;  /* 0x0017640801007387 */ /* 0x0005e80000100800 */
[----:B------:R2:W-:Y:S04]  /*423f0*/  LDGSTS.E [R3+0x1a100], [R4.64], P2 ;  /* 0x1a10000004037fae */ /* 0x0005e80009121848 */
[----:B------:R2:W-:Y:S04]  /*42400*/  STL [R1+0x1760], R9 ;  /* 0x0017600901007387 */ /* 0x0005e80000100800 */
[----:B-1----:R-:W4:Y:S01]  /*42410*/  LDL.LU R10, [R1+0x1788] ;  /* 0x00178800010a7983 */ /* 0x002f220000300800 */
[----:B--2---:R-:W-:-:S03]  /*42420*/  IMAD.MOV.U32 R4, RZ, RZ, R8 ;  /* 0x000000ffff047224 */ /* 0x004fc600078e0008 */
[----:B------:R-:W4:Y:S01]  /*42430*/  LDL.LU R8, [R1+0x178c] ;  /* 0x00178c0001087983 */ /* 0x000f220000300800 */
[----:B------:R-:W-:-:S03]  /*42440*/  IMAD.MOV.U32 R5, RZ, RZ, R9 ;  /* 0x000000ffff057224 */ /* 0x000fc600078e0009 */
[----:B------:R-:W4:Y:S04]  /*42450*/  LDL.LU R11, [R1+0x1850] ;  /* 0x00185000010b7983 */ /* 0x000f280000300800 */
[----:B------:R-:W4:Y:S04]  /*42460*/  LDL.LU R9, [R1+0x1854] ;  /* 0x0018540001097983 */ /* 0x000f280000300800 */
[----:B------:R1:W-:Y:S01]  /*42470*/  LDGSTS.E [R3+0x1a200], [R4.64], P2 ;  /* 0x1a20000004037fae */ /* 0x0003e20009121848 */
[----:B------:R-:W-:-:S04]  /*42480*/  IADD3 R16, P1, R16, R252, RZ ;  /* 0x000000fc10107210 */ /* 0x000fc80007f3e0ff */
[----:B------:R-:W-:Y:S02]  /*42490*/  IADD3.X R17, R17, R2, RZ, P1, !PT ;  /* 0x0000000211117210 */ /* 0x000fe40000ffe4ff */
[----:B------:R-:W-:Y:S01]  /*424a0*/  IADD3 R6, P3, R6, R252, RZ ;  /* 0x000000fc06067210 */ /* 0x000fe20007f7e0ff */
[----:B-1----:R-:W-:Y:S01]  /*424b0*/  IMAD.MOV.U32 R4, RZ, RZ, R16 ;  /* 0x000000ffff047224 */ /* 0x002fe200078e0010 */
[----:B------:R-:W-:Y:S01]  /*424c0*/  MOV R5, R17 ;  /* 0x0000001100057202 */ /* 0x000fe20000000f00 */
[----:B------:R-:W-:Y:S02]  /*424d0*/  STL [R1+0x176c], R16 ;  /* 0x00176c1001007387 */ /* 0x000fe40000100800 */
[----:B------:R-:W-:Y:S02]  /*424e0*/  IMAD.X R15, R15, 0x1, R2, P3 ;  /* 0x000000010f0f7824 */ /* 0x000fe400018e0602 */
[----:B------:R1:W-:Y:S04]  /*424f0*/  STL [R1+0x1768], R17 ;  /* 0x0017681101007387 */ /* 0x0003e80000100800 */
[----:B------:R-:W-:Y:S04]  /*42500*/  STL [R1+0x1774], R6 ;  /* 0x0017740601007387 */ /* 0x000fe80000100800 */
[----:B------:R1:W-:Y:S04]  /*42510*/  STL [R1+0x1770], R15 ;  /* 0x0017700f01007387 */ /* 0x0003e80000100800 */
[----:B------:R1:W-:Y:S04]  /*42520*/  LDGSTS.E [R3+0x1a300], [R4.64], P2 ;  /* 0x1a30000004037fae */ /* 0x0003e80009121848 */
[----:B-1----:R-:W4:Y:S04]  /*42530*/  LDL.LU R17, [R1+0x1858] ;  /* 0x0018580001117983 */ /* 0x002f280000300800 */
[----:B------:R-:W4:Y:S01]  /*42540*/  LDL.LU R16, [R1+0x185c] ;  /* 0x00185c0001107983 */ /* 0x000f220000300800 */
[----:B------:R-:W-:-:S02]  /*42550*/  IMAD.MOV.U32 R5, RZ, RZ, R15 ;  /* 0x000000ffff057224 */ /* 0x000fc400078e000f */
        /* <DEDUP_REMOVED lines=8> */
[----:B---3--:R-:W-:-:S04]  /*425e0*/  IADD3.X R14, R14, R2, RZ, P1, !PT ;  /* 0x000000020e0e7210 */ /* 0x008fc80000ffe4ff */
[----:B------:R-:W-:Y:S01]  /*425f0*/  MOV R5, R14 ;  /* 0x0000000e00057202 */ /* 0x000fe20000000f00 */
[----:B------:R1:W-:Y:S01]  /*42600*/  STL [R1+0x1778], R14 ;  /* 0x0017780e01007387 */ /* 0x0003e20000100800 */
[----:B----4-:R-:W-:-:S03]  /*42610*/  IMAD.X R12, R12, 0x1, R2, P3 ;  /* 0x000000010c0c7824 */ /* 0x010fc600018e0602 */
[----:B------:R3:W-:Y:S04]  /*42620*/  STL [R1+0x1784], R7 ;  /* 0x0017840701007387 */ /* 0x0007e80000100800 */
[----:B------:R4:W-:Y:S04]  /*42630*/  LDGSTS.E [R3+0x1a500], [R4.64], P2 ;  /* 0x1a50000004037fae */ /* 0x0009e80009121848 */
[----:B------:R3:W-:Y:S04]  /*42640*/  STL [R1+0x1780], R12 ;  /* 0x0017800c01007387 */ /* 0x0007e80000100800 */
[----:B-1----:R-:W2:Y:S01]  /*42650*/  LDL.LU R14, [R1+0x1868] ;  /* 0x00186800010e7983 */ /* 0x002ea20000300800 */
[----:B----4-:R-:W-:-:S03]  /*42660*/  IMAD.MOV.U32 R4, RZ, RZ, R7 ;  /* 0x000000ffff047224 */ /* 0x010fc600078e0007 */
[----:B---3--:R-:W3:Y:S01]  /*42670*/  LDL.LU R7, [R1+0x186c] ;  /* 0x00186c0001077983 */ /* 0x008ee20000300800 */
[----:B------:R-:W-:-:S03]  /*42680*/  IMAD.MOV.U32 R5, RZ, RZ, R12 ;  /* 0x000000ffff057224 */ /* 0x000fc600078e000c */
[----:B------:R-:W4:Y:S01]  /*42690*/  LDL.LU R13, [R1+0x1870] ;  /* 0x00187000010d7983 */ /* 0x000f220000300800 */
[----:B------:R-:W-:-:S03]  /*426a0*/  ISETP.GT.AND P1, PT, R0, 0x38, PT ;  /* 0x000000380000780c */ /* 0x000fc60003f24270 */
[----:B------:R-:W4:Y:S04]  /*426b0*/  LDL.LU R12, [R1+0x1874] ;  /* 0x00187400010c7983 */ /* 0x000f280000300800 */
[----:B------:R1:W-:Y:S02]  /*426c0*/  LDGSTS.E [R3+0x1a600], [R4.64], P2 ;  /* 0x1a60000004037fae */ /* 0x0003e40009121848 */
[----:B-1----:R-:W-:-:S04]  /*426d0*/  SEL R4, RZ, 0x4, !P1 ;  /* 0x00000004ff047807 */ /* 0x002fc80004800000 */
[----:B------:R-:W-:Y:S02]  /*426e0*/  SEL R4, R4, RZ, !P0 ;  /* 0x000000ff04047207 */ /* 0x000fe40004000000 */
[----:B------:R-:W-:-:S04]  /*426f0*/  IADD3 R8, P3, R8, R252, RZ ;  /* 0x000000fc08087210 */ /* 0x000fc80007f7e0ff */
[----:B------:R-:W-:Y:S02]  /*42700*/  IADD3.X R10, R10, R2, RZ, P3, !PT ;  /* 0x000000020a0a7210 */ /* 0x000fe40001ffe4ff */
[----:B------:R-:W-:Y:S01]  /*42710*/  IADD3 R9, P4, R9, R252, RZ ;  /* 0x000000fc09097210 */ /* 0x000fe20007f9e0ff */
[----:B------:R-:W-:Y:S01]  /*42720*/  STL [R1+0x178c], R8 ;  /* 0x00178c0801007387 */ /* 0x000fe20000100800 */
[----:B------:R-:W-:Y:S01]  /*42730*/  ISETP.NE.U32.AND P1, PT, R4, RZ, PT ;  /* 0x000000ff0400720c */ /* 0x000fe20003f25070 */
[----:B------:R-:W-:Y:S01]  /*42740*/  IMAD.MOV.U32 R4, RZ, RZ, R8 ;  /* 0x000000ffff047224 */ /* 0x000fe200078e0008 */
[----:B------:R-:W-:Y:S01]  /*42750*/  MOV R5, R10 ;  /* 0x0000000a00057202 */ /* 0x000fe20000000f00 */
[----:B------:R-:W-:Y:S01]  /*42760*/  IMAD.X R11, R11, 0x1, R2, P4 ;  /* 0x000000010b0b7824 */ /* 0x000fe200020e0602 */
[----:B------:R1:W-:Y:S04]  /*42770*/  STL [R1+0x1788], R10 ;  /* 0x0017880a01007387 */ /* 0x0003e80000100800 */
[----:B------:R-:W-:Y:S04]  /*42780*/  STL [R1+0x1854], R9 ;  /* 0x0018540901007387 */ /* 0x000fe80000100800 */
[----:B------:R1:W-:Y:S04]  /*42790*/  LDGSTS.E [R3+0x1a700], [R4.64], P2 ;  /* 0x1a70000004037fae */ /* 0x0003e80009121848 */
[----:B-1----:R-:W4:Y:S04]  /*427a0*/  LDL.LU R10, [R1+0x187c] ;  /* 0x00187c00010a7983 */ /* 0x002f280000300800 */
[----:B------:R1:W-:Y:S04]  /*427b0*/  STL [R1+0x1850], R11 ;  /* 0x0018500b01007387 */ /* 0x0003e80000100800 */
[----:B------:R-:W4:Y:S01]  /*427c0*/  LDL.LU R8, [R1+0x1884] ;  /* 0x0018840001087983 */ /* 0x000f220000300800 */
[----:B------:R-:W-:-:S02]  /*427d0*/  IMAD.MOV.U32 R5, RZ, RZ, R11 ;  /* 0x000000ffff057224 */ /* 0x000fc400078e000b */
[----:B------:R-:W-:Y:S01]  /*427e0*/  IMAD.MOV.U32 R4, RZ, RZ, R9 ;  /* 0x000000ffff047224 */ /* 0x000fe200078e0009 */
[----:B-1----:R-:W4:Y:S04]  /*427f0*/  LDL.LU R11, [R1+0x1878] ;  /* 0x00187800010b7983 */ /* 0x002f280000300800 */
[----:B------:R-:W4:Y:S04]  /*42800*/  LDL.LU R9, [R1+0x1880] ;  /* 0x0018800001097983 */ /* 0x000f280000300800 */
[----:B------:R1:W-:Y:S01]  /*42810*/  LDGSTS.E [R3+0x1c000], [R4.64], P1 ;  /* 0x1c00000004037fae */ /* 0x0003e20008921848 */
[----:B------:R-:W-:-:S04]  /*42820*/  IADD3 R16, P2, R16, R252, RZ ;  /* 0x000000fc10107210 */ /* 0x000fc80007f5e0ff */
[----:B------:R-:W-:Y:S02]  /*42830*/  IADD3.X R17, R17, R2, RZ, P2, !PT ;  /* 0x0000000211117210 */ /* 0x000fe400017fe4ff */
[----:B------:R-:W-:Y:S01]  /*42840*/  IADD3 R6, P3, R6, R252, RZ ;  /* 0x000000fc06067210 */ /* 0x000fe20007f7e0ff */
[----:B------:R1:W-:Y:S04]  /*42850*/  STL [R1+0x185c], R16 ;  /* 0x00185c1001007387 */ /* 0x0003e80000100800 */
[----:B------:R-:W-:Y:S01]  /*42860*/  IMAD.X R15, R15, 0x1, R2, P3 ;  /* 0x000000010f0f7824 */ /* 0x000fe200018e0602 */
[----:B------:R-:W-:Y:S04]  /*42870*/  STL [R1+0x1858], R17 ;  /* 0x0018581101007387 */ /* 0x000fe80000100800 */
[----:B------:R1:W-:Y:S04]  /*42880*/  STL [R1+0x1864], R6 ;  /* 0x0018640601007387 */ /* 0x0003e80000100800 */
[----:B------:R-:W-:Y:S04]  /*42890*/  STL [R1+0x1860], R15 ;  /* 0x0018600f01007387 */ /* 0x000fe80000100800 */
[----:B------:R-:W4:Y:S04]  /*428a0*/  LDL.LU R19, [R1+0x1888] ;  /* 0x0018880001137983 */ /* 0x000f280000300800 */
[----:B------:R-:W4:Y:S01]  /*428b0*/  LDL.LU R18, [R1+0x188c] ;  /* 0x00188c0001127983 */ /* 0x000f220000300800 */
[----:B-1----:R-:W-:Y:S01]  /*428c0*/  IMAD.MOV.U32 R4, RZ, RZ, R16 ;  /* 0x000000ffff047224 */ /* 0x002fe200078e0010 */
[----:B------:R-:W-:-:S02]  /*428d0*/  MOV R5, R17 ;  /* 0x0000001100057202 */ /* 0x000fc40000000f00 */
[----:B------:R-:W4:Y:S04]  /*428e0*/  LDL.LU R16, [R1+0x1954] ;  /* 0x0019540001107983 */ /* 0x000f280000300800 */
[----:B------:R1:W-:Y:S02]  /*428f0*/  LDGSTS.E [R3+0x1c100], [R4.64], P1 ;  /* 0x1c10000004037fae */ /* 0x0003e40008921848 */
[----:B-1----:R-:W-:Y:S02]  /*42900*/  IMAD.MOV.U32 R4, RZ, RZ, R6 ;  /* 0x000000ffff047224 */ /* 0x002fe400078e0006 */
[----:B------:R-:W-:Y:S01]  /*42910*/  IMAD.MOV.U32 R5, RZ, RZ, R15 ;  /* 0x000000ffff057224 */ /* 0x000fe200078e000f */
[----:B------:R-:W4:Y:S04]  /*42920*/  LDL.LU R6, [R1+0x195c] ;  /* 0x00195c0001067983 */ /* 0x000f280000300800 */
[----:B------:R1:W-:Y:S01]  /*42930*/  LDGSTS.E [R3+0x1c200], [R4.64], P1 ;  /* 0x1c20000004037fae */ /* 0x0003e20008921848 */
[----:B---3--:R-:W-:-:S04]  /*42940*/  IADD3 R7, P2, R7, R252, RZ ;  /* 0x000000fc07077210 */ /* 0x008fc80007f5e0ff */
[----:B--2---:R-:W-:Y:S02]  /*42950*/  IADD3.X R14, R14, R2, RZ, P2, !PT ;  /* 0x000000020e0e7210 */ /* 0x004fe400017fe4ff */
[----:B----4-:R-:W-:Y:S01]  /*42960*/  IADD3 R12, P3, R12, R252, RZ ;  /* 0x000000fc0c0c7210 */ /* 0x010fe20007f7e0ff */
[----:B------:R2:W-:Y:S04]  /*42970*/  STL [R1+0x186c], R7 ;  /* 0x00186c0701007387 */ /* 0x0005e80000100800 */
[----:B------:R-:W-:Y:S01]  /*42980*/  IMAD.X R13, R13, 0x1, R2, P3 ;  /* 0x000000010d0d7824 */ /* 0x000fe200018e0602 */
[----:B------:R3:W-:Y:S01]  /*42990*/  STL [R1+0x1868], R14 ;  /* 0x0018680e01007387 */ /* 0x0007e20000100800 */
[----:B-1----:R-:W-:-:S03]  /*429a0*/  IMAD.MOV.U32 R4, RZ, RZ, R7 ;  /* 0x000000ffff047224 */ /* 0x002fc600078e0007 */
[----:B------:R-:W-:Y:S01]  /*429b0*/  STL [R1+0x1874], R12 ;  /* 0x0018740c01007387 */ /* 0x000fe20000100800 */
[----:B------:R-:W-:-:S03]  /*429c0*/  MOV R5, R14 ;  /* 0x0000000e00057202 */ /* 0x000fc60000000f00 */
[----:B------:R-:W4:Y:S04]  /*429d0*/  LDL.LU R17, [R1+0x1950] ;  /* 0x0019500001117983 */ /* 0x000f280000300800 */
[----:B------:R1:W-:Y:S04]  /*429e0*/  STL [R1+0x1870], R13 ;  /* 0x0018700d01007387 */ /* 0x0003e80000100800 */
[----:B--2---:R-:W2:Y:S04]  /*429f0*/  LDL.LU R7, [R1+0x1958] ;  /* 0x0019580001077983 */ /* 0x004ea80000300800 */
[----:B------:R-:W2:Y:S04]  /*42a00*/  LDL.LU R15, [R1+0x1960] ;  /* 0x00196000010f7983 */ /* 0x000ea80000300800 */
[----:B---3--:R-:W3:Y:S04]  /*42a10*/  LDL.LU R14, [R1+0x1964] ;  /* 0x00196400010e7983 */ /* 0x008ee80000300800 */
[----:B------:R1:W-:Y:S02]  /*42a20*/  LDGSTS.E [R3+0x1c300], [R4.64], P1 ;  /* 0x1c30000004037fae */ /* 0x0003e40008921848 */
[----:B-1----:R-:W-:-:S02]  /*42a30*/  IMAD.MOV.U32 R5, RZ, RZ, R13 ;  /* 0x000000ffff057224 */ /* 0x002fc400078e000d */
[----:B------:R-:W-:Y:S01]  /*42a40*/  IMAD.MOV.U32 R4, RZ, RZ, R12 ;  /* 0x000000ffff047224 */ /* 0x000fe200078e000c */
[----:B------:R-:W3:Y:S04]  /*42a50*/  LDL.LU R13, [R1+0x1968] ;  /* 0x00196800010d7983 */ /* 0x000ee80000300800 */
[----:B------:R-:W3:Y:S01]  /*42a60*/  LDL.LU R12, [R1+0x196c] ;  /* 0x00196c00010c7983 */ /* 0x000ee20000300800 */
[----:B------:R-:W-:-:S03]  /*42a70*/  IADD3 R10, P2, R10, R252, RZ ;  /* 0x000000fc0a0a7210 */ /* 0x000fc60007f5e0ff */
[----:B------:R1:W-:Y:S01]  /*42a80*/  LDGSTS.E [R3+0x1c400], [R4.64], P1 ;  /* 0x1c40000004037fae */ /* 0x0003e20008921848 */
[----:B------:R-:W-:-:S03]  /*42a90*/  IADD3 R8, P3, R8, R252, RZ ;  /* 0x000000fc08087210 */ /* 0x000fc60007f7e0ff */
[----:B------:R-:W-:Y:S01]  /*42aa0*/  STL [R1+0x187c], R10 ;  /* 0x00187c0a01007387 */ /* 0x000fe20000100800 */
[----:B------:R-:W-:Y:S01]  /*42ab0*/  IADD3.X R11, R11, R2, RZ, P2, !PT ;  /* 0x000000020b0b7210 */ /* 0x000fe200017fe4ff */
[----:B-1----:R-:W-:Y:S02]  /*42ac0*/  IMAD.MOV.U32 R4, RZ, RZ, R10 ;  /* 0x000000ffff047224 */ /* 0x002fe400078e000a */
[----:B------:R-:W-:Y:S01]  /*42ad0*/  IMAD.X R9, R9, 0x1, R2, P3 ;  /* 0x0000000109097824 */ /* 0x000fe200018e0602 */
[----:B------:R-:W-:Y:S01]  /*42ae0*/  MOV R5, R11 ;  /* 0x0000000b00057202 */ /* 0x000fe20000000f00 */
[----:B------:R1:W-:Y:S04]  /*42af0*/  STL [R1+0x1878], R11 ;  /* 0x0018780b01007387 */ /* 0x0003e80000100800 */
[----:B------:R-:W-:Y:S04]  /*42b00*/  STL [R1+0x1884], R8 ;  /* 0x0018840801007387 */ /* 0x000fe80000100800 */
[----:B------:R1:W-:Y:S04]  /*42b10*/  STL [R1+0x1880], R9 ;  /* 0x0018800901007387 */ /* 0x0003e80000100800 */
[----:B------:R1:W-:Y:S04]  /*42b20*/  LDGSTS.E [R3+0x1c500], [R4.64], P1 ;  /* 0x1c50000004037fae */ /* 0x0003e80008921848 */
[----:B-1----:R-:W3:Y:S04]  /*42b30*/  LDL.LU R11, [R1+0x1970] ;  /* 0x00197000010b7983 */ /* 0x002ee80000300800 */
[----:B------:R-:W3:Y:S01]  /*42b40*/  LDL.LU R10, [R1+0x1974] ;  /* 0x00197400010a7983 */ /* 0x000ee20000300800 */
[----:B------:R-:W-:-:S02]  /*42b50*/  IMAD.MOV.U32 R5, RZ, RZ, R9 ;  /* 0x000000ffff057224 */ /* 0x000fc400078e0009 */
[----:B------:R-:W-:Y:S01]  /*42b60*/  IMAD.MOV.U32 R4, RZ, RZ, R8 ;  /* 0x000000ffff047224 */ /* 0x000fe200078e0008 */
[----:B------:R-:W3:Y:S04]  /*42b70*/  LDL.LU R9, [R1+0x1978] ;  /* 0x0019780001097983 */ /* 0x000ee80000300800 */
[----:B------:R-:W3:Y:S01]  /*42b80*/  LDL.LU R8, [R1+0x197c] ;  /* 0x00197c0001087983 */ /* 0x000ee20000300800 */
[----:B------:R-:W-:-:S03]  /*42b90*/  ISETP.GT.AND P2, PT, R0, 0x3c, PT ;  /* 0x0000003c0000780c */ /* 0x000fc60003f44270 */
[----:B------:R1:W-:Y:S02]  /*42ba0*/  LDGSTS.E [R3+0x1c600], [R4.64], P1 ;  /* 0x1c60000004037fae */ /* 0x0003e40008921848 */
[----:B-1----:R-:W-:Y:S02]  /*42bb0*/  SEL R4, RZ, 0x4, !P2 ;  /* 0x00000004ff047807 */ /* 0x002fe40005000000 */
[----:B------:R-:W-:Y:S02]  /*42bc0*/  IADD3 R18, P3, R18, R252, RZ ;  /* 0x000000fc12127210 */ /* 0x000fe40007f7e0ff */
[----:B------:R-:W-:Y:S02]  /*42bd0*/  SEL R4, R4, RZ, !P0 ;  /* 0x000000ff04047207 */ /* 0x000fe40004000000 */
[----:B------:R-:W-:Y:S02]  /*42be0*/  IADD3.X R19, R19, R2, RZ, P3, !PT ;  /* 0x0000000213137210 */ /* 0x000fe40001ffe4ff */
[----:B------:R-:W-:Y:S01]  /*42bf0*/  ISETP.NE.U32.AND P2, PT, R4, RZ, PT ;  /* 0x000000ff0400720c */ /* 0x000fe20003f45070 */
[----:B------:R-:W-:-:S02]  /*42c00*/  IMAD.MOV.U32 R4, RZ, RZ, R18 ;  /* 0x000000ffff047224 */ /* 0x000fc400078e0012 */
[----:B------:R-:W-:-:S05]  /*42c10*/  IMAD.MOV.U32 R5, RZ, RZ, R19 ;  /* 0x000000ffff057224 */ /* 0x000fca00078e0013 */
[----:B------:R1:W-:Y:S01]  /*42c20*/  LDGSTS.E [R3+0x1c700], [R4.64], P1 ;  /* 0x1c70000004037fae */ /* 0x0003e20008921848 */
[----:B------:R-:W-:-:S03]  /*42c30*/  IADD3 R16, P1, R16, R252, RZ ;  /* 0x000000fc10107210 */ /* 0x000fc60007f3e0ff */
[----:B------:R-:W-:Y:S01]  /*42c40*/  STL [R1+0x188c], R18 ;  /* 0x00188c1201007387 */ /* 0x000fe20000100800 */
[----:B------:R-:W-:-:S03]  /*42c50*/  IADD3 R6, P3, R6, R252, RZ ;  /* 0x000000fc06067210 */ /* 0x000fc60007f7e0ff */
[----:B------:R-:W-:Y:S01]  /*42c60*/  STL [R1+0x1888], R19 ;  /* 0x0018881301007387 */ /* 0x000fe20000100800 */
[----:B-1----:R-:W-:-:S03]  /*42c70*/  IMAD.MOV.U32 R4, RZ, RZ, R16 ;  /* 0x000000ffff047224 */ /* 0x002fc600078e0010 */
[----:B------:R-:W-:Y:S01]  /*42c80*/  STL [R1+0x1954], R16 ;  /* 0x0019541001007387 */ /* 0x000fe20000100800 */
[----:B----4-:R-:W-:-:S04]  /*42c90*/  IADD3.X R17, R17, R2, RZ, P1, !PT ;  /* 0x0000000211117210 */ /* 0x010fc80000ffe4ff */
[----:B------:R-:W-:Y:S01]  /*42ca0*/  MOV R5, R17 ;  /* 0x0000001100057202 */ /* 0x000fe20000000f00 */
[----:B------:R-:W-:Y:S01]  /*42cb0*/  STL [R1+0x1950], R17 ;  /* 0x0019501101007387 */ /* 0x000fe20000100800 */
[----:B--2---:R-:W-:-:S03]  /*42cc0*/  IMAD.X R7, R7, 0x1, R2, P3 ;  /* 0x0000000107077824 */ /* 0x004fc600018e0602 */
[----:B------:R-:W-:Y:S04]  /*42cd0*/  STL [R1+0x195c], R6 ;  /* 0x00195c0601007387 */ /* 0x000fe80000100800 */
[----:B------:R1:W-:Y:S01]  /*42ce0*/  LDGSTS.E [R3+0x1e000], [R4.64], P2 ;  /* 0x1e00000004037fae */ /* 0x0003e20009121848 */
[----:B---3--:R-:W-:-:S03]  /*42cf0*/  IADD3 R14, P1, R14, R252, RZ ;  /* 0x000000fc0e0e7210 */ /* 0x008fc60007f3e0ff */
[----:B------:R2:W-:Y:S01]  /*42d00*/  STL [R1+0x1958], R7 ;  /* 0x0019580701007387 */ /* 0x0005e20000100800 */
[----:B------:R-:W-:Y:S01]  /*42d10*/  IADD3.X R15, R15, R2, RZ, P1, !PT ;  /* 0x000000020f0f7210 */ /* 0x000fe20000ffe4ff */
[----:B-1----:R-:W-:Y:S02]  /*42d20*/  IMAD.MOV.U32 R4, RZ, RZ, R6 ;  /* 0x000000ffff047224 */ /* 0x002fe400078e0006 */
[----:B------:R-:W-:Y:S02]  /*42d30*/  IMAD.MOV.U32 R5, RZ, RZ, R7 ;  /* 0x000000ffff057224 */ /* 0x000fe400078e0007 */
[----:B--2---:R-:W2:Y:S04]  /*42d40*/  LDL.LU.64 R6, [R1+0xd28] ;  /* 0x000d280001067983 */ /* 0x004ea80000300a00 */
[----:B------:R-:W-:Y:S01]  /*42d50*/  STL [R1+0x1964], R14 ;  /* 0x0019640e01007387 */ /* 0x000fe20000100800 */
[----:B------:R-:W-:-:S03]  /*42d60*/  IADD3 R12, P3, R12, R252, RZ ;  /* 0x000000fc0c0c7210 */ /* 0x000fc60007f7e0ff */
[----:B------:R-:W-:Y:S04]  /*42d70*/  STL [R1+0x1960], R15 ;  /* 0x0019600f01007387 */ /* 0x000fe80000100800 */
[----:B------:R-:W-:Y:S01]  /*42d80*/  STL [R1+0x196c], R12 ;  /* 0x00196c0c01007387 */ /* 0x000fe20000100800 */
[----:B------:R-:W-:-:S03]  /*42d90*/  IMAD.X R13, R13, 0x1, R2, P3 ;  /* 0x000000010d0d7824 */ /* 0x000fc600018e0602 */
[----:B------:R-:W3:Y:S04]  /*42da0*/  LDL.LU.64 R22, [R1+0xb58] ;  /* 0x000b580001167983 */ /* 0x000ee80000300a00 */
[----:B------:R-:W-:Y:S04]  /*42db0*/  STL [R1+0x1968], R13 ;  /* 0x0019680d01007387 */ /* 0x000fe80000100800 */
[----:B------:R-:W4:Y:S04]  /*42dc0*/  LDL.LU R19, [R1+0x1c44] ;  /* 0x001c440001137983 */ /* 0x000f280000300800 */
[----:B------:R-:W4:Y:S04]  /*42dd0*/  LDL.LU R20, [R1+0x1c40] ;  /* 0x001c400001147983 */ /* 0x000f280000300800 */
[----:B------:R1:W-:Y:S02]  /*42de0*/  LDGSTS.E [R3+0x1e100], [R4.64], P2 ;  /* 0x1e10000004037fae */ /* 0x0003e40009121848 */
[----:B-1----:R-:W-:Y:S01]  /*42df0*/  IMAD.MOV.U32 R4, RZ, RZ, R14 ;  /* 0x000000ffff047224 */ /* 0x002fe200078e000e */
[----:B------:R-:W-:-:S02]  /*42e00*/  MOV R5, R15 ;  /* 0x0000000f00057202 */ /* 0x000fc40000000f00 */
[----:B------:R-:W-:-:S03]  /*42e10*/  IADD3 R10, P1, R10, R252, RZ ;  /* 0x000000fc0a0a7210 */ /* 0x000fc60007f3e0ff */
[----:B------:R1:W-:Y:S01]  /*42e20*/  LDGSTS.E [R3+0x1e200], [R4.64], P2 ;  /* 0x1e20000004037fae */ /* 0x0003e20009121848 */
[----:B------:R-:W-:Y:S02]  /*42e30*/  IADD3.X R11, R11, R2, RZ, P1, !PT ;  /* 0x000000020b0b7210 */ /* 0x000fe40000ffe4ff */
[----:B------:R-:W-:Y:S01]  /*42e40*/  IADD3 R8, P3, R8, R252, RZ ;  /* 0x000000fc08087210 */ /* 0x000fe20007f7e0ff */
[----:B------:R1:W-:Y:S04]  /*42e50*/  STL [R1+0x1974], R10 ;  /* 0x0019740a01007387 */ /* 0x0003e80000100800 */
[----:B------:R-:W-:Y:S01]  /*42e60*/  IMAD.X R9, R9, 0x1, R2, P3 ;  /* 0x0000000109097824 */ /* 0x000fe200018e0602 */
[----:B------:R-:W-:Y:S01]  /*42e70*/  STL [R1+0x1970], R11 ;  /* 0x0019700b01007387 */ /* 0x000fe20000100800 */
[----:B-1----:R-:W-:-:S02]  /*42e80*/  IMAD.MOV.U32 R4, RZ, RZ, R12 ;  /* 0x000000ffff047224 */ /* 0x002fc400078e000c */
[----:B------:R-:W-:Y:S01]  /*42e90*/  IMAD.MOV.U32 R5, RZ, RZ, R13 ;  /* 0x000000ffff057224 */ /* 0x000fe200078e000d */
[----:B------:R-:W-:Y:S04]  /*42ea0*/  STL [R1+0x197c], R8 ;  /* 0x00197c0801007387 */ /* 0x000fe80000100800 */
[----:B------:R1:W-:Y:S04]  /*42eb0*/  STL [R1+0x1978], R9 ;  /* 0x0019780901007387 */ /* 0x0003e80000100800 */
[----:B------:R-:W4:Y:S04]  /*42ec0*/  LDL.LU R18, [R1+0x1c48] ;  /* 0x001c480001127983 */ /* 0x000f280000300800 */
[----:B------:R-:W4:Y:S04]  /*42ed0*/  LDL.LU R17, [R1+0x1c4c] ;  /* 0x001c4c0001117983 */ /* 0x000f280000300800 */
[----:B------:R1:W-:Y:S04]  /*42ee0*/  LDGSTS.E [R3+0x1e300], [R4.64], P2 ;  /* 0x1e30000004037fae */ /* 0x0003e80009121848 */
[----:B------:R-:W4:Y:S01]  /*42ef0*/  LDL.LU R16, [R1+0x1c50] ;  /* 0x001c500001107983 */ /* 0x000f220000300800 */
[----:B-1----:R-:W-:-:S03]  /*42f00*/  IMAD.MOV.U32 R4, RZ, RZ, R10 ;  /* 0x000000ffff047224 */ /* 0x002fc600078e000a */
[----:B------:R-:W4:Y:S01]  /*42f10*/  LDL.LU R10, [R1+0x1c54] ;  /* 0x001c5400010a7983 */ /* 0x000f220000300800 */
[----:B------:R-:W-:-:S03]  /*42f20*/  MOV R5, R11 ;  /* 0x0000000b00057202 */ /* 0x000fc60000000f00 */
[----:B------:R-:W4:Y:S04]  /*42f30*/  LDL.LU R15, [R1+0x1c58] ;  /* 0x001c5800010f7983 */ /* 0x000f280000300800 */
[----:B------:R1:W-:Y:S04]  /*42f40*/  LDGSTS.E [R3+0x1e400], [R4.64], P2 ;  /* 0x1e40000004037fae */ /* 0x0003e80009121848 */
[----:B------:R-:W4:Y:S04]  /*42f50*/  LDL.LU R14, [R1+0x1c5c] ;  /* 0x001c5c00010e7983 */ /* 0x000f280000300800 */
[----:B------:R-:W4:Y:S01]  /*42f60*/  LDL.LU R13, [R1+0x1c60] ;  /* 0x001c6000010d7983 */ /* 0x000f220000300800 */
[----:B-1----:R-:W-:-:S03]  /*42f70*/  IMAD.MOV.U32 R5, RZ, RZ, R9 ;  /* 0x000000ffff057224 */ /* 0x002fc600078e0009 */
[----:B------:R-:W4:Y:S01]  /*42f80*/  LDL.LU R9, [R1+0x1c64] ;  /* 0x001c640001097983 */ /* 0x000f220000300800 */
[----:B------:R-:W-:Y:S01]  /*42f90*/  IMAD.MOV.U32 R4, RZ, RZ, R8 ;  /* 0x000000ffff047224 */ /* 0x000fe200078e0008 */
[----:B------:R-:W-:Y:S01]  /*42fa0*/  ISETP.GT.AND P1, PT, R0, 0x1, PT ;  /* 0x000000010000780c */ /* 0x000fe20003f24270 */
[----:B------:R-:W-:Y:S01]  /*42fb0*/  IMAD.SHL.U32 R81, R73, 0x4, RZ ;  /* 0x0000000449517824 */ /* 0x000fe200078e00ff */
[----:B------:R-:W4:Y:S04]  /*42fc0*/  LDL.LU R12, [R1+0x1c6c] ;  /* 0x001c6c00010c7983 */ /* 0x000f280000300800 */
[----:B------:R1:W-:Y:S01]  /*42fd0*/  LDGSTS.E [R3+0x1e500], [R4.64], P2 ;  /* 0x1e50000004037fae */ /* 0x0003e20009121848 */
[----:B------:R-:W-:Y:S02]  /*42fe0*/  LOP3.LUT R80, R81, 0x20, RZ, 0x3c, !PT ;  /* 0x0000002051507812 */ /* 0x000fe400078e3cff */
[----:B------:R-:W-:Y:S01]  /*42ff0*/  MOV R8, UR5 ;  /* 0x0000000500087c02 */ /* 0x000fe20008000f00 */
[----:B------:R-:W4:Y:S01]  /*43000*/  LDL.LU R11, [R1+0x1c74] ;  /* 0x001c7400010b7983 */ /* 0x000f220000300800 */
[----:B-1----:R-:W-:-:S04]  /*43010*/  SEL R4, RZ, 0x4, !P1 ;  /* 0x00000004ff047807 */ /* 0x002fc80004800000 */
[----:B------:R-:W-:-:S04]  /*43020*/  SEL R4, R4, RZ, !P0 ;  /* 0x000000ff04047207 */ /* 0x000fc80004000000 */
[----:B------:R-:W-:Y:S02]  /*43030*/  ISETP.NE.U32.AND P1, PT, R4, RZ, PT ;  /* 0x000000ff0400720c */ /* 0x000fe40003f25070 */
[----:B--2---:R-:W-:-:S04]  /*43040*/  IADD3 R5, P3, R6, R252, RZ ;  /* 0x000000fc06057210 */ /* 0x004fc80007f7e0ff */
[----:B------:R-:W-:Y:S01]  /*43050*/  IADD3.X R4, R7, R2, RZ, P3, !PT ;  /* 0x0000000207047210 */ /* 0x000fe20001ffe4ff */
[----:B------:R-:W-:Y:S01]  /*43060*/  IMAD.MOV.U32 R24, RZ, RZ, R5 ;  /* 0x000000ffff187224 */ /* 0x000fe200078e0005 */
[----:B---3--:R-:W-:-:S05]  /*43070*/  IADD3 R7, P3, R22, R252, RZ ;  /* 0x000000fc16077210 */ /* 0x008fca0007f7e0ff */
[----:B------:R-:W-:Y:S01]  /*43080*/  IMAD.X R6, R23, 0x1, R2, P3 ;  /* 0x0000000117067824 */ /* 0x000fe200018e0602 */
[----:B----4-:R-:W-:Y:S01]  /*43090*/  IADD3 R19, P3, R19, R252, RZ ;  /* 0x000000fc13137210 */ /* 0x010fe20007f7e0ff */
[----:B------:R-:W-:Y:S01]  /*430a0*/  IMAD.MOV.U32 R22, RZ, RZ, R7 ;  /* 0x000000ffff167224 */ /* 0x000fe200078e0007 */
[----:B------:R-:W-:-:S03]  /*430b0*/  MOV R25, R4 ;  /* 0x0000000400197202 */ /* 0x000fc60000000f00 */
[----:B------:R-:W-:Y:S01]  /*430c0*/  IMAD.X R20, R20, 0x1, R2, P3 ;  /* 0x0000000114147824 */ /* 0x000fe200018e0602 */
[----:B------:R-:W-:Y:S01]  /*430d0*/  MOV R23, R6 ;  /* 0x0000000600177202 */ /* 0x000fe20000000f00 */
[----:B------:R-:W-:Y:S01]  /*430e0*/  STL [R1+0x1c44], R19 ;  /* 0x001c441301007387 */ /* 0x000fe20000100800 */
[----:B------:R-:W-:-:S03]  /*430f0*/  IMAD R4, R8, 0x20000, R80 ;  /* 0x0002000008047824 */ /* 0x000fc600078e0250 */
[----:B------:R1:W-:Y:S04]  /*43100*/  STL [R1+0x1c40], R20 ;  /* 0x001c401401007387 */ /* 0x0003e80000100800 */
[----:B------:R-:W-:Y:S04]  /*43110*/  STL.64 [R1+0xd28], R24 ;  /* 0x000d281801007387 */ /* 0x000fe80000100a00 */
[----:B------:R-:W-:Y:S04]  /*43120*/  STL.64 [R1+0xb58], R22 ;  /* 0x000b581601007387 */ /* 0x000fe80000100a00 */
[----:B------:R-:W2:Y:S04]  /*43130*/  LDL.LU R8, [R1+0x1c68] ;  /* 0x001c680001087983 */ /* 0x000ea80000300800 */
[----:B------:R3:W-:Y:S04]  /*43140*/  LDGSTS.E [R3+0x1e600], [R24.64], P2 ;  /* 0x1e60000018037fae */ /* 0x0007e80009121848 */
[----:B------:R-:W4:Y:S01]  /*43150*/  LDL.LU R5, [R1+0x1c70] ;  /* 0x001c700001057983 */ /* 0x000f220000300800 */
[----:B------:R-:W-:-:S03]  /*43160*/  IMAD.MOV.U32 R6, RZ, RZ, R19 ;  /* 0x000000ffff067224 */ /* 0x000fc600078e0013 */
[----:B------:R3:W-:Y:S01]  /*43170*/  LDGSTS.E [R3+0x1e700], [R22.64], P2 ;  /* 0x1e70000016037fae */ /* 0x0007e20009121848 */
[----:B------:R-:W-:-:S05]  /*43180*/  IMAD.MOV.U32 R7, RZ, RZ, R20 ;  /* 0x000000ffff077224 */ /* 0x000fca00078e0014 */
[----:B------:R1:W-:Y:S01]  /*43190*/  LDGSTS.E [R4+0x800], [R6.64], P1 ;  /* 0x0080000006047fae */ /* 0x0003e20008921848 */
[----:B------:R-:W-:-:S04]  /*431a0*/  IADD3 R17, P2, R17, R252, RZ ;  /* 0x000000fc11117210 */ /* 0x000fc80007f5e0ff */
[----:B------:R-:W-:Y:S01]  /*431b0*/  IADD3.X R18, R18, R2, RZ, P2, !PT ;  /* 0x0000000212127210 */ /* 0x000fe200017fe4ff */
[----:B-1----:R-:W-:Y:S01]  /*431c0*/  IMAD.MOV.U32 R6, RZ, RZ, R17 ;  /* 0x000000ffff067224 */ /* 0x002fe200078e0011 */
[----:B------:R-:W-:Y:S02]  /*431d0*/  STL [R1+0x1c4c], R17 ;  /* 0x001c4c1101007387 */ /* 0x000fe40000100800 */
[----:B------:R-:W-:Y:S02]  /*431e0*/  MOV R7, R18 ;  /* 0x0000001200077202 */ /* 0x000fe40000000f00 */
[----:B------:R-:W-:Y:S04]  /*431f0*/  STL [R1+0x1c48], R18 ;  /* 0x001c481201007387 */ /* 0x000fe80000100800 */
[----:B------:R1:W-:Y:S01]  /*43200*/  LDGSTS.E [R4+0x900], [R6.64], P1 ;  /* 0x0090000006047fae */ /* 0x0003e20008921848 */
[----:B------:R-:W-:-:S05]  /*43210*/  IADD3 R10, P3, R10, R252, RZ ;  /* 0x000000fc0a0a7210 */ /* 0x000fca0007f7e0ff */
[----:B------:R-:W-:Y:S01]  /*43220*/  IMAD.X R16, R16, 0x1, R2, P3 ;  /* 0x0000000110107824 */ /* 0x000fe200018e0602 */
[----:B------:R3:W-:Y:S01]  /*43230*/  STL [R1+0x1c54], R10 ;  /* 0x001c540a01007387 */ /* 0x0007e20000100800 */
[----:B-1----:R-:W-:-:S03]  /*43240*/  IMAD.MOV.U32 R6, RZ, RZ, R10 ;  /* 0x000000ffff067224 */ /* 0x002fc600078e000a */
[----:B------:R1:W-:Y:S04]  /*43250*/  STL [R1+0x1c50], R16 ;  /* 0x001c501001007387 */ /* 0x0003e80000100800 */
[----:B------:R-:W4:Y:S01]  /*43260*/  LDL.LU R20, [R1+0x1c78] ;  /* 0x001c780001147983 */ /* 0x000f220000300800 */
[----:B------:R-:W-:-:S03]  /*43270*/  IADD3 R14, P2, R14, R252, RZ ;  /* 0x000000fc0e0e7210 */ /* 0x000fc60007f5e0ff */
[----:B---3--:R-:W3:Y:S04]  /*43280*/  LDL.LU R10, [R1+0x1c7c] ;  /* 0x001c7c00010a7983 */ /* 0x008ee80000300800 */
[----:B------:R-:W3:Y:S01]  /*43290*/  LDL.LU R19, [R1+0x1b44] ;  /* 0x001b440001137983 */ /* 0x000ee20000300800 */
[----:B------:R-:W-:-:S03]  /*432a0*/  IADD3 R9, P3, R9, R252, RZ ;  /* 0x000000fc09097210 */ /* 0x000fc60007f7e0ff */
[----:B------:R-:W3:Y:S01]  /*432b0*/  LDL.LU R18, [R1+0x1b48] ;  /* 0x001b480001127983 */ /* 0x000ee20000300800 */
[----:B------:R-:W-:Y:S01]  /*432c0*/  IMAD.MOV.U32 R7, RZ, RZ, R16 ;  /* 0x000000ffff077224 */ /* 0x000fe200078e0010 */
[----:B------:R-:W-:Y:S01]  /*432d0*/  IADD3.X R15, R15, R2, RZ, P2, !PT ;  /* 0x000000020f0f7210 */ /* 0x000fe200017fe4ff */
[----:B------:R-:W-:Y:S01]  /*432e0*/  IMAD.X R13, R13, 0x1, R2, P3 ;  /* 0x000000010d0d7824 */ /* 0x000fe200018e0602 */
[----:B------:R-:W-:Y:S04]  /*432f0*/  STL [R1+0x1c5c], R14 ;  /* 0x001c5c0e01007387 */ /* 0x000fe80000100800 */
[----:B------:R1:W-:Y:S04]  /*43300*/  LDGSTS.E [R4+0xa00], [R6.64], P1 ;  /* 0x00a0000006047fae */ /* 0x0003e80008921848 */
[----:B------:R1:W-:Y:S04]  /*43310*/  STL [R1+0x1c58], R15 ;  /* 0x001c580f01007387 */ /* 0x0003e80000100800 */
[----:B------:R1:W-:Y:S02]  /*43320*/  STL [R1+0x1c64], R9 ;  /* 0x001c640901007387 */ /* 0x0003e40000100800 */
[----:B-1----:R-:W-:Y:S01]  /*43330*/  IMAD.MOV.U32 R6, RZ, RZ, R14 ;  /* 0x000000ffff067224 */ /* 0x002fe200078e000e */
[----:B------:R-:W-:Y:S01]  /*43340*/  MOV R7, R15 ;  /* 0x0000000f00077202 */ /* 0x000fe20000000f00 */
[----:B------:R1:W-:Y:S04]  /*43350*/  STL [R1+0x1c60], R13 ;  /* 0x001c600d01007387 */ /* 0x0003e80000100800 */
[----:B------:R-:W3:Y:S04]  /*43360*/  LDL.LU R17, [R1+0x1b4c] ;  /* 0x001b4c0001117983 */ /* 0x000ee80000300800 */
[----:B------:R-:W3:Y:S04]  /*43370*/  LDL.LU R16, [R1+0x1b50] ;  /* 0x001b500001107983 */ /* 0x000ee80000300800 */
[----:B------:R1:W-:Y:S04]  /*43380*/  LDGSTS.E [R4+0xb00], [R6.64], P1 ;  /* 0x00b0000006047fae */ /* 0x0003e80008921848 */
[----:B------:R-:W3:Y:S01]  /*43390*/  LDL.LU R15, [R1+0x1b54] ;  /* 0x001b5400010f7983 */ /* 0x000ee20000300800 */
[----:B-1----:R-:W-:-:S03]  /*433a0*/  IMAD.MOV.U32 R6, RZ, RZ, R9 ;  /* 0x000000ffff067224 */ /* 0x002fc600078e0009 */
[----:B------:R-:W3:Y:S01]  /*433b0*/  LDL.LU R9, [R1+0x1b58] ;  /* 0x001b580001097983 */ /* 0x000ee20000300800 */
[-C--:B------:R-:W-:Y:S01]  /*433c0*/  IADD3 R12, P2, R12, R252.reuse, RZ ;  /* 0x000000fc0c0c7210 */ /* 0x080fe20007f5e0ff */
[----:B------:R-:W-:Y:S01]  /*433d0*/  IMAD.MOV.U32 R7, RZ, RZ, R13 ;  /* 0x000000ffff077224 */ /* 0x000fe200078e000d */
[----:B------:R-:W-:-:S03]  /*433e0*/  IADD3 R11, P3, R11, R252, RZ ;  /* 0x000000fc0b0b7210 */ /* 0x000fc60007f7e0ff */
[----:B------:R1:W-:Y:S04]  /*433f0*/  STL [R1+0x1c6c], R12 ;  /* 0x001c6c0c01007387 */ /* 0x0003e80000100800 */
[----:B------:R1:W-:Y:S02]  /*43400*/  LDGSTS.E [R4+0xc00], [R6.64], P1 ;  /* 0x00c0000006047fae */ /* 0x0003e40008921848 */
[----:B-1----:R-:W-:Y:S01]  /*43410*/  IMAD.MOV.U32 R6, RZ, RZ, R12 ;  /* 0x000000ffff067224 */ /* 0x002fe200078e000c */
[----:B--2---:R-:W-:-:S04]  /*43420*/  IADD3.X R8, R8, R2, RZ, P2, !PT ;  /* 0x0000000208087210 */ /* 0x004fc800017fe4ff */
[----:B------:R-:W-:Y:S01]  /*43430*/  MOV R7, R8 ;  /* 0x0000000800077202 */ /* 0x000fe20000000f00 */
[----:B------:R-:W-:Y:S01]  /*43440*/  STL [R1+0x1c68], R8 ;  /* 0x001c680801007387 */ /* 0x000fe20000100800 */
[----:B----4-:R-:W-:-:S03]  /*43450*/  IMAD.X R5, R5, 0x1, R2, P3 ;  /* 0x0000000105057824 */ /* 0x010fc600018e0602 */
[----:B------:R1:W-:Y:S04]  /*43460*/  STL [R1+0x1c74], R11 ;  /* 0x001c740b01007387 */ /* 0x0003e80000100800 */
[----:B------:R2:W-:Y:S04]  /*43470*/  STL [R1+0x1c70], R5 ;  /* 0x001c700501007387 */ /* 0x0005e80000100800 */
[----:B------:R-:W4:Y:S04]  /*43480*/  LDL.LU R14, [R1+0x1b5c] ;  /* 0x001b5c00010e7983 */ /* 0x000f280000300800 */
[----:B------:R1:W-:Y:S04]  /*43490*/  LDGSTS.E [R4+0xd00], [R6.64], P1 ;  /* 0x00d0000006047fae */ /* 0x0003e80008921848 */
[----:B------:R-:W4:Y:S04]  /*434a0*/  LDL.LU R13, [R1+0x1b60] ;  /* 0x001b6000010d7983 */ /* 0x000f280000300800 */
[----:B------:R-:W4:Y:S01]  /*434b0*/  LDL.LU R12, [R1+0x1b64] ;  /* 0x001b6400010c7983 */ /* 0x000f220000300800 */
[----:B-1----:R-:W-:-:S03]  /*434c0*/  IMAD.MOV.U32 R6, RZ, RZ, R11 ;  /* 0x000000ffff067224 */ /* 0x002fc600078e000b */
[----:B------:R-:W4:Y:S01]  /*434d0*/  LDL.LU R11, [R1+0x1b68] ;  /* 0x001b6800010b7983 */ /* 0x000f220000300800 */
[----:B------:R-:W-:Y:S01]  /*434e0*/  ISETP.GT.AND P2, PT, R0, 0x5, PT ;  /* 0x000000050000780c */ /* 0x000fe20003f44270 */
[----:B------:R-:W-:Y:S02]  /*434f0*/  IMAD.MOV.U32 R7, RZ, RZ, R5 ;  /* 0x000000ffff077224 */ /* 0x000fe400078e0005 */
[----:B------:R-:W4:Y:S01]  /*43500*/  LDL.LU R8, [R1+0x1b70] ;  /* 0x001b700001087983 */ /* 0x000f220000300800 */
[----:B------:R-:W-:-:S03]  /*43510*/  SEL R3, RZ, 0x4, !P2 ;  /* 0x00000004ff037807 */ /* 0x000fc60005000000 */
[----:B--2---:R-:W2:Y:S01]  /*43520*/  LDL.LU R5, [R1+0x1b78] ;  /* 0x001b780001057983 */ /* 0x004ea20000300800 */
[----:B------:R-:W-:-:S03]  /*43530*/  SEL R3, R3, RZ, !P0 ;  /* 0x000000ff03037207 */ /* 0x000fc60004000000 */
[----:B------:R1:W-:Y:S01]  /*43540*/  LDGSTS.E [R4+0xe00], [R6.64], P1 ;  /* 0x00e0000006047fae */ /* 0x0003e20008921848 */
[----:B------:R-:W-:Y:S02]  /*43550*/  ISETP.NE.U32.AND P2, PT, R3, RZ, PT ;  /* 0x000000ff0300720c */ /* 0x000fe40003f45070 */
[----:B---3--:R-:W-:-:S04]  /*43560*/  IADD3 R10, P3, R10, R252, RZ ;  /* 0x000000fc0a0a7210 */ /* 0x008fc80007f7e0ff */
[----:B------:R-:W-:Y:S02]  /*43570*/  IADD3.X R20, R20, R2, RZ, P3, !PT ;  /* 0x0000000214147210 */ /* 0x000fe40001ffe4ff */
[----:B------:R-:W-:Y:S01]  /*43580*/  IADD3 R18, P4, R18, R252, RZ ;  /* 0x000000fc12127210 */ /* 0x000fe20007f9e0ff */
[----:B------:R3:W-:Y:S01]  /*43590*/  STL [R1+0x1c7c], R10 ;  /* 0x001c7c0a01007387 */ /* 0x0007e20000100800 */
[----:B-1----:R-:W-:-:S03]  /*435a0*/  IMAD.MOV.U32 R6, RZ, RZ, R10 ;  /* 0x000000ffff067224 */ /* 0x002fc600078e000a */
[----:B------:R-:W-:Y:S01]  /*435b0*/  IMAD.X R19, R19, 0x1, R2, P4 ;  /* 0x0000000113137824 */ /* 0x000fe200020e0602 */
[----:B------:R1:W-:Y:S01]  /*435c0*/  STL [R1+0x1c78], R20 ;  /* 0x001c781401007387 */ /* 0x0003e20000100800 */
[----:B------:R-:W-:-:S03]  /*435d0*/  MOV R7, R20 ;  /* 0x0000001400077202 */ /* 0x000fc60000000f00 */
[----:B------:R-:W-:Y:S04]  /*435e0*/  STL [R1+0x1b48], R18 ;  /* 0x001b481201007387 */ /* 0x000fe80000100800 */
[----:B---3--:R-:W4:Y:S04]  /*435f0*/  LDL.LU R10, [R1+0x1b6c] ;  /* 0x001b6c00010a7983 */ /* 0x008f280000300800 */
[----:B------:R-:W-:Y:S04]  /*43600*/  STL [R1+0x1b44], R19 ;  /* 0x001b441301007387 */ /* 0x000fe80000100800 */
[----:B------:R-:W4:Y:S04]  /*43610*/  LDL.LU R3, [R1+0x1b74] ;  /* 0x001b740001037983 */ /* 0x000f280000300800 */
[----:B------:R1:W-:Y:S01]  /*43620*/  LDGSTS.E [R4+0xf00], [R6.64], P1 ;  /* 0x00f0000006047fae */ /* 0x0003e20008921848 */
[----:B------:R-:W-:-:S04]  /*43630*/  IADD3 R16, P1, R16, R252, RZ ;  /* 0x000000fc10107210 */ /* 0x000fc80007f3e0ff */
[----:B------:R-:W-:Y:S01]  /*43640*/  IADD3.X R17, R17, R2, RZ, P1, !PT ;  /* 0x0000000211117210 */ /* 0x000fe20000ffe4ff */
[----:B-1----:R-:W-:Y:S02]  /*43650*/  IMAD.MOV.U32 R6, RZ, RZ, R18 ;  /* 0x000000ffff067224 */ /* 0x002fe400078e0012 */
[----:B------:R-:W-:Y:S01]  /*43660*/  IMAD.MOV.U32 R7, RZ, RZ, R19 ;  /* 0x000000ffff077224 */ /* 0x000fe200078e0013 */
[----:B------:R-:W-:Y:S04]  /*43670*/  STL [R1+0x1b50], R16 ;  /* 0x001b501001007387 */ /* 0x000fe80000100800 */
[----:B------:R1:W-:Y:S01]  /*43680*/  LDGSTS.E [R4+0x2800], [R6.64], P2 ;  /* 0x0280000006047fae */ /* 0x0003e20009121848 */
[----:B------:R-:W-:-:S03]  /*43690*/  IADD3 R9, P3, R9, R252, RZ ;  /* 0x000000fc09097210 */ /* 0x000fc60007f7e0ff */
[----:B------:R-:W-:Y:S02]  /*436a0*/  STL [R1+0x1b4c], R17 ;  /* 0x001b4c1101007387 */ /* 0x000fe40000100800 */
[----:B------:R-:W-:Y:S02]  /*436b0*/  IMAD.X R15, R15, 0x1, R2, P3 ;  /* 0x000000010f0f7824 */ /* 0x000fe400018e0602 */
[----:B-1----:R-:W-:Y:S01]  /*436c0*/  IMAD.MOV.U32 R6, RZ, RZ, R16 ;  /* 0x000000ffff067224 */ /* 0x002fe200078e0010 */
[----:B------:R-:W-:Y:S01]  /*436d0*/  MOV R7, R17 ;  /* 0x0000001100077202 */ /* 0x000fe20000000f00 */
[----:B------:R1:W-:Y:S04]  /*436e0*/  STL [R1+0x1b58], R9 ;  /* 0x001b580901007387 */ /* 0x0003e80000100800 */
[----:B------:R1:W-:Y:S04]  /*436f0*/  LDGSTS.E [R4+0x2900], [R6.64], P2 ;  /* 0x0290000006047fae */ /* 0x0003e80009121848 */
[----:B------:R2:W-:Y:S04]  /*43700*/  STL [R1+0x1b54], R15 ;  /* 0x001b540f01007387 */ /* 0x0005e80000100800 */
[----:B------:R-:W4:Y:S01]  /*43710*/  LDL.LU R20, [R1+0x1b7c] ;  /* 0x001b7c0001147983 */ /* 0x000f220000300800 */
[----:B-1----:R-:W-:-:S03]  /*43720*/  IMAD.MOV.U32 R6, RZ, RZ, R9 ;  /* 0x000000ffff067224 */ /* 0x002fc600078e0009 */
[----:B------:R-:W4:Y:S04]  /*43730*/  LDL.LU R9, [R1+0x1b80] ;  /* 0x001b800001097983 */ /* 0x000f280000300800 */
[----:B------:R-:W4:Y:S04]  /*43740*/  LDL.LU R19, [R1+0x1a00] ;  /* 0x001a000001137983 */ /* 0x000f280000300800 */
[----:B------:R-:W4:Y:S01]  /*43750*/  LDL.LU R18, [R1+0x1a04] ;  /* 0x001a040001127983 */ /* 0x000f220000300800 */
[----:B------:R-:W-:-:S05]  /*43760*/  IMAD.MOV.U32 R7, RZ, RZ, R15 ;  /* 0x000000ffff077224 */ /* 0x000fca00078e000f */
[----:B------:R1:W-:Y:S01]  /*43770*/  LDGSTS.E [R4+0x2a00], [R6.64], P2 ;  /* 0x02a0000006047fae */ /* 0x0003e20009121848 */
[----:B----4-:R-:W-:-:S04]  /*43780*/  IADD3 R13, P1, R13, R252, RZ ;  /* 0x000000fc0d0d7210 */ /* 0x010fc80007f3e0ff */
[----:B------:R-:W-:Y:S02]  /*43790*/  IADD3.X R14, R14, R2, RZ, P1, !PT ;  /* 0x000000020e0e7210 */ /* 0x000fe40000ffe4ff */
[----:B------:R-:W-:Y:S01]  /*437a0*/  IADD3 R11, P3, R11, R252, RZ ;  /* 0x000000fc0b0b7210 */ /* 0x000fe20007f7e0ff */
[----:B------:R-:W-:Y:S01]  /*437b0*/  STL [R1+0x1b60], R13 ;  /* 0x001b600d01007387 */ /* 0x000fe20000100800 */
[----:B-1----:R-:W-:-:S03]  /*437c0*/  IMAD.MOV.U32 R6, RZ, RZ, R13 ;  /* 0x000000ffff067224 */ /* 0x002fc600078e000d */
[----:B------:R-:W-:Y:S01]  /*437d0*/  IMAD.X R12, R12, 0x1, R2, P3 ;  /* 0x000000010c0c7824 */ /* 0x000fe200018e0602 */
[----:B------:R-:W-:Y:S01]  /*437e0*/  STL [R1+0x1b5c], R14 ;  /* 0x001b5c0e01007387 */ /* 0x000fe20000100800 */
[----:B------:R-:W-:-:S03]  /*437f0*/  MOV R7, R14 ;  /* 0x0000000e00077202 */ /* 0x000fc60000000f00 */
[----:B------:R1:W-:Y:S04]  /*43800*/  STL [R1+0x1b68], R11 ;  /* 0x001b680b01007387 */ /* 0x0003e80000100800 */
[----:B------:R4:W-:Y:S04]  /*43810*/  STL [R1+0x1b64], R12 ;  /* 0x001b640c01007387 */ /* 0x0009e80000100800 */
[----:B------:R-:W3:Y:S01]  /*43820*/  LDL.LU R17, [R1+0x1a08] ;  /* 0x001a080001117983 */ /* 0x000ee20000300800 */
[----:B------:R-:W-:-:S03]  /*43830*/  IADD3 R8, P1, R8, R252, RZ ;  /* 0x000000fc08087210 */ /* 0x000fc60007f3e0ff */
[----:B------:R-:W3:Y:S01]  /*43840*/  LDL.LU R16, [R1+0x1a0c] ;  /* 0x001a0c0001107983 */ /* 0x000ee20000300800 */
[----:B--2---:R-:W-:-:S03]  /*43850*/  IADD3 R5, P3, R5, R252, RZ ;  /* 0x000000fc05057210 */ /* 0x004fc60007f7e0ff */
[----:B------:R2:W-:Y:S04]  /*43860*/  LDGSTS.E [R4+0x2b00], [R6.64], P2 ;  /* 0x02b0000006047fae */ /* 0x0005e80009121848 */
[----:B------:R-:W3:Y:S01]  /*43870*/  LDL.LU R15, [R1+0x1a10] ;  /* 0x001a1000010f7983 */ /* 0x000ee20000300800 */
[----:B--2---:R-:W-:-:S03]  /*43880*/  IMAD.MOV.U32 R6, RZ, RZ, R11 ;  /* 0x000000ffff067224 */ /* 0x004fc600078e000b */
[----:B-1----:R-:W2:Y:S01]  /*43890*/  LDL.LU R11, [R1+0x1a14] ;  /* 0x001a1400010b7983 */ /* 0x002ea20000300800 */
[----:B------:R-:W-:-:S03]  /*438a0*/  IMAD.MOV.U32 R7, RZ, RZ, R12 ;  /* 0x000000ffff077224 */ /* 0x000fc600078e000c */
[----:B------:R-:W-:Y:S04]  /*438b0*/  STL [R1+0x1b70], R8 ;  /* 0x001b700801007387 */ /* 0x000fe80000100800 */
[----:B------:R1:W-:Y:S01]  /*438c0*/  LDGSTS.E [R4+0x2c00], [R6.64], P2 ;  /* 0x02c0000006047fae */ /* 0x0003e20009121848 */
[----:B----4-:R-:W-:-:S05]  /*438d0*/  IADD3.X R10, R10, R2, RZ, P1, !PT ;  /* 0x000000020a0a7210 */ /* 0x010fca0000ffe4ff */
[----:B------:R4:W-:Y:S01]  /*438e0*/  STL [R1+0x1b6c], R10 ;  /* 0x001b6c0a01007387 */ /* 0x0009e20000100800 */
[----:B------:R-:W-:-:S03]  /*438f0*/  IMAD.X R3, R3, 0x1, R2, P3 ;  /* 0x0000000103037824 */ /* 0x000fc600018e0602 */
[----:B------:R-:W-:Y:S01]  /*43900*/  STL [R1+0x1b78], R5 ;  /* 0x001b780501007387 */ /* 0x000fe20000100800 */
[----:B-1----:R-:W-:-:S03]  /*43910*/  MOV R7, R10 ;  /* 0x0000000a00077202 */ /* 0x002fc60000000f00 */
[----:B------:R1:W-:Y:S04]  /*43920*/  STL [R1+0x1b74], R3 ;  /* 0x001b740301007387 */ /* 0x0003e80000100800 */
[----:B------:R-:W2:Y:S04]  /*43930*/  LDL.LU R14, [R1+0x1a18] ;  /* 0x001a1800010e7983 */ /* 0x000ea80000300800 */
[----:B------:R-:W2:Y:S04]  /*43940*/  LDL.LU R13, [R1+0x1a1c] ;  /* 0x001a1c00010d7983 */ /* 0x000ea80000300800 */
[----:B------:R-:W2:Y:S04]  /*43950*/  LDL.LU R12, [R1+0x1a20] ;  /* 0x001a2000010c7983 */ /* 0x000ea80000300800 */
[----:B----4-:R-:W4:Y:S01]  /*43960*/  LDL.LU R10, [R1+0x1a24] ;  /* 0x001a2400010a7983 */ /* 0x010f220000300800 */
[----:B------:R-:W-:Y:S01]  /*43970*/  IMAD.MOV.U32 R6, RZ, RZ, R8 ;  /* 0x000000ffff067224 */ /* 0x000fe200078e0008 */
[----:B------:R-:W-:-:S02]  /*43980*/  ISETP.GT.AND P1, PT, R0, 0x9, PT ;  /* 0x000000090000780c */ /* 0x000fc40003f24270 */
[----:B------:R-:W4:Y:S04]  /*43990*/  LDL.LU R8, [R1+0x1a2c] ;  /* 0x001a2c0001087983 */ /* 0x000f280000300800 */
[----:B------:R1:W-:Y:S02]  /*439a0*/  LDGSTS.E [R4+0x2d00], [R6.64], P2 ;  /* 0x02d0000006047fae */ /* 0x0003e40009121848 */
[----:B-1----:R-:W-:Y:S01]  /*439b0*/  IMAD.MOV.U32 R7, RZ, RZ, R3 ;  /* 0x000000ffff077224 */ /* 0x002fe200078e0003 */
[----:B------:R-:W-:Y:S01]  /*439c0*/  SEL R3, RZ, 0x4, !P1 ;  /* 0x00000004ff037807 */ /* 0x000fe20004800000 */
[----:B------:R-:W-:Y:S02]  /*439d0*/  IMAD.MOV.U32 R6, RZ, RZ, R5 ;  /* 0x000000ffff067224 */ /* 0x000fe400078e0005 */
[----:B------:R-:W4:Y:S01]  /*439e0*/  LDL.LU R5, [R1+0x1a34] ;  /* 0x001a340001057983 */ /* 0x000f220000300800 */
[----:B------:R-:W-:-:S03]  /*439f0*/  SEL R3, R3, RZ, !P0 ;  /* 0x000000ff03037207 */ /* 0x000fc60004000000 */
[----:B------:R1:W-:Y:S01]  /*43a00*/  LDGSTS.E [R4+0x2e00], [R6.64], P2 ;  /* 0x02e0000006047fae */ /* 0x0003e20009121848 */
[----:B------:R-:W-:-:S04]  /*43a10*/  IADD3 R9, P3, R9, R252, RZ ;  /* 0x000000fc09097210 */ /* 0x000fc80007f7e0ff */
[----:B------:R-:W-:Y:S02]  /*43a20*/  IADD3.X R20, R20, R2, RZ, P3, !PT ;  /* 0x0000000214147210 */ /* 0x000fe40001ffe4ff */
[----:B------:R-:W-:Y:S01]  /*43a30*/  IADD3 R18, P4, R18, R252, RZ ;  /* 0x000000fc12127210 */ /* 0x000fe20007f9e0ff */
[----:B------:R1:W-:Y:S02]  /*43a40*/  STL [R1+0x1b80], R9 ;  /* 0x001b800901007387 */ /* 0x0003e40000100800 */
[----:B-1----:R-:W-:Y:S02]  /*43a50*/  IMAD.MOV.U32 R6, RZ, RZ, R9 ;  /* 0x000000ffff067224 */ /* 0x002fe400078e0009 */
[----:B------:R-:W-:Y:S01]  /*43a60*/  IMAD.X R19, R19, 0x1, R2, P4 ;  /* 0x0000000113137824 */ /* 0x000fe200020e0602 */
[----:B------:R1:W-:Y:S01]  /*43a70*/  STL [R1+0x1b7c], R20 ;  /* 0x001b7c1401007387 */ /* 0x0003e20000100800 */
[----:B------:R-:W-:-:S03]  /*43a80*/  ISETP.NE.U32.AND P1, PT, R3, RZ, PT ;  /* 0x000000ff0300720c */ /* 0x000fc60003f25070 */
[----:B------:R-:W-:Y:S04]  /*43a90*/  STL [R1+0x1a04], R18 ;  /* 0x001a041201007387 */ /* 0x000fe80000100800 */
[----:B------:R-:W4:Y:S04]  /*43aa0*/  LDL.LU R9, [R1+0x1a28] ;  /* 0x001a280001097983 */ /* 0x000f280000300800 */
[----:B------:R-:W-:Y:S04]  /*43ab0*/  STL [R1+0x1a00], R19 ;  /* 0x001a001301007387 */ /* 0x000fe80000100800 */
[----:B------:R-:W4:Y:S01]  /*43ac0*/  LDL.LU R3, [R1+0x1a30] ;  /* 0x001a300001037983 */ /* 0x000f220000300800 */
[----:B------:R-:W-:-:S05]  /*43ad0*/  MOV R7, R20 ;  /* 0x0000001400077202 */ /* 0x000fca0000000f00 */
[----:B------:R1:W-:Y:S02]  /*43ae0*/  LDGSTS.E [R4+0x2f00], [R6.64], P2 ;  /* 0x02f0000006047fae */ /* 0x0003e40009121848 */
[----:B-1----:R-:W-:Y:S02]  /*43af0*/  IMAD.MOV.U32 R6, RZ, RZ, R18 ;  /* 0x000000ffff067224 */ /* 0x002fe400078e0012 */
[----:B------:R-:W-:-:S05]  /*43b00*/  IMAD.MOV.U32 R7, RZ, RZ, R19 ;  /* 0x000000ffff077224 */ /* 0x000fca00078e0013 */
[----:B------:R1:W-:Y:S01]  /*43b10*/  LDGSTS.E [R4+0x4800], [R6.64], P1 ;  /* 0x0480000006047fae */ /* 0x0003e20008921848 */
[----:B---3--:R-:W-:-:S04]  /*43b20*/  IADD3 R16, P2, R16, R252, RZ ;  /* 0x000000fc10107210 */ /* 0x008fc80007f5e0ff */
[----:B------:R-:W-:Y:S01]  /*43b30*/  IADD3.X R17, R17, R2, RZ, P2, !PT ;  /* 0x0000000211117210 */ /* 0x000fe200017fe4ff */
[----:B-1----:R-:W-:Y:S01]  /*43b40*/  IMAD.MOV.U32 R6, RZ, RZ, R16 ;  /* 0x000000ffff067224 */ /* 0x002fe200078e0010 */
[----:B------:R-:W-:Y:S02]  /*43b50*/  STL [R1+0x1a0c], R16 ;  /* 0x001a0c1001007387 */ /* 0x000fe40000100800 */
[----:B------:R-:W-:Y:S02]  /*43b60*/  MOV R7, R17 ;  /* 0x0000001100077202 */ /* 0x000fe40000000f00 */
[----:B------:R-:W-:Y:S04]  /*43b70*/  STL [R1+0x1a08], R17 ;  /* 0x001a081101007387 */ /* 0x000fe80000100800 */
[----:B------:R1:W-:Y:S01]  /*43b80*/  LDGSTS.E [R4+0x4900], [R6.64], P1 ;  /* 0x0490000006047fae */ /* 0x0003e20008921848 */
[----:B--2---:R-:W-:-:S05]  /*43b90*/  IADD3 R11, P3, R11, R252, RZ ;  /* 0x000000fc0b0b7210 */ /* 0x004fca0007f7e0ff */
[----:B------:R-:W-:Y:S01]  /*43ba0*/  IMAD.X R15, R15, 0x1, R2, P3 ;  /* 0x000000010f0f7824 */ /* 0x000fe200018e0602 */
[----:B------:R2:W-:Y:S01]  /*43bb0*/  STL [R1+0x1a14], R11 ;  /* 0x001a140b01007387 */ /* 0x0005e20000100800 */
[----:B-1----:R-:W-:-:S03]  /*43bc0*/  IMAD.MOV.U32 R6, RZ, RZ, R11 ;  /* 0x000000ffff067224 */ /* 0x002fc600078e000b */
[----:B------:R1:W-:Y:S04]  /*43bd0*/  STL [R1+0x1a10], R15 ;  /* 0x001a100f01007387 */ /* 0x0003e80000100800 */
[----:B------:R-:W3:Y:S04]  /*43be0*/  LDL.LU R20, [R1+0x1a38] ;  /* 0x001a380001147983 */ /* 0x000ee80000300800 */
[----:B--2---:R-:W2:Y:S04]  /*43bf0*/  LDL.LU R11, [R1+0x1a3c] ;  /* 0x001a3c00010b7983 */ /* 0x004ea80000300800 */
[----:B------:R-:W3:Y:S01]  /*43c00*/  LDL.LU R19, [R1+0xd90] ;  /* 0x000d900001137983 */ /* 0x000ee20000300800 */
[----:B------:R-:W-:-:S03]  /*43c10*/  IMAD.MOV.U32 R7, RZ, RZ, R15 ;  /* 0x000000ffff077224 */ /* 0x000fc600078e000f */
[----:B------:R-:W3:Y:S04]  /*43c20*/  LDL.LU R18, [R1+0xd94] ;  /* 0x000d940001127983 */ /* 0x000ee80000300800 */
[----:B------:R1:W-:Y:S01]  /*43c30*/  LDGSTS.E [R4+0x4a00], [R6.64], P1 ;  /* 0x04a0000006047fae */ /* 0x0003e20008921848 */
[----:B------:R-:W-:-:S04]  /*43c40*/  IADD3 R13, P2, R13, R252, RZ ;  /* 0x000000fc0d0d7210 */ /* 0x000fc80007f5e0ff */
[----:B------:R-:W-:Y:S02]  /*43c50*/  IADD3.X R14, R14, R2, RZ, P2, !PT ;  /* 0x000000020e0e7210 */ /* 0x000fe400017fe4ff */
[----:B----4-:R-:W-:Y:S01]  /*43c60*/  IADD3 R10, P3, R10, R252, RZ ;  /* 0x000000fc0a0a7210 */ /* 0x010fe20007f7e0ff */
[----:B------:R-:W-:Y:S01]  /*43c70*/  STL [R1+0x1a1c], R13 ;  /* 0x001a1c0d01007387 */ /* 0x000fe20000100800 */
[----:B-1----:R-:W-:-:S03]  /*43c80*/  IMAD.MOV.U32 R6, RZ, RZ, R13 ;  /* 0x000000ffff067224 */ /* 0x002fc600078e000d */
[----:B------:R-:W-:Y:S01]  /*43c90*/  IMAD.X R12, R12, 0x1, R2, P3 ;  /* 0x000000010c0c7824 */ /* 0x000fe200018e0602 */
[----:B------:R-:W-:Y:S01]  /*43ca0*/  STL [R1+0x1a18], R14 ;  /* 0x001a180e01007387 */ /* 0x000fe20000100800 */
[----:B------:R-:W-:-:S03]  /*43cb0*/  MOV R7, R14 ;  /* 0x0000000e00077202 */ /* 0x000fc60000000f00 */
[----:B------:R1:W-:Y:S04]  /*43cc0*/  STL [R1+0x1a24], R10 ;  /* 0x001a240a01007387 */ /* 0x0003e80000100800 */
[----:B------:R4:W-:Y:S04]  /*43cd0*/  STL [R1+0x1a20], R12 ;  /* 0x001a200c01007387 */ /* 0x0009e80000100800 */
[----:B------:R-:W3:Y:S04]  /*43ce0*/  LDL.LU R17, [R1+0xd98] ;  /* 0x000d980001117983 */ /* 0x000ee80000300800 */
[----:B------:R-:W3:Y:S01]  /*43cf0*/  LDL.LU R16, [R1+0xd9c] ;  /* 0x000d9c0001107983 */ /* 0x000ee20000300800 */
[----:B------:R-:W-:-:S03]  /*43d00*/  IADD3 R8, P2, R8, R252, RZ ;  /* 0x000000fc08087210 */ /* 0x000fc60007f5e0ff */
[----:B------:R1:W-:Y:S01]  /*43d10*/  LDGSTS.E [R4+0x4b00], [R6.64], P1 ;  /* 0x04b0000006047fae */ /* 0x0003e20008921848 */
[----:B------:R-:W-:-:S03]  /*43d20*/  IADD3 R5, P3, R5, R252, RZ ;  /* 0x000000fc05057210 */ /* 0x000fc60007f7e0ff */
[----:B------:R-:W3:Y:S01]  /*43d30*/  LDL.LU R15, [R1+0xda0] ;  /* 0x000da000010f7983 */ /* 0x000ee20000300800 */
[----:B-1----:R-:W-:-:S03]  /*43d40*/  IMAD.MOV.U32 R6, RZ, RZ, R10 ;  /* 0x000000ffff067224 */ /* 0x002fc600078e000a */
[----:B------:R-:W3:Y:S01]  /*43d50*/  LDL.LU R10, [R1+0xda4] ;  /* 0x000da400010a7983 */ /* 0x000ee20000300800 */
[----:B------:R-:W-:-:S03]  /*43d60*/  IMAD.MOV.U32 R7, RZ, RZ, R12 ;  /* 0x000000ffff077224 */ /* 0x000fc600078e000c */
[----:B------:R-:W-:Y:S04]  /*43d70*/  STL [R1+0x1a2c], R8 ;  /* 0x001a2c0801007387 */ /* 0x000fe80000100800 */
[----:B------:R1:W-:Y:S01]  /*43d80*/  LDGSTS.E [R4+0x4c00], [R6.64], P1 ;  /* 0x04c0000006047fae */ /* 0x0003e20008921848 */
[----:B------:R-:W-:-:S05]  /*43d90*/  IADD3.X R9, R9, R2, RZ, P2, !PT ;  /* 0x0000000209097210 */ /* 0x000fca00017fe4ff */
[----:B------:R4:W-:Y:S01]  /*43da0*/  STL [R1+0x1a28], R9 ;  /* 0x001a280901007387 */ /* 0x0009e20000100800 */
[----:B------:R-:W-:-:S03]  /*43db0*/  IMAD.X R3, R3, 0x1, R2, P3 ;  /* 0x0000000103037824 */ /* 0x000fc600018e0602 */
[----:B------:R-:W-:Y:S01]  /*43dc0*/  STL [R1+0x1a34], R5 ;  /* 0x001a340501007387 */ /* 0x000fe20000100800 */
[----:B-1----:R-:W-:-:S03]  /*43dd0*/  MOV R7, R9 ;  /* 0x0000000900077202 */ /* 0x002fc60000000f00 */
[----:B------:R1:W-:Y:S04]  /*43de0*/  STL [R1+0x1a30], R3 ;  /* 0x001a300301007387 */ /* 0x0003e80000100800 */
[----:B------:R-:W3:Y:S04]  /*43df0*/  LDL.LU R14, [R1+0xda8] ;  /* 0x000da800010e7983 */ /* 0x000ee80000300800 */
[----:B------:R-:W3:Y:S04]  /*43e00*/  LDL.LU R13, [R1+0xdac] ;  /* 0x000dac00010d7983 */ /* 0x000ee80000300800 */
[----:B----4-:R-:W4:Y:S04]  /*43e10*/  LDL.LU R12, [R1+0xdb0] ;  /* 0x000db000010c7983 */ /* 0x010f280000300800 */
[----:B------:R-:W4:Y:S01]  /*43e20*/  LDL.LU R9, [R1+0xdb4] ;  /* 0x000db40001097983 */ /* 0x000f220000300800 */
        /* <DEDUP_REMOVED lines=10> */
[----:B------:R-:W-:Y:S02]  /*43ed0*/  ISETP.NE.U32.AND P2, PT, R3, RZ, PT ;  /* 0x000000ff0300720c */ /* 0x000fe40003f45070 */
[----:B--2---:R-:W-:-:S04]  /*43ee0*/  IADD3 R11, P3, R11, R252, RZ ;  /* 0x000000fc0b0b7210 */ /* 0x004fc80007f7e0ff */
[----:B---3--:R-:W-:Y:S02]  /*43ef0*/  IADD3.X R20, R20, R2, RZ, P3, !PT ;  /* 0x0000000214147210 */ /* 0x008fe40001ffe4ff */
[----:B------:R-:W-:Y:S01]  /*43f00*/  IADD3 R18, P4, R18, R252, RZ ;  /* 0x000000fc12127210 */ /* 0x000fe20007f9e0ff */
[----:B------:R2:W-:Y:S01]  /*43f10*/  STL [R1+0x1a3c], R11 ;  /* 0x001a3c0b01007387 */ /* 0x0005e20000100800 */
[----:B-1----:R-:W-:Y:S01]  /*43f20*/  IMAD.MOV.U32 R6, RZ, RZ, R11 ;  /* 0x000000ffff067224 */ /* 0x002fe200078e000b */
[----:B------:R-:W-:Y:S02]  /*43f30*/  MOV R7, R20 ;  /* 0x0000001400077202 */ /* 0x000fe40000000f00 */
[----:B------:R-:W-:Y:S01]  /*43f40*/  IMAD.X R19, R19, 0x1, R2, P4 ;  /* 0x0000000113137824 */ /* 0x000fe200020e0602 */
[----:B------:R1:W-:Y:S04]  /*43f50*/  STL [R1+0x1a38], R20 ;  /* 0x001a381401007387 */ /* 0x0003e80000100800 */
[----:B------:R-:W-:Y:S04]  /*43f60*/  STL [R1+0xd94], R18 ;  /* 0x000d941201007387 */ /* 0x000fe80000100800 */
[----:B--2---:R-:W2:Y:S04]  /*43f70*/  LDL.LU R11, [R1+0xdb8] ;  /* 0x000db800010b7983 */ /* 0x004ea80000300800 */
[----:B------:R-:W-:Y:S04]  /*43f80*/  STL [R1+0xd90], R19 ;  /* 0x000d901301007387 */ /* 0x000fe80000100800 */
[----:B------:R-:W3:Y:S04]  /*43f90*/  LDL.LU R3, [R1+0xdc0] ;  /* 0x000dc00001037983 */ /* 0x000ee80000300800 */
[----:B------:R1:W-:Y:S02]  /*43fa0*/  LDGSTS.E [R4+0x4f00], [R6.64], P1 ;  /* 0x04f0000006047fae */ /* 0x0003e40008921848 */
[----:B-1----:R-:W-:-:S02]  /*43fb0*/  IMAD.MOV.U32 R6, RZ, RZ, R18 ;  /* 0x000000ffff067224 */ /* 0x002fc400078e0012 */
[----:B------:R-:W-:Y:S01]  /*43fc0*/  IMAD.MOV.U32 R7, RZ, RZ, R19 ;  /* 0x000000ffff077224 */ /* 0x000fe200078e0013 */
[----:B------:R-:W-:-:S04]  /*43fd0*/  IADD3 R16, P1, R16, R252, RZ ;  /* 0x000000fc10107210 */ /* 0x000fc80007f3e0ff */
[----:B------:R1:W-:Y:S01]  /*43fe0*/  LDGSTS.E [R4+0x6800], [R6.64], P2 ;  /* 0x0680000006047fae */ /* 0x0003e20009121848 */
[----:B------:R-:W-:-:S03]  /*43ff0*/  IADD3.X R17, R17, R2, RZ, P1, !PT ;  /* 0x0000000211117210 */ /* 0x000fc60000ffe4ff */
[----:B------:R-:W-:Y:S01]  /*44000*/  STL [R1+0xd9c], R16 ;  /* 0x000d9c1001007387 */ /* 0x000fe20000100800 */
[----:B------:R-:W-:Y:S01]  /*44010*/  IADD3 R10, P3, R10, R252, RZ ;  /* 0x000000fc0a0a7210 */ /* 0x000fe20007f7e0ff */
[----:B-1----:R-:W-:Y:S01]  /*44020*/  IMAD.MOV.U32 R6, RZ, RZ, R16 ;  /* 0x000000ffff067224 */ /* 0x002fe200078e0010 */
[----:B------:R-:W-:-:S03]  /*44030*/  MOV R7, R17 ;  /* 0x0000001100077202 */ /* 0x000fc60000000f00 */
[----:B------:R-:W-:Y:S01]  /*44040*/  IMAD.X R15, R15, 0x1, R2, P3 ;  /* 0x000000010f0f7824 */ /* 0x000fe200018e0602 */
[----:B------:R-:W-:Y:S04]  /*44050*/  STL [R1+0xd98], R17 ;  /* 0x000d981101007387 */ /* 0x000fe80000100800 */
[----:B------:R1:W-:Y:S04]  /*44060*/  STL [R1+0xda4], R10 ;  /* 0x000da40a01007387 */ /* 0x0003e80000100800 */
[----:B------:R1:W-:Y:S04]  /*44070*/  LDGSTS.E [R4+0x6900], [R6.64], P2 ;  /* 0x0690000006047fae */ /* 0x0003e80009121848 */
[----:B------:R4:W-:Y:S04]  /*44080*/  STL [R1+0xda0], R15 ;  /* 0x000da00f01007387 */ /* 0x0009e80000100800 */
[----:B------:R-:W3:Y:S01]  /*44090*/  LDL.LU R20, [R1+0xdc8] ;  /* 0x000dc80001147983 */ /* 0x000ee20000300800 */
[----:B-1----:R-:W-:-:S03]  /*440a0*/  IMAD.MOV.U32 R6, RZ, RZ, R10 ;  /* 0x000000ffff067224 */ /* 0x002fc600078e000a */
[----:B------:R-:W3:Y:S04]  /*440b0*/  LDL.LU R10, [R1+0xdcc] ;  /* 0x000dcc00010a7983 */ /* 0x000ee80000300800 */
[----:B------:R-:W3:Y:S04]  /*440c0*/  LDL.LU R19, [R1+0xe90] ;  /* 0x000e900001137983 */ /* 0x000ee80000300800 */
[----:B------:R-:W3:Y:S01]  /*440d0*/  LDL.LU R18, [R1+0xe94] ;  /* 0x000e940001127983 */ /* 0x000ee20000300800 */
[----:B------:R-:W-:Y:S01]  /*440e0*/  IADD3 R13, P1, R13, R252, RZ ;  /* 0x000000fc0d0d7210 */ /* 0x000fe20007f3e0ff */
[----:B------:R-:W-:-:S03]  /*440f0*/  IMAD.MOV.U32 R7, RZ, RZ, R15 ;  /* 0x000000ffff077224 */ /* 0x000fc600078e000f */
[----:B------:R-:W-:Y:S02]  /*44100*/  IADD3.X R14, R14, R2, RZ, P1, !PT ;  /* 0x000000020e0e7210 */ /* 0x000fe40000ffe4ff */
[----:B----4-:R-:W-:Y:S01]  /*44110*/  IADD3 R9, P3, R9, R252, RZ ;  /* 0x000000fc09097210 */ /* 0x010fe20007f7e0ff */
[----:B------:R1:W-:Y:S04]  /*44120*/  LDGSTS.E [R4+0x6a00], [R6.64], P2 ;  /* 0x06a0000006047fae */ /* 0x0003e80009121848 */
[----:B------:R-:W-:Y:S01]  /*44130*/  IMAD.X R12, R12, 0x1, R2, P3 ;  /* 0x000000010c0c7824 */ /* 0x000fe200018e0602 */
[----:B------:R-:W-:Y:S04]  /*44140*/  STL [R1+0xdac], R13 ;  /* 0x000dac0d01007387 */ /* 0x000fe80000100800 */
[----:B------:R-:W-:Y:S01]  /*44150*/  STL [R1+0xda8], R14 ;  /* 0x000da80e01007387 */ /* 0x000fe20000100800 */
[----:B-1----:R-:W-:Y:S01]  /*44160*/  IMAD.MOV.U32 R6, RZ, RZ, R13 ;  /* 0x000000ffff067224 */ /* 0x002fe200078e000d */
[----:B------:R-:W-:-:S02]  /*44170*/  MOV R7, R14 ;  /* 0x0000000e00077202 */ /* 0x000fc40000000f00 */
[----:B------:R1:W-:Y:S04]  /*44180*/  STL [R1+0xdb4], R9 ;  /* 0x000db40901007387 */ /* 0x0003e80000100800 */
[----:B------:R4:W-:Y:S04]  /*44190*/  STL [R1+0xdb0], R12 ;  /* 0x000db00c01007387 */ /* 0x0009e80000100800 */
[----:B------:R-:W3:Y:S04]  /*441a0*/  LDL.LU R17, [R1+0xe98] ;  /* 0x000e980001117983 */ /* 0x000ee80000300800 */
[----:B------:R-:W3:Y:S04]  /*441b0*/  LDL.LU R16, [R1+0xe9c] ;  /* 0x000e9c0001107983 */ /* 0x000ee80000300800 */
[----:B------:R1:W-:Y:S04]  /*441c0*/  LDGSTS.E [R4+0x6b00], [R6.64], P2 ;  /* 0x06b0000006047fae */ /* 0x0003e80009121848 */
[----:B------:R-:W3:Y:S01]  /*441d0*/  LDL.LU R15, [R1+0xea0] ;  /* 0x000ea000010f7983 */ /* 0x000ee20000300800 */
[----:B-1----:R-:W-:-:S03]  /*441e0*/  IMAD.MOV.U32 R6, RZ, RZ, R9 ;  /* 0x000000ffff067224 */ /* 0x002fc600078e0009 */
[----:B------:R-:W3:Y:S01]  /*441f0*/  LDL.LU R9, [R1+0xea4] ;  /* 0x000ea40001097983 */ /* 0x000ee20000300800 */
[-C--:B------:R-:W-:Y:S02]  /*44200*/  IADD3 R8, P1, R8, R252.reuse, RZ ;  /* 0x000000fc08087210 */ /* 0x080fe40007f3e0ff */
[----:B------:R-:W-:Y:S01]  /*44210*/  IADD3 R5, P3, R5, R252, RZ ;  /* 0x000000fc05057210 */ /* 0x000fe20007f7e0ff */
[----:B------:R-:W-:Y:S02]  /*44220*/  IMAD.MOV.U32 R7, RZ, RZ, R12 ;  /* 0x000000ffff077224 */ /* 0x000fe400078e000c */
[----:B------:R-:W-:Y:S04]  /*44230*/  STL [R1+0xdbc], R8 ;  /* 0x000dbc0801007387 */ /* 0x000fe80000100800 */
[----:B------:R1:W-:Y:S02]  /*44240*/  LDGSTS.E [R4+0x6c00], [R6.64], P2 ;  /* 0x06c0000006047fae */ /* 0x0003e40009121848 */
[----:B-1----:R-:W-:Y:S01]  /*44250*/  IMAD.MOV.U32 R6, RZ, RZ, R8 ;  /* 0x000000ffff067224 */ /* 0x002fe200078e0008 */
[----:B--2---:R-:W-:-:S05]  /*44260*/  IADD3.X R11, R11, R2, RZ, P1, !PT ;  /* 0x000000020b0b7210 */ /* 0x004fca0000ffe4ff */
[----:B------:R1:W-:Y:S01]  /*44270*/  STL [R1+0xdb8], R11 ;  /* 0x000db80b01007387 */ /* 0x0003e20000100800 */
[----:B---3--:R-:W-:-:S03]  /*44280*/  IMAD.X R3, R3, 0x1, R2, P3 ;  /* 0x0000000103037824 */ /* 0x008fc600018e0602 */
[----:B------:R-:W-:Y:S01]  /*44290*/  STL [R1+0xdc4], R5 ;  /* 0x000dc40501007387 */ /* 0x000fe20000100800 */
[----:B------:R-:W-:-:S03]  /*442a0*/  MOV R7, R11 ;  /* 0x0000000b00077202 */ /* 0x000fc60000000f00 */
[----:B------:R2:W-:Y:S04]  /*442b0*/  STL [R1+0xdc0], R3 ;  /* 0x000dc00301007387 */ /* 0x0005e80000100800 */
[----:B------:R-:W3:Y:S04]  /*442c0*/  LDL.LU R14, [R1+0xea8] ;  /* 0x000ea800010e7983 */ /* 0x000ee80000300800 */
[----:B------:R-:W3:Y:S04]  /*442d0*/  LDL.LU R13, [R1+0xeac] ;  /* 0x000eac00010d7983 */ /* 0x000ee80000300800 */
[----:B----4-:R-:W4:Y:S04]  /*442e0*/  LDL.LU R12, [R1+0xeb0] ;  /* 0x000eb000010c7983 */ /* 0x010f280000300800 */
[----:B-1----:R-:W4:Y:S01]  /*442f0*/  LDL.LU R11, [R1+0xeb4] ;  /* 0x000eb400010b7983 */ /* 0x002f220000300800 */
[----:B------:R-:W-:-:S03]  /*44300*/  ISETP.GT.AND P1, PT, R0, 0x11, PT ;  /* 0x000000110000780c */ /* 0x000fc60003f24270 */
[----:B------:R1:W-:Y:S04]  /*44310*/  LDGSTS.E [R4+0x6d00], [R6.64], P2 ;  /* 0x06d0000006047fae */ /* 0x0003e80009121848 */
[----:B------:R-:W4:Y:S01]  /*44320*/  LDL.LU R8, [R1+0xebc] ;  /* 0x000ebc0001087983 */ /* 0x000f220000300800 */
[----:B-1----:R-:W-:Y:S01]  /*44330*/  IMAD.MOV.U32 R7, RZ, RZ, R3 ;  /* 0x000000ffff077224 */ /* 0x002fe200078e0003 */
[----:B--2---:R-:W-:Y:S01]  /*44340*/  SEL R3, RZ, 0x4, !P1 ;  /* 0x00000004ff037807 */ /* 0x004fe20004800000 */
[----:B------:R-:W-:Y:S02]  /*44350*/  IMAD.MOV.U32 R6, RZ, RZ, R5 ;  /* 0x000000ffff067224 */ /* 0x000fe400078e0005 */
[----:B------:R-:W2:Y:S01]  /*44360*/  LDL.LU R5, [R1+0xec4] ;  /* 0x000ec40001057983 */ /* 0x000ea20000300800 */
[----:B------:R-:W-:-:S03]  /*44370*/  SEL R3, R3, RZ, !P0 ;  /* 0x000000ff03037207 */ /* 0x000fc60004000000 */
[----:B------:R1:W-:Y:S01]  /*44380*/  LDGSTS.E [R4+0x6e00], [R6.64], P2 ;  /* 0x06e0000006047fae */ /* 0x0003e20009121848 */
[----:B------:R-:W-:Y:S02]  /*44390*/  ISETP.NE.U32.AND P1, PT, R3, RZ, PT ;  /* 0x000000ff0300720c */ /* 0x000fe40003f25070 */
[----:B------:R-:W-:-:S04]  /*443a0*/  IADD3 R10, P3, R10, R252, RZ ;  /* 0x000000fc0a0a7210 */ /* 0x000fc80007f7e0ff */
[----:B------:R-:W-:Y:S02]  /*443b0*/  IADD3.X R20, R20, R2, RZ, P3, !PT ;  /* 0x0000000214147210 */ /* 0x000fe40001ffe4ff */
[----:B------:R-:W-:Y:S01]  /*443c0*/  IADD3 R18, P4, R18, R252, RZ ;  /* 0x000000fc12127210 */ /* 0x000fe20007f9e0ff */
[----:B------:R1:W-:Y:S02]  /*443d0*/  STL [R1+0xdcc], R10 ;  /* 0x000dcc0a01007387 */ /* 0x0003e40000100800 */
[----:B-1----:R-:W-:Y:S02]  /*443e0*/  IMAD.MOV.U32 R6, RZ, RZ, R10 ;  /* 0x000000ffff067224 */ /* 0x002fe400078e000a */
[----:B------:R-:W-:Y:S01]  /*443f0*/  IMAD.X R19, R19, 0x1, R2, P4 ;  /* 0x0000000113137824 */ /* 0x000fe200020e0602 */
[----:B------:R1:W-:Y:S01]  /*44400*/  STL [R1+0xdc8], R20 ;  /* 0x000dc81401007387 */ /* 0x0003e20000100800 */
[----:B------:R-:W-:-:S03]  /*44410*/  MOV R7, R20 ;  /* 0x0000001400077202 */ /* 0x000fc60000000f00 */
[----:B------:R-:W-:Y:S04]  /*44420*/  STL [R1+0xe94], R18 ;  /* 0x000e941201007387 */ /* 0x000fe80000100800 */
[----:B------:R-:W2:Y:S04]  /*44430*/  LDL.LU R10, [R1+0xeb8] ;  /* 0x000eb800010a7983 */ /* 0x000ea80000300800 */
[----:B------:R-:W-:Y:S04]  /*44440*/  STL [R1+0xe90], R19 ;  /* 0x000e901301007387 */ /* 0x000fe80000100800 */
[----:B------:R-:W2:Y:S04]  /*44450*/  LDL.LU R3, [R1+0xec0] ;  /* 0x000ec00001037983 */ /* 0x000ea80000300800 */
[----:B------:R1:W-:Y:S01]  /*44460*/  LDGSTS.E [R4+0x6f00], [R6.64], P2 ;  /* 0x06f0000006047fae */ /* 0x0003e20009121848 */
[----:B------:R-:W-:Y:S01]  /*44470*/  IADD3 R16, P2, R16, R252, RZ ;  /* 0x000000fc10107210 */ /* 0x000fe20007f5e0ff */
[----:B-1----:R-:W-:-:S02]  /*44480*/  IMAD.MOV.U32 R6, RZ, RZ, R18 ;  /* 0x000000ffff067224 */ /* 0x002fc400078e0012 */
[----:B------:R-:W-:Y:S01]  /*44490*/  IMAD.MOV.U32 R7, RZ, RZ, R19 ;  /* 0x000000ffff077224 */ /* 0x000fe200078e0013 */
[----:B------:R-:W-:Y:S01]  /*444a0*/  IADD3.X R17, R17, R2, RZ, P2, !PT ;  /* 0x0000000211117210 */ /* 0x000fe200017fe4ff */
[----:B------:R-:W-:Y:S04]  /*444b0*/  STL [R1+0xe9c], R16 ;  /* 0x000e9c1001007387 */ /* 0x000fe80000100800 */
[----:B------:R1:W-:Y:S01]  /*444c0*/  LDGSTS.E [R4+0x8800], [R6.64], P1 ;  /* 0x0880000006047fae */ /* 0x0003e20008921848 */
[----:B------:R-:W-:-:S03]  /*444d0*/  IADD3 R9, P3, R9, R252, RZ ;  /* 0x000000fc09097210 */ /* 0x000fc60007f7e0ff */
[----:B------:R-:W-:Y:S01]  /*444e0*/  STL [R1+0xe98], R17 ;  /* 0x000e981101007387 */ /* 0x000fe20000100800 */
[----:B-1----:R-:W-:Y:S01]  /*444f0*/  IMAD.MOV.U32 R6, RZ, RZ, R16 ;  /* 0x000000ffff067224 */ /* 0x002fe200078e0010 */
[----:B------:R-:W-:Y:S01]  /*44500*/  MOV R7, R17 ;  /* 0x0000001100077202 */ /* 0x000fe20000000f00 */
[----:B------:R-:W-:Y:S01]  /*44510*/  IMAD.X R15, R15, 0x1, R2, P3 ;  /* 0x000000010f0f7824 */ /* 0x000fe200018e0602 */
[----:B------:R1:W-:Y:S04]  /*44520*/  STL [R1+0xea4], R9 ;  /* 0x000ea40901007387 */ /* 0x0003e80000100800 */
[----:B------:R1:W-:Y:S04]  /*44530*/  LDGSTS.E [R4+0x8900], [R6.64], P1 ;  /* 0x0890000006047fae */ /* 0x0003e80008921848 */
[----:B------:R2:W-:Y:S04]  /*44540*/  STL [R1+0xea0], R15 ;  /* 0x000ea00f01007387 */ /* 0x0005e80000100800 */
[----:B------:R-:W2:Y:S01]  /*44550*/  LDL.LU R20, [R1+0xec8] ;  /* 0x000ec80001147983 */ /* 0x000ea20000300800 */
[----:B-1----:R-:W-:-:S03]  /*44560*/  IMAD.MOV.U32 R6, RZ, RZ, R9 ;  /* 0x000000ffff067224 */ /* 0x002fc600078e0009 */
[----:B------:R-:W2:Y:S04]  /*44570*/  LDL.LU R9, [R1+0xecc] ;  /* 0x000ecc0001097983 */ /* 0x000ea80000300800 */
[----:B------:R-:W2:Y:S04]  /*44580*/  LDL.LU R19, [R1+0xf90] ;  /* 0x000f900001137983 */ /* 0x000ea80000300800 */
[----:B------:R-:W2:Y:S01]  /*44590*/  LDL.LU R18, [R1+0xf94] ;  /* 0x000f940001127983 */ /* 0x000ea20000300800 */
[----:B------:R-:W-:-:S05]  /*445a0*/  IMAD.MOV.U32 R7, RZ, RZ, R15 ;  /* 0x000000ffff077224 */ /* 0x000fca00078e000f */
[----:B------:R1:W-:Y:S01]  /*445b0*/  LDGSTS.E [R4+0x8a00], [R6.64], P1 ;  /* 0x08a0000006047fae */ /* 0x0003e20008921848 */
[----:B---3--:R-:W-:-:S04]  /*445c0*/  IADD3 R13, P2, R13, R252, RZ ;  /* 0x000000fc0d0d7210 */ /* 0x008fc80007f5e0ff */
        /* <DEDUP_REMOVED lines=9> */
[----:B------:R-:W4:Y:S01]  /*44660*/  LDL.LU R17, [R1+0xf98] ;  /* 0x000f980001117983 */ /* 0x000f220000300800 */
[----:B------:R-:W-:-:S03]  /*44670*/  IADD3 R8, P2, R8, R252, RZ ;  /* 0x000000fc08087210 */ /* 0x000fc60007f5e0ff */
[----:B------:R-:W4:Y:S01]  /*44680*/  LDL.LU R16, [R1+0xf9c] ;  /* 0x000f9c0001107983 */ /* 0x000f220000300800 */
[----:B--2---:R-:W-:-:S03]  /*44690*/  IADD3 R5, P3, R5, R252, RZ ;  /* 0x000000fc05057210 */ /* 0x004fc60007f7e0ff */
[----:B------:R2:W-:Y:S04]  /*446a0*/  LDGSTS.E [R4+0x8b00], [R6.64], P1 ;  /* 0x08b0000006047fae */ /* 0x0005e80008921848 */
[----:B------:R-:W4:Y:S01]  /*446b0*/  LDL.LU R15, [R1+0xfa0] ;  /* 0x000fa000010f7983 */ /* 0x000f220000300800 */
[----:B--2---:R-:W-:-:S03]  /*446c0*/  IMAD.MOV.U32 R6, RZ, RZ, R11 ;  /* 0x000000ffff067224 */ /* 0x004fc600078e000b */
[----:B-1----:R-:W2:Y:S01]  /*446d0*/  LDL.LU R11, [R1+0xfa4] ;  /* 0x000fa400010b7983 */ /* 0x002ea20000300800 */
        /* <DEDUP_REMOVED lines=9> */
[----:B------:R-:W2:Y:S04]  /*44770*/  LDL.LU R14, [R1+0xfa8] ;  /* 0x000fa800010e7983 */ /* 0x000ea80000300800 */
[----:B------:R-:W2:Y:S04]  /*44780*/  LDL.LU R13, [R1+0xfac] ;  /* 0x000fac00010d7983 */ /* 0x000ea80000300800 */
[----:B---3--:R-:W3:Y:S04]  /*44790*/  LDL.LU R12, [R1+0xfb0] ;  /* 0x000fb000010c7983 */ /* 0x008ee80000300800 */
[----:B------:R-:W3:Y:S01]  /*447a0*/  LDL.LU R10, [R1+0xfb4] ;  /* 0x000fb400010a7983 */ /* 0x000ee20000300800 */
[----:B------:R-:W-:Y:S01]  /*447b0*/  IMAD.MOV.U32 R6, RZ, RZ, R8 ;  /* 0x000000ffff067224 */ /* 0x000fe200078e0008 */
[----:B------:R-:W-:-:S02]  /*447c0*/  ISETP.GT.AND P2, PT, R0, 0x15, PT ;  /* 0x000000150000780c */ /* 0x000fc40003f44270 */
[----:B------:R-:W3:Y:S04]  /*447d0*/  LDL.LU R8, [R1+0xfbc] ;  /* 0x000fbc0001087983 */ /* 0x000ee80000300800 */
[----:B------:R1:W-:Y:S02]  /*447e0*/  LDGSTS.E [R4+0x8d00], [R6.64], P1 ;  /* 0x08d0000006047fae */ /* 0x0003e40008921848 */
[----:B-1----:R-:W-:Y:S01]  /*447f0*/  IMAD.MOV.U32 R7, RZ, RZ, R3 ;  /* 0x000000ffff077224 */ /* 0x002fe200078e0003 */
[----:B------:R-:W-:Y:S01]  /*44800*/  SEL R3, RZ, 0x4, !P2 ;  /* 0x00000004ff037807 */ /* 0x000fe20005000000 */
[----:B------:R-:W-:Y:S02]  /*44810*/  IMAD.MOV.U32 R6, RZ, RZ, R5 ;  /* 0x000000ffff067224 */ /* 0x000fe400078e0005 */
[----:B------:R-:W3:Y:S01]  /*44820*/  LDL.LU R5, [R1+0xfc4] ;  /* 0x000fc40001057983 */ /* 0x000ee20000300800 */
        /* <DEDUP_REMOVED lines=11> */
[----:B------:R-:W3:Y:S04]  /*448e0*/  LDL.LU R9, [R1+0xfb8] ;  /* 0x000fb80001097983 */ /* 0x000ee80000300800 */
[----:B------:R-:W-:Y:S04]  /*448f0*/  STL [R1+0xf90], R19 ;  /* 0x000f901301007387 */ /* 0x000fe80000100800 */
[----:B------:R-:W3:Y:S01]  /*44900*/  LDL.LU R3, [R1+0xfc0] ;  /* 0x000fc00001037983 */ /* 0x000ee20000300800 */
[----:B------:R-:W-:-:S05]  /*44910*/  MOV R7, R20 ;  /* 0x0000001400077202 */ /* 0x000fca0000000f00 */
[----:B------:R1:W-:Y:S02]  /*44920*/  LDGSTS.E [R4+0x8f00], [R6.64], P1 ;  /* 0x08f0000006047fae */ /* 0x0003e40008921848 */
[----:B-1----:R-:W-:Y:S02]  /*44930*/  IMAD.MOV.U32 R6, RZ, RZ, R18 ;  /* 0x000000ffff067224 */ /* 0x002fe400078e0012 */
[----:B------:R-:W-:-:S05]  /*44940*/  IMAD.MOV.U32 R7, RZ, RZ, R19 ;  /* 0x000000ffff077224 */ /* 0x000fca00078e0013 */
[----:B------:R1:W-:Y:S01]  /*44950*/  LDGSTS.E [R4+0xa800], [R6.64], P2 ;  /* 0x0a80000006047fae */ /* 0x0003e20009121848 */
[----:B----4-:R-:W-:-:S04]  /*44960*/  IADD3 R16, P1, R16, R252, RZ ;  /* 0x000000fc10107210 */ /* 0x010fc80007f3e0ff */
        /* <DEDUP_REMOVED lines=11> */
[----:B------:R-:W4:Y:S04]  /*44a20*/  LDL.LU R20, [R1+0xfc8] ;  /* 0x000fc80001147983 */ /* 0x000f280000300800 */
[----:B--2---:R-:W2:Y:S04]  /*44a30*/  LDL.LU R11, [R1+0xfcc] ;  /* 0x000fcc00010b7983 */ /* 0x004ea80000300800 */
[----:B------:R-:W4:Y:S04]  /*44a40*/  LDL.LU R19, [R1+0x1090] ;  /* 0x0010900001137983 */ /* 0x000f280000300800 */
[----:B------:R-:W4:Y:S01]  /*44a50*/  LDL.LU R18, [R1+0x1094] ;  /* 0x0010940001127983 */ /* 0x000f220000300800 */
[----:B------:R-:W-:-:S05]  /*44a60*/  IMAD.MOV.U32 R7, RZ, RZ, R15 ;  /* 0x000000ffff077224 */ /* 0x000fca00078e000f */
[----:B------:R1:W-:Y:S01]  /*44a70*/  LDGSTS.E [R4+0xaa00], [R6.64], P2 ;  /* 0x0aa0000006047fae */ /* 0x0003e20009121848 */
[----:B------:R-:W-:-:S04]  /*44a80*/  IADD3 R13, P1, R13, R252, RZ ;  /* 0x000000fc0d0d7210 */ /* 0x000fc80007f3e0ff */
[----:B------:R-:W-:Y:S02]  /*44a90*/  IADD3.X R14, R14, R2, RZ, P1, !PT ;  /* 0x000000020e0e7210 */ /* 0x000fe40000ffe4ff */
[----:B---3--:R-:W-:Y:S01]  /*44aa0*/  IADD3 R10, P3, R10, R252, RZ ;  /* 0x000000fc0a0a7210 */ /* 0x008fe20007f7e0ff */
[----:B------:R-:W-:Y:S04]  /*44ab0*/  STL [R1+0xfac], R13 ;  /* 0x000fac0d01007387 */ /* 0x000fe80000100800 */
[----:B------:R-:W-:Y:S01]  /*44ac0*/  IMAD.X R12, R12, 0x1, R2, P3 ;  /* 0x000000010c0c7824 */ /* 0x000fe200018e0602 */
[----:B------:R-:W-:Y:S01]  /*44ad0*/  STL [R1+0xfa8], R14 ;  /* 0x000fa80e01007387 */ /* 0x000fe20000100800 */
[----:B-1----:R-:W-:Y:S01]  /*44ae0*/  IMAD.MOV.U32 R6, RZ, RZ, R13 ;  /* 0x000000ffff067224 */ /* 0x002fe200078e000d */
[----:B------:R-:W-:-:S02]  /*44af0*/  MOV R7, R14 ;  /* 0x0000000e00077202 */ /* 0x000fc40000000f00 */
[----:B------:R1:W-:Y:S04]  /*44b00*/  STL [R1+0xfb4], R10 ;  /* 0x000fb40a01007387 */ /* 0x0003e80000100800 */
[----:B------:R3:W-:Y:S04]  /*44b10*/  STL [R1+0xfb0], R12 ;  /* 0x000fb00c01007387 */ /* 0x0007e80000100800 */
[----:B------:R-:W4:Y:S04]  /*44b20*/  LDL.LU R17, [R1+0x1098] ;  /* 0x0010980001117983 */ /* 0x000f280000300800 */
[----:B------:R-:W4:Y:S01]  /*44b30*/  LDL.LU R16, [R1+0x109c] ;  /* 0x00109c0001107983 */ /* 0x000f220000300800 */
[----:B------:R-:W-:-:S03]  /*44b40*/  IADD3 R8, P1, R8, R252, RZ ;  /* 0x000000fc08087210 */ /* 0x000fc60007f3e0ff */
[----:B------:R1:W-:Y:S01]  /*44b50*/  LDGSTS.E [R4+0xab00], [R6.64], P2 ;  /* 0x0ab0000006047fae */ /* 0x0003e20009121848 */
[----:B------:R-:W-:-:S03]  /*44b60*/  IADD3 R5, P3, R5, R252, RZ ;  /* 0x000000fc05057210 */ /* 0x000fc60007f7e0ff */
[----:B------:R-:W4:Y:S01]  /*44b70*/  LDL.LU R15, [R1+0x10a0] ;  /* 0x0010a000010f7983 */ /* 0x000f220000300800 */
[----:B-1----:R-:W-:-:S03]  /*44b80*/  IMAD.MOV.U32 R6, RZ, RZ, R10 ;  /* 0x000000ffff067224 */ /* 0x002fc600078e000a */
[----:B------:R-:W4:Y:S01]  /*44b90*/  LDL.LU R10, [R1+0x10a4] ;  /* 0x0010a400010a7983 */ /* 0x000f220000300800 */
[----:B------:R-:W-:-:S03]  /*44ba0*/  IMAD.MOV.U32 R7, RZ, RZ, R12 ;  /* 0x000000ffff077224 */ /* 0x000fc600078e000c */
[----:B------:R-:W-:Y:S04]  /*44bb0*/  STL [R1+0xfbc], R8 ;  /* 0x000fbc0801007387 */ /* 0x000fe80000100800 */
[----:B------:R1:W-:Y:S01]  /*44bc0*/  LDGSTS.E [R4+0xac00], [R6.64], P2 ;  /* 0x0ac0000006047fae */ /* 0x0003e20009121848 */
[----:B------:R-:W-:-:S05]  /*44bd0*/  IADD3.X R9, R9, R2, RZ, P1, !PT ;  /* 0x0000000209097210 */ /* 0x000fca0000ffe4ff */
[----:B------:R3:W-:Y:S01]  /*44be0*/  STL [R1+0xfb8], R9 ;  /* 0x000fb80901007387 */ /* 0x0007e20000100800 */
[----:B------:R-:W-:-:S03]  /*44bf0*/  IMAD.X R3, R3, 0x1, R2, P3 ;  /* 0x0000000103037824 */ /* 0x000fc600018e0602 */
[----:B------:R-:W-:Y:S01]  /*44c00*/  STL [R1+0xfc4], R5 ;  /* 0x000fc40501007387 */ /* 0x000fe20000100800 */
[----:B-1----:R-:W-:-:S03]  /*44c10*/  IMAD.MOV.U32 R7, RZ, RZ, R9 ;  /* 0x000000ffff077224 */ /* 0x002fc600078e0009 */
[----:B------:R1:W-:Y:S04]  /*44c20*/  STL [R1+0xfc0], R3 ;  /* 0x000fc00301007387 */ /* 0x0003e80000100800 */
[----:B------:R-:W4:Y:S04]  /*44c30*/  LDL.LU R14, [R1+0x10a8] ;  /* 0x0010a800010e7983 */ /* 0x000f280000300800 */
[----:B------:R-:W4:Y:S04]  /*44c40*/  LDL.LU R13, [R1+0x10ac] ;  /* 0x0010ac00010d7983 */ /* 0x000f280000300800 */
[----:B---3--:R-:W3:Y:S04]  /*44c50*/  LDL.LU R12, [R1+0x10b0] ;  /* 0x0010b000010c7983 */ /* 0x008ee80000300800 */
[----:B------:R-:W3:Y:S01]  /*44c60*/  LDL.LU R9, [R1+0x10b4] ;  /* 0x0010b40001097983 */ /* 0x000ee20000300800 */
[----:B------:R-:W-:-:S02]  /*44c70*/  MOV R6, R8 ;  /* 0x0000000800067202 */ /* 0x000fc40000000f00 */
[----:B------:R-:W-:Y:S01]  /*44c80*/  ISETP.GT.AND P1, PT, R0, 0x19, PT ;  /* 0x000000190000780c */ /* 0x000fe20003f24270 */
[----:B------:R-:W3:Y:S04]  /*44c90*/  LDL.LU R8, [R1+0x10bc] ;  /* 0x0010bc0001087983 */ /* 0x000ee80000300800 */
[----:B------:R1:W-:Y:S02]  /*44ca0*/  LDGSTS.E [R4+0xad00], [R6.64], P2 ;  /* 0x0ad0000006047fae */ /* 0x0003e40009121848 */
[----:B-1----:R-:W-:Y:S01]  /*44cb0*/  IMAD.MOV.U32 R7, RZ, RZ, R3 ;  /* 0x000000ffff077224 */ /* 0x002fe200078e0003 */
[----:B------:R-:W-:Y:S02]  /*44cc0*/  SEL R3, RZ, 0x4, !P1 ;  /* 0x00000004ff037807 */ /* 0x000fe40004800000 */
[----:B------:R-:W-:-:S02]  /*44cd0*/  MOV R6, R5 ;  /* 0x0000000500067202 */ /* 0x000fc40000000f00 */
[----:B------:R-:W-:Y:S01]  /*44ce0*/  SEL R3, R3, RZ, !P0 ;  /* 0x000000ff03037207 */ /* 0x000fe20004000000 */
[----:B------:R-:W3:Y:S04]  /*44cf0*/  LDL.LU R5, [R1+0x10c4] ;  /* 0x0010c40001057983 */ /* 0x000ee80000300800 */
[----:B------:R1:W-:Y:S01]  /*44d00*/  LDGSTS.E [R4+0xae00], [R6.64], P2 ;  /* 0x0ae0000006047fae */ /* 0x0003e20009121848 */
[----:B------:R-:W-:Y:S02]  /*44d10*/  ISETP.NE.U32.AND P1, PT, R3, RZ, PT ;  /* 0x000000ff0300720c */ /* 0x000fe40003f25070 */
[----:B--2---:R-:W-:-:S04]  /*44d20*/  IADD3 R11, P3, R11, R252, RZ ;  /* 0x000000fc0b0b7210 */ /* 0x004fc80007f7e0ff */
[----:B----4-:R-:W-:Y:S02]  /*44d30*/  IADD3.X R20, R20, R2, RZ, P3, !PT ;  /* 0x0000000214147210 */ /* 0x010fe40001ffe4ff */
[----:B------:R-:W-:Y:S01]  /*44d40*/  IADD3 R18, P4, R18, R252, RZ ;  /* 0x000000fc12127210 */ /* 0x000fe20007f9e0ff */
[----:B------:R2:W-:Y:S01]  /*44d50*/  STL [R1+0xfcc], R11 ;  /* 0x000fcc0b01007387 */ /* 0x0005e20000100800 */
[----:B-1----:R-:W-:Y:S01]  /*44d60*/  MOV R6, R11 ;  /* 0x0000000b00067202 */ /* 0x002fe20000000f00 */
[----:B------:R-:W-:Y:S02]  /*44d70*/  IMAD.MOV.U32 R7, RZ, RZ, R20 ;  /* 0x000000ffff077224 */ /* 0x000fe400078e0014 */
[----:B------:R-:W-:Y:S01]  /*44d80*/  IMAD.X R19, R19, 0x1, R2, P4 ;  /* 0x0000000113137824 */ /* 0x000fe200020e0602 */
[----:B------:R1:W-:Y:S04]  /*44d90*/  STL [R1+0xfc8], R20 ;  /* 0x000fc81401007387 */ /* 0x0003e80000100800 */
[----:B------:R-:W-:Y:S04]  /*44da0*/  STL [R1+0x1094], R18 ;  /* 0x0010941201007387 */ /* 0x000fe80000100800 */
[----:B--2---:R-:W2:Y:S04]  /*44db0*/  LDL.LU R11, [R1+0x10b8] ;  /* 0x0010b800010b7983 */ /* 0x004ea80000300800 */
[----:B------:R-:W-:Y:S04]  /*44dc0*/  STL [R1+0x1090], R19 ;  /* 0x0010901301007387 */ /* 0x000fe80000100800 */
[----:B------:R-:W4:Y:S04]  /*44dd0*/  LDL.LU R3, [R1+0x10c0] ;  /* 0x0010c00001037983 */ /* 0x000f280000300800 */
[----:B------:R1:W-:Y:S02]  /*44de0*/  LDGSTS.E [R4+0xaf00], [R6.64], P2 ;  /* 0x0af0000006047fae */ /* 0x0003e40009121848 */
[----:B-1----:R-:W-:Y:S01]  /*44df0*/  MOV R6, R18 ;  /* 0x0000001200067202 */ /* 0x002fe20000000f00 */
[----:B------:R-:W-:-:S05]  /*44e00*/  IMAD.MOV.U32 R7, RZ, RZ, R19 ;  /* 0x000000ffff077224 */ /* 0x000fca00078e0013 */
[----:B------:R1:W-:Y:S01]  /*44e10*/  LDGSTS.E [R4+0xc800], [R6.64], P1 ;  /* 0x0c80000006047fae */ /* 0x0003e20008921848 */
[----:B------:R-:W-:-:S04]  /*44e20*/  IADD3 R16, P2, R16, R252, RZ ;  /* 0x000000fc10107210 */ /* 0x000fc80007f5e0ff */
[----:B------:R-:W-:Y:S02]  /*44e30*/  IADD3.X R17, R17, R2, RZ, P2, !PT ;  /* 0x0000000211117210 */ /* 0x000fe400017fe4ff */
[----:B-1----:R-:W-:Y:S01]  /*44e40*/  MOV R6, R16 ;  /* 0x0000001000067202 */ /* 0x002fe20000000f00 */
[----:B------:R-:W-:Y:S02]  /*44e50*/  STL [R1+0x109c], R16 ;  /* 0x00109c1001007387 */ /* 0x000fe40000100800 */
[----:B------:R-:W-:Y:S01]  /*44e60*/  IMAD.MOV.U32 R7, RZ, RZ, R17 ;  /* 0x000000ffff077224 */ /* 0x000fe200078e0011 */
[----:B------:R-:W-:Y:S01]  /*44e70*/  IADD3 R10, P3, R10, R252, RZ ;  /* 0x000000fc0a0a7210 */ /* 0x000fe20007f7e0ff */
[----:B------:R-:W-:Y:S04]  /*44e80*/  STL [R1+0x1098], R17 ;  /* 0x0010981101007387 */ /* 0x000fe80000100800 */
[----:B------:R-:W-:Y:S01]  /*44e90*/  IMAD.X R15, R15, 0x1, R2, P3 ;  /* 0x000000010f0f7824 */ /* 0x000fe200018e0602 */
[----:B------:R1:W-:Y:S04]  /*44ea0*/  STL [R1+0x10a4], R10 ;  /* 0x0010a40a01007387 */ /* 0x0003e80000100800 */
[----:B------:R1:W-:Y:S04]  /*44eb0*/  LDGSTS.E [R4+0xc900], [R6.64], P1 ;  /* 0x0c90000006047fae */ /* 0x0003e80008921848 */
[----:B------:R3:W-:Y:S04]  /*44ec0*/  STL [R1+0x10a0], R15 ;  /* 0x0010a00f01007387 */ /* 0x0007e80000100800 */
[----:B------:R-:W4:Y:S01]  /*44ed0*/  LDL.LU R20, [R1+0x10c8] ;  /* 0x0010c80001147983 */ /* 0x000f220000300800 */
[----:B-1----:R-:W-:-:S03]  /*44ee0*/  MOV R6, R10 ;  /* 0x0000000a00067202 */ /* 0x002fc60000000f00 */
[----:B------:R-:W4:Y:S04]  /*44ef0*/  LDL.LU R10, [R1+0x10cc] ;  /* 0x0010cc00010a7983 */ /* 0x000f280000300800 */
        /* <DEDUP_REMOVED lines=10> */
[----:B-1----:R-:W-:Y:S01]  /*44fa0*/  MOV R6, R13 ;  /* 0x0000000d00067202 */ /* 0x002fe20000000f00 */
[----:B------:R-:W-:-:S02]  /*44fb0*/  IMAD.MOV.U32 R7, RZ, RZ, R14 ;  /* 0x000000ffff077224 */ /* 0x000fc400078e000e */
[----:B------:R1:W-:Y:S04]  /*44fc0*/  STL [R1+0x10b4], R9 ;  /* 0x0010b40901007387 */ /* 0x0003e80000100800 */
[----:B------:R3:W-:Y:S04]  /*44fd0*/  STL [R1+0x10b0], R12 ;  /* 0x0010b00c01007387 */ /* 0x0007e80000100800 */
[----:B------:R-:W4:Y:S04]  /*44fe0*/  LDL.LU R17, [R1+0x1198] ;  /* 0x0011980001117983 */ /* 0x000f280000300800 */
[----:B------:R-:W4:Y:S04]  /*44ff0*/  LDL.LU R16, [R1+0x119c] ;  /* 0x00119c0001107983 */ /* 0x000f280000300800 */
[----:B------:R1:W-:Y:S04]  /*45000*/  LDGSTS.E [R4+0xcb00], [R6.64], P1 ;  /* 0x0cb0000006047fae */ /* 0x0003e80008921848 */
[----:B------:R-:W4:Y:S01]  /*45010*/  LDL.LU R15, [R1+0x11a0] ;  /* 0x0011a000010f7983 */ /* 0x000f220000300800 */
[----:B-1----:R-:W-:-:S03]  /*45020*/  MOV R6, R9 ;  /* 0x0000000900067202 */ /* 0x002fc60000000f00 */
[----:B------:R-:W4:Y:S01]  /*45030*/  LDL.LU R9, [R1+0x11a4] ;  /* 0x0011a40001097983 */ /* 0x000f220000300800 */
[-C--:B------:R-:W-:Y:S02]  /*45040*/  IADD3 R8, P2, R8, R252.reuse, RZ ;  /* 0x000000fc08087210 */ /* 0x080fe40007f5e0ff */
[----:B------:R-:W-:Y:S01]  /*45050*/  IADD3 R5, P3, R5, R252, RZ ;  /* 0x000000fc05057210 */ /* 0x000fe20007f7e0ff */
[----:B------:R-:W-:Y:S02]  /*45060*/  IMAD.MOV.U32 R7, RZ, RZ, R12 ;  /* 0x000000ffff077224 */ /* 0x000fe400078e000c */
[----:B------:R-:W-:Y:S04]  /*45070*/  STL [R1+0x10bc], R8 ;  /* 0x0010bc0801007387 */ /* 0x000fe80000100800 */
[----:B------:R1:W-:Y:S02]  /*45080*/  LDGSTS.E [R4+0xcc00], [R6.64], P1 ;  /* 0x0cc0000006047fae */ /* 0x0003e40008921848 */
[----:B-1----:R-:W-:-:S02]  /*45090*/  MOV R6, R8 ;  /* 0x0000000800067202 */ /* 0x002fc40000000f00 */
[----:B--2---:R-:W-:-:S05]  /*450a0*/  IADD3.X R11, R11, R2, RZ, P2, !PT ;  /* 0x000000020b0b7210 */ /* 0x004fca00017fe4ff */
[----:B------:R1:W-:Y:S01]  /*450b0*/  STL [R1+0x10b8], R11 ;  /* 0x0010b80b01007387 */ /* 0x0003e20000100800 */
[----:B----4-:R-:W-:-:S03]  /*450c0*/  IMAD.X R3, R3, 0x1, R2, P3 ;  /* 0x0000000103037824 */ /* 0x010fc600018e0602 */
[----:B------:R-:W-:Y:S01]  /*450d0*/  STL [R1+0x10c4], R5 ;  /* 0x0010c40501007387 */ /* 0x000fe20000100800 */
[----:B------:R-:W-:-:S03]  /*450e0*/  IMAD.MOV.U32 R7, RZ, RZ, R11 ;  /* 0x000000ffff077224 */ /* 0x000fc600078e000b */
[----:B------:R2:W-:Y:S04]  /*450f0*/  STL [R1+0x10c0], R3 ;  /* 0x0010c00301007387 */ /* 0x0005e80000100800 */
[----:B------:R-:W4:Y:S04]  /*45100*/  LDL.LU R14, [R1+0x11a8] ;  /* 0x0011a800010e7983 */ /* 0x000f280000300800 */
[----:B------:R-:W4:Y:S04]  /*45110*/  LDL.LU R13, [R1+0x11ac] ;  /* 0x0011ac00010d7983 */ /* 0x000f280000300800 */
[----:B---3--:R-:W3:Y:S04]  /*45120*/  LDL.LU R12, [R1+0x11b0] ;  /* 0x0011b000010c7983 */ /* 0x008ee80000300800 */
[----:B-1----:R-:W3:Y:S01]  /*45130*/  LDL.LU R11, [R1+0x11b4] ;  /* 0x0011b400010b7983 */ /* 0x002ee20000300800 */
[----:B------:R-:W-:-:S03]  /*45140*/  ISETP.GT.AND P2, PT, R0, 0x1d, PT ;  /* 0x0000001d0000780c */ /* 0x000fc60003f44270 */
[----:B------:R1:W-:Y:S04]  /*45150*/  LDGSTS.E [R4+0xcd00], [R6.64], P1 ;  /* 0x0cd0000006047fae */ /* 0x0003e80008921848 */
[----:B------:R-:W3:Y:S01]  /*45160*/  LDL.LU R8, [R1+0x11bc] ;  /* 0x0011bc0001087983 */ /* 0x000ee20000300800 */
[----:B-1----:R-:W-:Y:S01]  /*45170*/  IMAD.MOV.U32 R7, RZ, RZ, R3 ;  /* 0x000000ffff077224 */ /* 0x002fe200078e0003 */
[----:B--2---:R-:W-:Y:S02]  /*45180*/  SEL R3, RZ, 0x4, !P2 ;  /* 0x00000004ff037807 */ /* 0x004fe40005000000 */
[----:B------:R-:W-:Y:S02]  /*45190*/  MOV R6, R5 ;  /* 0x0000000500067202 */ /* 0x000fe40000000f00 */
[----:B------:R-:W-:Y:S01]  /*451a0*/  SEL R3, R3, RZ, !P0 ;  /* 0x000000ff03037207 */ /* 0x000fe20004000000 */
[----:B------:R-:W2:Y:S04]  /*451b0*/  LDL.LU R5, [R1+0x11c4] ;  /* 0x0011c40001057983 */ /* 0x000ea80000300800 */
[----:B------:R1:W-:Y:S01]  /*451c0*/  LDGSTS.E [R4+0xce00], [R6.64], P1 ;  /* 0x0ce0000006047fae */ /* 0x0003e20008921848 */
[----:B------:R-:W-:-:S02]  /*451d0*/  ISETP.NE.U32.AND P2, PT, R3, RZ, PT ;  /* 0x000000ff0300720c */ /* 0x000fc40003f45070 */
[----:B------:R-:W-:-:S04]  /*451e0*/  IADD3 R10, P3, R10, R252, RZ ;  /* 0x000000fc0a0a7210 */ /* 0x000fc80007f7e0ff */
[----:B------:R-:W-:Y:S02]  /*451f0*/  IADD3.X R20, R20, R2, RZ, P3, !PT ;  /* 0x0000000214147210 */ /* 0x000fe40001ffe4ff */
[----:B------:R-:W-:Y:S01]  /*45200*/  IADD3 R18, P4, R18, R252, RZ ;  /* 0x000000fc12127210 */ /* 0x000fe20007f9e0ff */
[----:B------:R1:W-:Y:S02]  /*45210*/  STL [R1+0x10cc], R10 ;  /* 0x0010cc0a01007387 */ /* 0x0003e40000100800 */
[----:B-1----:R-:W-:Y:S01]  /*45220*/  MOV R6, R10 ;  /* 0x0000000a00067202 */ /* 0x002fe20000000f00 */
[----:B------:R-:W-:Y:S02]  /*45230*/  IMAD.MOV.U32 R7, RZ, RZ, R20 ;  /* 0x000000ffff077224 */ /* 0x000fe400078e0014 */
[----:B------:R-:W-:Y:S01]  /*45240*/  IMAD.X R19, R19, 0x1, R2, P4 ;  /* 0x0000000113137824 */ /* 0x000fe200020e0602 */
[----:B------:R1:W-:Y:S04]  /*45250*/  STL [R1+0x10c8], R20 ;  /* 0x0010c81401007387 */ /* 0x0003e80000100800 */
[----:B------:R-:W-:Y:S04]  /*45260*/  STL [R1+0x1194], R18 ;  /* 0x0011941201007387 */ /* 0x000fe80000100800 */
[----:B------:R-:W2:Y:S04]  /*45270*/  LDL.LU R10, [R1+0x11b8] ;  /* 0x0011b800010a7983 */ /* 0x000ea80000300800 */
[----:B------:R-:W-:Y:S04]  /*45280*/  STL [R1+0x1190], R19 ;  /* 0x0011901301007387 */ /* 0x000fe80000100800 */
[----:B------:R-:W2:Y:S04]  /*45290*/  LDL.LU R3, [R1+0x11c0] ;  /* 0x0011c00001037983 */ /* 0x000ea80000300800 */
[----:B------:R1:W-:Y:S01]  /*452a0*/  LDGSTS.E [R4+0xcf00], [R6.64], P1 ;  /* 0x0cf0000006047fae */ /* 0x0003e20008921848 */
[----:B------:R-:W-:Y:S01]  /*452b0*/  IADD3 R16, P1, R16, R252, RZ ;  /* 0x000000fc10107210 */ /* 0x000fe20007f3e0ff */
[----:B-1----:R-:W-:Y:S01]  /*452c0*/  IMAD.MOV.U32 R7, RZ, RZ, R19 ;  /* 0x000000ffff077224 */ /* 0x002fe200078e0013 */
[----:B------:R-:W-:-:S02]  /*452d0*/  MOV R6, R18 ;  /* 0x0000001200067202 */ /* 0x000fc40000000f00 */
[----:B------:R-:W-:-:S03]  /*452e0*/  IADD3.X R17, R17, R2, RZ, P1, !PT ;  /* 0x0000000211117210 */ /* 0x000fc60000ffe4ff */
[----:B------:R1:W-:Y:S04]  /*452f0*/  LDGSTS.E [R4+0xe800], [R6.64], P2 ;  /* 0x0e80000006047fae */ /* 0x0003e80009121848 */
        /* <DEDUP_REMOVED lines=9> */
[----:B------:R-:W2:Y:S01]  /*45390*/  LDL.LU R20, [R1+0x11c8] ;  /* 0x0011c80001147983 */ /* 0x000ea20000300800 */
[----:B-1----:R-:W-:-:S03]  /*453a0*/  MOV R6, R9 ;  /* 0x0000000900067202 */ /* 0x002fc60000000f00 */
[----:B------:R-:W2:Y:S04]  /*453b0*/  LDL.LU R9, [R1+0x11cc] ;  /* 0x0011cc0001097983 */ /* 0x000ea80000300800 */
[----:B------:R-:W2:Y:S04]  /*453c0*/  LDL.LU R19, [R1+0x1290] ;  /* 0x0012900001137983 */ /* 0x000ea80000300800 */
[----:B------:R-:W2:Y:S01]  /*453d0*/  LDL.LU R18, [R1+0x1294] ;  /* 0x0012940001127983 */ /* 0x000ea20000300800 */
[----:B------:R-:W-:-:S05]  /*453e0*/  IMAD.MOV.U32 R7, RZ, RZ, R15 ;  /* 0x000000ffff077224 */ /* 0x000fca00078e000f */
[----:B------:R1:W-:Y:S01]  /*453f0*/  LDGSTS.E [R4+0xea00], [R6.64], P2 ;  /* 0x0ea0000006047fae */ /* 0x0003e20009121848 */
[----:B----4-:R-:W-:-:S04]  /*45400*/  IADD3 R13, P1, R13, R252, RZ ;  /* 0x000000fc0d0d7210 */ /* 0x010fc80007f3e0ff */
        /* <DEDUP_REMOVED lines=10> */
[----:B------:R-:W4:Y:S01]  /*454b0*/  LDL.LU R16, [R1+0x129c] ;  /* 0x00129c0001107983 */ /* 0x000f220000300800 */
[----:B------:R-:W-:-:S03]  /*454c0*/  IADD3 R8, P1, R8, R252, RZ ;  /* 0x000000fc08087210 */ /* 0x000fc60007f3e0ff */
[----:B------:R1:W-:Y:S01]  /*454d0*/  LDGSTS.E [R4+0xeb00], [R6.64], P2 ;  /* 0x0eb0000006047fae */ /* 0x0003e20009121848 */
[----:B--2---:R-:W-:-:S03]  /*454e0*/  IADD3 R5, P3, R5, R252, RZ ;  /* 0x000000fc05057210 */ /* 0x004fc60007f7e0ff */
[----:B------:R-:W2:Y:S01]  /*454f0*/  LDL.LU R15, [R1+0x12a0] ;  /* 0x0012a000010f7983 */ /* 0x000ea20000300800 */
[----:B-1----:R-:W-:-:S03]  /*45500*/  MOV R6, R11 ;  /* 0x0000000b00067202 */ /* 0x002fc60000000f00 */
[----:B------:R-:W2:Y:S01]  /*45510*/  LDL.LU R11, [R1+0x12a4] ;  /* 0x0012a400010b7983 */ /* 0x000ea20000300800 */
        /* <DEDUP_REMOVED lines=9> */
[----:B------:R-:W2:Y:S04]  /*455b0*/  LDL.LU R14, [R1+0x12a8] ;  /* 0x0012a800010e7983 */ /* 0x000ea80000300800 */
[----:B------:R-:W2:Y:S04]  /*455c0*/  LDL.LU R13, [R1+0x12ac] ;  /* 0x0012ac00010d7983 */ /* 0x000ea80000300800 */
[----:B---3--:R-:W4:Y:S04]  /*455d0*/  LDL.LU R12, [R1+0x12b0] ;  /* 0x0012b000010c7983 */ /* 0x008f280000300800 */
[----:B------:R-:W4:Y:S01]  /*455e0*/  LDL.LU R10, [R1+0x12b4] ;  /* 0x0012b400010a7983 */ /* 0x000f220000300800 */
[----:B------:R-:W-:-:S02]  /*455f0*/  MOV R6, R8 ;  /* 0x0000000800067202 */ /* 0x000fc40000000f00 */
[----:B------:R-:W-:Y:S01]  /*45600*/  ISETP.GT.AND P1, PT, R0, 0x21, PT ;  /* 0x000000210000780c */ /* 0x000fe20003f24270 */
[----:B------:R-:W4:Y:S04]  /*45610*/  LDL.LU R8, [R1+0x12bc] ;  /* 0x0012bc0001087983 */ /* 0x000f280000300800 */
[----:B------:R1:W-:Y:S02]  /*45620*/  LDGSTS.E [R4+0xed00], [R6.64], P2 ;  /* 0x0ed0000006047fae */ /* 0x0003e40009121848 */
[----:B-1----:R-:W-:Y:S01]  /*45630*/  IMAD.MOV.U32 R7, RZ, RZ, R3 ;  /* 0x000000ffff077224 */ /* 0x002fe200078e0003 */
[----:B------:R-:W-:Y:S02]  /*45640*/  SEL R3, RZ, 0x4, !P1 ;  /* 0x00000004ff037807 */ /* 0x000fe40004800000 */
[----:B------:R-:W-:-:S02]  /*45650*/  MOV R6, R5 ;  /* 0x0000000500067202 */ /* 0x000fc40000000f00 */
[----:B------:R-:W4:Y:S01]  /*45660*/  LDL.LU R5, [R1+0x12c4] ;  /* 0x0012c40001057983 */ /* 0x000f220000300800 */
[----:B------:R-:W-:-:S03]  /*45670*/  SEL R3, R3, RZ, !P0 ;  /* 0x000000ff03037207 */ /* 0x000fc60004000000 */
[----:B------:R1:W-:Y:S01]  /*45680*/  LDGSTS.E [R4+0xee00], [R6.64], P2 ;  /* 0x0ee0000006047fae */ /* 0x0003e20009121848 */
[----:B------:R-:W-:-:S04]  /*45690*/  IADD3 R9, P3, R9, R252, RZ ;  /* 0x000000fc09097210 */ /* 0x000fc80007f7e0ff */
[----:B------:R-:W-:Y:S02]  /*456a0*/  IADD3.X R20, R20, R2, RZ, P3, !PT ;  /* 0x0000000214147210 */ /* 0x000fe40001ffe4ff */
[----:B------:R-:W-:Y:S01]  /*456b0*/  IADD3 R18, P4, R18, R252, RZ ;  /* 0x000000fc12127210 */ /* 0x000fe20007f9e0ff */
[----:B------:R1:W-:Y:S02]  /*456c0*/  STL [R1+0x11cc], R9 ;  /* 0x0011cc0901007387 */ /* 0x0003e40000100800 */
[----:B-1----:R-:W-:Y:S02]  /*456d0*/  MOV R6, R9 ;  /* 0x0000000900067202 */ /* 0x002fe40000000f00 */
[----:B------:R-:W-:Y:S01]  /*456e0*/  IMAD.X R19, R19, 0x1, R2, P4 ;  /* 0x0000000113137824 */ /* 0x000fe200020e0602 */
[----:B------:R1:W-:Y:S01]  /*456f0*/  STL [R1+0x11c8], R20 ;  /* 0x0011c81401007387 */ /* 0x0003e20000100800 */
[----:B------:R-:W-:-:S03]  /*45700*/  ISETP.NE.U32.AND P1, PT, R3, RZ, PT ;  /* 0x000000ff0300720c */ /* 0x000fc60003f25070 */
[----:B------:R-:W-:Y:S04]  /*45710*/  STL [R1+0x1294], R18 ;  /* 0x0012941201007387 */ /* 0x000fe80000100800 */
[----:B------:R-:W4:Y:S04]  /*45720*/  LDL.LU R9, [R1+0x12b8] ;  /* 0x0012b80001097983 */ /* 0x000f280000300800 */
[----:B------:R-:W-:Y:S04]  /*45730*/  STL [R1+0x1290], R19 ;  /* 0x0012901301007387 */ /* 0x000fe80000100800 */
[----:B------:R-:W4:Y:S01]  /*45740*/  LDL.LU R3, [R1+0x12c0] ;  /* 0x0012c00001037983 */ /* 0x000f220000300800 */
[----:B------:R-:W-:-:S05]  /*45750*/  IMAD.MOV.U32 R7, RZ, RZ, R20 ;  /* 0x000000ffff077224 */ /* 0x000fca00078e0014 */
[----:B------:R1:W-:Y:S02]  /*45760*/  LDGSTS.E [R4+0xef00], [R6.64], P2 ;  /* 0x0ef0000006047fae */ /* 0x0003e40009121848 */
[----:B-1----:R-:W-:Y:S01]  /*45770*/  MOV R6, R18 ;  /* 0x0000001200067202 */ /* 0x002fe20000000f00 */
[----:B------:R-:W-:-:S05]  /*45780*/  IMAD.MOV.U32 R7, RZ, RZ, R19 ;  /* 0x000000ffff077224 */ /* 0x000fca00078e0013 */
[----:B------:R1:W-:Y:S01]  /*45790*/  LDGSTS.E [R4+0x10800], [R6.64], P1 ;  /* 0x1080000006047fae */ /* 0x0003e20008921848 */
[----:B----4-:R-:W-:-:S04]  /*457a0*/  IADD3 R16, P2, R16, R252, RZ ;  /* 0x000000fc10107210 */ /* 0x010fc80007f5e0ff */
[----:B------:R-:W-:Y:S02]  /*457b0*/  IADD3.X R17, R17, R2, RZ, P2, !PT ;  /* 0x0000000211117210 */ /* 0x000fe400017fe4ff */
[----:B-1----:R-:W-:Y:S01]  /*457c0*/  MOV R6, R16 ;  /* 0x0000001000067202 */ /* 0x002fe20000000f00 */
[----:B------:R-:W-:Y:S02]  /*457d0*/  STL [R1+0x129c], R16 ;  /* 0x00129c1001007387 */ /* 0x000fe40000100800 */
[----:B------:R-:W-:Y:S01]  /*457e0*/  IMAD.MOV.U32 R7, RZ, RZ, R17 ;  /* 0x000000ffff077224 */ /* 0x000fe200078e0011 */
[----:B--2---:R-:W-:Y:S01]  /*457f0*/  IADD3 R11, P3, R11, R252, RZ ;  /* 0x000000fc0b0b7210 */ /* 0x004fe20007f7e0ff */
[----:B------:R-:W-:Y:S04]  /*45800*/  STL [R1+0x1298], R17 ;  /* 0x0012981101007387 */ /* 0x000fe80000100800 */
[----:B------:R-:W-:Y:S01]  /*45810*/  IMAD.X R15, R15, 0x1, R2, P3 ;  /* 0x000000010f0f7824 */ /* 0x000fe200018e0602 */
[----:B------:R1:W-:Y:S04]  /*45820*/  STL [R1+0x12a4], R11 ;  /* 0x0012a40b01007387 */ /* 0x0003e80000100800 */
[----:B------:R2:W-:Y:S04]  /*45830*/  LDGSTS.E [R4+0x10900], [R6.64], P1 ;  /* 0x1090000006047fae */ /* 0x0005e80008921848 */
[----:B------:R4:W-:Y:S04]  /*45840*/  STL [R1+0x12a0], R15 ;  /* 0x0012a00f01007387 */ /* 0x0009e80000100800 */
[----:B------:R-:W3:Y:S01]  /*45850*/  LDL.LU R20, [R1+0x12c8] ;  /* 0x0012c80001147983 */ /* 0x000ee20000300800 */
[----:B--2---:R-:W-:-:S03]  /*45860*/  MOV R6, R11 ;  /* 0x0000000b00067202 */ /* 0x004fc60000000f00 */
[----:B-1----:R-:W2:Y:S04]  /*45870*/  LDL.LU R11, [R1+0x12cc] ;  /* 0x0012cc00010b7983 */ /* 0x002ea80000300800 */
[----:B------:R-:W3:Y:S04]  /*45880*/  LDL.LU R19, [R1+0x1390] ;  /* 0x0013900001137983 */ /* 0x000ee80000300800 */
[----:B------:R-:W3:Y:S01]  /*45890*/  LDL.LU R18, [R1+0x1394] ;  /* 0x0013940001127983 */ /* 0x000ee20000300800 */
[----:B------:R-:W-:-:S05]  /*458a0*/  IMAD.MOV.U32 R7, RZ, RZ, R15 ;  /* 0x000000ffff077224 */ /* 0x000fca00078e000f */
[----:B------:R1:W-:Y:S01]  /*458b0*/  LDGSTS.E [R4+0x10a00], [R6.64], P1 ;  /* 0x10a0000006047fae */ /* 0x0003e20008921848 */
[----:B------:R-:W-:-:S04]  /*458c0*/  IADD3 R13, P2, R13, R252, RZ ;  /* 0x000000fc0d0d7210 */ /* 0x000fc80007f5e0ff */
[----:B------:R-:W-:Y:S02]  /*458d0*/  IADD3.X R14, R14, R2, RZ, P2, !PT ;  /* 0x000000020e0e7210 */ /* 0x000fe400017fe4ff */
[----:B----4-:R-:W-:Y:S01]  /*458e0*/  IADD3 R10, P3, R10, R252, RZ ;  /* 0x000000fc0a0a7210 */ /* 0x010fe20007f7e0ff */
[----:B------:R-:W-:Y:S04]  /*458f0*/  STL [R1+0x12ac], R13 ;  /* 0x0012ac0d01007387 */ /* 0x000fe80000100800 */
[----:B------:R-:W-:Y:S01]  /*45900*/  IMAD.X R12, R12, 0x1, R2, P3 ;  /* 0x000000010c0c7824 */ /* 0x000fe200018e0602 */
[----:B------:R-:W-:Y:S01]  /*45910*/  STL [R1+0x12a8], R14 ;  /* 0x0012a80e01007387 */ /* 0x000fe20000100800 */
[----:B-1----:R-:W-:Y:S01]  /*45920*/  MOV R6, R13 ;  /* 0x0000000d00067202 */ /* 0x002fe20000000f00 */
[----:B------:R-:W-:-:S02]  /*45930*/  IMAD.MOV.U32 R7, RZ, RZ, R14 ;  /* 0x000000ffff077224 */ /* 0x000fc400078e000e */
        /* <DEDUP_REMOVED lines=8> */
[----:B-1----:R-:W-:-:S03]  /*459c0*/  MOV R6, R10 ;  /* 0x0000000a00067202 */ /* 0x002fc60000000f00 */
        /* <DEDUP_REMOVED lines=10> */
[----:B------:R-:W3:Y:S04]  /*45a70*/  LDL.LU R14, [R1+0x13a8] ;  /* 0x0013a800010e7983 */ /* 0x000ee80000300800 */
[----:B------:R-:W3:Y:S04]  /*45a80*/  LDL.LU R13, [R1+0x13ac] ;  /* 0x0013ac00010d7983 */ /* 0x000ee80000300800 */
[----:B----4-:R-:W4:Y:S04]  /*45a90*/  LDL.LU R12, [R1+0x13b0] ;  /* 0x0013b000010c7983 */ /* 0x010f280000300800 */
        /* <DEDUP_REMOVED lines=8> */
[----:B------:R-:W-:Y:S01]  /*45b20*/  SEL R3, R3, RZ, !P0 ;  /* 0x000000ff03037207 */ /* 0x000fe20004000000 */
[----:B------:R-:W4:Y:S04]  /*45b30*/  LDL.LU R5, [R1+0x13c4] ;  /* 0x0013c40001057983 */ /* 0x000f280000300800 */
[----:B------:R1:W-:Y:S01]  /*45b40*/  LDGSTS.E [R4+0x10e00], [R6.64], P1 ;  /* 0x10e0000006047fae */ /* 0x0003e20008921848 */
[----:B------:R-:W-:Y:S02]  /*45b50*/  ISETP.NE.U32.AND P2, PT, R3, RZ, PT ;  /* 0x000000ff0300720c */ /* 0x000fe40003f45070 */
[----:B--2---:R-:W-:-:S04]  /*45b60*/  IADD3 R11, P3, R11, R252, RZ ;  /* 0x000000fc0b0b7210 */ /* 0x004fc80007f7e0ff */
[----:B---3--:R-:W-:Y:S02]  /*45b70*/  IADD3.X R20, R20, R2, RZ, P3, !PT ;  /* 0x0000000214147210 */ /* 0x008fe40001ffe4ff */
        /* <DEDUP_REMOVED lines=9> */
[----:B------:R-:W3:Y:S04]  /*45c10*/  LDL.LU R3, [R1+0x13c0] ;  /* 0x0013c00001037983 */ /* 0x000ee80000300800 */
        /* <DEDUP_REMOVED lines=15> */
[----:B------:R-:W3:Y:S01]  /*45d10*/  LDL.LU R20, [R1+0x13c8] ;  /* 0x0013c80001147983 */ /* 0x000ee20000300800 */
[----:B-1----:R-:W-:-:S03]  /*45d20*/  MOV R6, R10 ;  /* 0x0000000a00067202 */ /* 0x002fc60000000f00 */
[----:B------:R-:W3:Y:S04]  /*45d30*/  LDL.LU R10, [R1+0x13cc] ;  /* 0x0013cc00010a7983 */ /* 0x000ee80000300800 */
        /* <DEDUP_REMOVED lines=15> */
[----:B------:R-:W3:Y:S04]  /*45e30*/  LDL.LU R16, [R1+0x149c] ;  /* 0x00149c0001107983 */ /* 0x000ee80000300800 */
[----:B------:R1:W-:Y:S04]  /*45e40*/  LDGSTS.E [R4+0x12b00], [R6.64], P2 ;  /* 0x12b0000006047fae */ /* 0x0003e80009121848 */
[----:B------:R-:W3:Y:S01]  /*45e50*/  LDL.LU R15, [R1+0x14a0] ;  /* 0x0014a000010f7983 */ /* 0x000ee20000300800 */
[----:B-1----:R-:W-:-:S03]  /*45e60*/  MOV R6, R9 ;  /* 0x0000000900067202 */ /* 0x002fc60000000f00 */
[----:B------:R-:W3:Y:S01]  /*45e70*/  LDL.LU R9, [R1+0x14a4] ;  /* 0x0014a40001097983 */ /* 0x000ee20000300800 */
        /* <DEDUP_REMOVED lines=8> */
[----:B---3--:R-:W-:-:S03]  /*45f00*/  IMAD.X R3, R3, 0x1, R2, P3 ;  /* 0x0000000103037824 */ /* 0x008fc600018e0602 */
[----:B------:R-:W-:Y:S01]  /*45f10*/  STL [R1+0x13c4], R5 ;  /* 0x0013c40501007387 */ /* 0x000fe20000100800 */
[----:B------:R-:W-:-:S03]  /*45f20*/  IMAD.MOV.U32 R7, RZ, RZ, R11 ;  /* 0x000000ffff077224 */ /* 0x000fc600078e000b */
        /* <DEDUP_REMOVED lines=27> */
[----:B------:R1:W-:Y:S02]  /*460e0*/  LDGSTS.E [R4+0x12f00], [R6.64], P2 ;  /* 0x12f0000006047fae */ /* 0x0003e40009121848 */
[----:B-1----:R-:W-:-:S02]  /*460f0*/  MOV R6, R18 ;  /* 0x0000001200067202 */ /* 0x002fc40000000f00 */
[----:B------:R-:W-:Y:S01]  /*46100*/  IADD3 R16, P2, R16, R252, RZ ;  /* 0x000000fc10107210 */ /* 0x000fe20007f5e0ff */
[----:B------:R-:W-:-:S03]  /*46110*/  IMAD.MOV.U32 R7, RZ, RZ, R19 ;  /* 0x000000ffff077224 */ /* 0x000fc600078e0013 */
[----:B------:R-:W-:Y:S02]  /*46120*/  IADD3.X R17, R17, R2, RZ, P2, !PT ;  /* 0x0000000211117210 */ /* 0x000fe400017fe4ff */
        /* <DEDUP_REMOVED lines=58> */
[----:B------:R-:W-:Y:S02]  /*464d0*/  ISETP.NE.U32.AND P2, PT, R3, RZ, PT ;  /* 0x000000ff0300720c */ /* 0x000fe40003f45070 */
[----:B------:R-:W-:-:S04]  /*464e0*/  IADD3 R9, P3, R9, R252, RZ ;  /* 0x000000fc09097210 */ /* 0x000fc80007f7e0ff */
[----:B------:R-:W-:Y:S02]  /*464f0*/  IADD3.X R20, R20, R2, RZ, P3, !PT ;  /* 0x0000000214147210 */ /* 0x000fe40001ffe4ff */
[----:B------:R-:W-:Y:S01]  /*46500*/  IADD3 R18, P4, R18, R252, RZ ;  /* 0x000000fc12127210 */ /* 0x000fe20007f9e0ff */
[----:B------:R1:W-:Y:S02]  /*46510*/  STL [R1+0x14cc], R9 ;  /* 0x0014cc0901007387 */ /* 0x0003e40000100800 */
[----:B-1----:R-:W-:Y:S02]  /*46520*/  MOV R6, R9 ;  /* 0x0000000900067202 */ /* 0x002fe40000000f00 */
[----:B------:R-:W-:Y:S01]  /*46530*/  IMAD.X R19, R19, 0x1, R2, P4 ;  /* 0x0000000113137824 */ /* 0x000fe200020e0602 */
[----:B------:R1:W-:Y:S04]  /*46540*/  STL [R1+0x14c8], R20 ;  /* 0x0014c81401007387 */ /* 0x0003e80000100800 */
        /* <DEDUP_REMOVED lines=23> */
[----:B------:R-:W3:Y:S01]  /*466c0*/  LDL.LU R19, [R1+0x1690] ;  /* 0x0016900001137983 */ /* 0x000ee20000300800 */
[----:B------:R-:W-:-:S03]  /*466d0*/  IMAD.MOV.U32 R7, RZ, RZ, R15 ;  /* 0x000000ffff077224 */ /* 0x000fc600078e000f */
[----:B------:R-:W3:Y:S04]  /*466e0*/  LDL.LU R18, [R1+0x1694] ;  /* 0x0016940001127983 */ /* 0x000ee80000300800 */
        /* <DEDUP_REMOVED lines=72> */
[----:B------:R-:W3:Y:S01]  /*46b70*/  LDL.LU R10, [R1+0x16cc] ;  /* 0x0016cc00010a7983 */ /* 0x000ee20000300800 */
[----:B------:R-:W-:-:S03]  /*46b80*/  IMAD.MOV.U32 R7, RZ, RZ, R15 ;  /* 0x000000ffff077224 */ /* 0x000fc600078e000f */
[----:B------:R-:W3:Y:S04]  /*46b90*/  LDL.LU R19, [R1+0x1790] ;  /* 0x0017900001137983 */ /* 0x000ee80000300800 */
        /* <DEDUP_REMOVED lines=11> */
[----:B------:R-:W-:Y:S04]  /*46c50*/  STL [R1+0x16b0], R12 ;  /* 0x0016b00c01007387 */ /* 0x000fe80000100800 */
        /* <DEDUP_REMOVED lines=17> */
[----:B------:R-:W2:Y:S04]  /*46d70*/  LDL.LU R13, [R1+0x17ac] ;  /* 0x0017ac00010d7983 */ /* 0x000ea80000300800 */
[----:B------:R3:W-:Y:S04]  /*46d80*/  STL [R1+0x16c0], R3 ;  /* 0x0016c00301007387 */ /* 0x0007e80000100800 */
[----:B-1----:R-:W2:Y:S04]  /*46d90*/  LDL.LU R11, [R1+0x17b4] ;  /* 0x0017b400010b7983 */ /* 0x002ea80000300800 */
[----:B------:R-:W2:Y:S04]  /*46da0*/  LDL.LU R14, [R1+0x17a8] ;  /* 0x0017a800010e7983 */ /* 0x000ea80000300800 */
[----:B------:R-:W2:Y:S01]  /*46db0*/  LDL.LU R12, [R1+0x17b0] ;  /* 0x0017b000010c7983 */ /* 0x000ea20000300800 */
[----:B------:R-:W-:-:S03]  /*46dc0*/  ISETP.GT.AND P2, PT, R0, 0x35, PT ;  /* 0x000000350000780c */ /* 0x000fc60003f44270 */
[----:B------:R1:W-:Y:S04]  /*46dd0*/  LDGSTS.E [R4+0x18d00], [R6.64], P1 ;  /* 0x18d0000006047fae */ /* 0x0003e80008921848 */
[----:B------:R-:W2:Y:S01]  /*46de0*/  LDL.LU R8, [R1+0x17bc] ;  /* 0x0017bc0001087983 */ /* 0x000ea20000300800 */
[----:B-1----:R-:W-:Y:S01]  /*46df0*/  IMAD.MOV.U32 R7, RZ, RZ, R3 ;  /* 0x000000ffff077224 */ /* 0x002fe200078e0003 */
[----:B---3--:R-:W-:Y:S02]  /*46e00*/  SEL R3, RZ, 0x4, !P2 ;  /* 0x00000004ff037807 */ /* 0x008fe40005000000 */
[----:B------:R-:W-:Y:S02]  /*46e10*/  MOV R6, R5 ;  /* 0x0000000500067202 */ /* 0x000fe40000000f00 */
[----:B------:R-:W-:Y:S01]  /*46e20*/  SEL R3, R3, RZ, !P0 ;  /* 0x000000ff03037207 */ /* 0x000fe20004000000 */
[----:B------:R-:W3:Y:S04]  /*46e30*/  LDL.LU R5, [R1+0x17c4] ;  /* 0x0017c40001057983 */ /* 0x000ee80000300800 */
[----:B------:R1:W-:Y:S01]  /*46e40*/  LDGSTS.E [R4+0x18e00], [R6.64], P1 ;  /* 0x18e0000006047fae */ /* 0x0003e20008921848 */
[----:B------:R-:W-:-:S02]  /*46e50*/  ISETP.NE.U32.AND P2, PT, R3, RZ, PT ;  /* 0x000000ff0300720c */ /* 0x000fc40003f45070 */
[----:B------:R-:W-:-:S04]  /*46e60*/  IADD3 R10, P3, R10, R252, RZ ;  /* 0x000000fc0a0a7210 */ /* 0x000fc80007f7e0ff */
[----:B------:R-:W-:Y:S01]  /*46e70*/  IADD3.X R20, R20, R2, RZ, P3, !PT ;  /* 0x0000000214147210 */ /* 0x000fe20001ffe4ff */
[----:B------:R1:W-:Y:S01]  /*46e80*/  STL [R1+0x16cc], R10 ;  /* 0x0016cc0a01007387 */ /* 0x0003e20000100800 */
[----:B------:R-:W-:-:S03]  /*46e90*/  IADD3 R18, P4, R18, R252, RZ ;  /* 0x000000fc12127210 */ /* 0x000fc60007f9e0ff */
[----:B------:R-:W-:Y:S01]  /*46ea0*/  STL [R1+0x16c8], R20 ;  /* 0x0016c81401007387 */ /* 0x000fe20000100800 */
[----:B-1----:R-:W-:Y:S01]  /*46eb0*/  MOV R6, R10 ;  /* 0x0000000a00067202 */ /* 0x002fe20000000f00 */
[----:B------:R-:W-:Y:S02]  /*46ec0*/  IMAD.MOV.U32 R7, RZ, RZ, R20 ;  /* 0x000000ffff077224 */ /* 0x000fe400078e0014 */
[----:B------:R-:W-:Y:S01]  /*46ed0*/  STL [R1+0x1794], R18 ;  /* 0x0017941201007387 */ /* 0x000fe20000100800 */
[----:B------:R-:W-:-:S03]  /*46ee0*/  IMAD.X R19, R19, 0x1, R2, P4 ;  /* 0x0000000113137824 */ /* 0x000fc600020e0602 */
[----:B------:R-:W3:Y:S04]  /*46ef0*/  LDL.LU R10, [R1+0x17b8] ;  /* 0x0017b800010a7983 */ /* 0x000ee80000300800 */
[----:B------:R1:W-:Y:S04]  /*46f00*/  LDGSTS.E [R4+0x18f00], [R6.64], P1 ;  /* 0x18f0000006047fae */ /* 0x0003e80008921848 */
[----:B------:R-:W-:Y:S04]  /*46f10*/  STL [R1+0x1790], R19 ;  /* 0x0017901301007387 */ /* 0x000fe80000100800 */
[----:B------:R-:W3:Y:S01]  /*46f20*/  LDL.LU R3, [R1+0x17c0] ;  /* 0x0017c00001037983 */ /* 0x000ee20000300800 */
        /* <DEDUP_REMOVED lines=13> */
[----:B------:R-:W-:Y:S04]  /*47000*/  STL [R1+0x17a0], R15 ;  /* 0x0017a00f01007387 */ /* 0x000fe80000100800 */
[----:B------:R-:W3:Y:S01]  /*47010*/  LDL.LU R22, [R1+0x17c8] ;  /* 0x0017c80001167983 */ /* 0x000ee20000300800 */
[----:B----4-:R-:W-:-:S03]  /*47020*/  MOV R6, R9 ;  /* 0x0000000900067202 */ /* 0x010fc60000000f00 */
[----:B-1----:R-:W3:Y:S01]  /*47030*/  LDL.LU R9, [R1+0x17cc] ;  /* 0x0017cc0001097983 */ /* 0x002ee20000300800 */
[----:B------:R-:W-:-:S05]  /*47040*/  IMAD.MOV.U32 R7, RZ, RZ, R15 ;  /* 0x000000ffff077224 */ /* 0x000fca00078e000f */
[----:B------:R1:W-:Y:S01]  /*47050*/  LDGSTS.E [R4+0x1aa00], [R6.64], P2 ;  /* 0x1aa0000006047fae */ /* 0x0003e20009121848 */
[-C--:B--2---:R-:W-:Y:S02]  /*47060*/  IADD3 R13, P1, R13, R252.reuse, RZ ;  /* 0x000000fc0d0d7210 */ /* 0x084fe40007f3e0ff */
[----:B------:R-:W-:Y:S02]  /*47070*/  IADD3 R11, P3, R11, R252, RZ ;  /* 0x000000fc0b0b7210 */ /* 0x000fe40007f7e0ff */
[----:B------:R-:W-:Y:S01]  /*47080*/  IADD3.X R14, R14, R2, RZ, P1, !PT ;  /* 0x000000020e0e7210 */ /* 0x000fe20000ffe4ff */
[----:B------:R-:W-:Y:S02]  /*47090*/  STL [R1+0x17ac], R13 ;  /* 0x0017ac0d01007387 */ /* 0x000fe40000100800 */
[----:B------:R-:W-:Y:S02]  /*470a0*/  IMAD.X R12, R12, 0x1, R2, P3 ;  /* 0x000000010c0c7824 */ /* 0x000fe400018e0602 */
[----:B------:R2:W-:Y:S04]  /*470b0*/  STL [R1+0x17a8], R14 ;  /* 0x0017a80e01007387 */ /* 0x0005e80000100800 */
[----:B------:R-:W-:Y:S04]  /*470c0*/  STL [R1+0x17b4], R11 ;  /* 0x0017b40b01007387 */ /* 0x000fe80000100800 */
[----:B------:R1:W-:Y:S04]  /*470d0*/  STL [R1+0x17b0], R12 ;  /* 0x0017b00c01007387 */ /* 0x0003e80000100800 */
[----:B------:R-:W4:Y:S04]  /*470e0*/  LDL.LU R21, [R1+0x1890] ;  /* 0x0018900001157983 */ /* 0x000f280000300800 */
[----:B------:R-:W4:Y:S01]  /*470f0*/  LDL.LU R20, [R1+0x1894] ;  /* 0x0018940001147983 */ /* 0x000f220000300800 */
[----:B------:R-:W-:-:S03]  /*47100*/  IADD3 R8, P1, R8, R252, RZ ;  /* 0x000000fc08087210 */ /* 0x000fc60007f3e0ff */
[----:B------:R-:W4:Y:S01]  /*47110*/  LDL.LU R19, [R1+0x1898] ;  /* 0x0018980001137983 */ /* 0x000f220000300800 */
[----:B---3--:R-:W-:-:S03]  /*47120*/  IADD3 R5, P3, R5, R252, RZ ;  /* 0x000000fc05057210 */ /* 0x008fc60007f7e0ff */
[----:B------:R-:W3:Y:S01]  /*47130*/  LDL.LU R18, [R1+0x189c] ;  /* 0x00189c0001127983 */ /* 0x000ee20000300800 */
[----:B-1----:R-:W-:-:S03]  /*47140*/  IMAD.MOV.U32 R7, RZ, RZ, R14 ;  /* 0x000000ffff077224 */ /* 0x002fc600078e000e */
[----:B------:R-:W3:Y:S01]  /*47150*/  LDL.LU R16, [R1+0x18a4] ;  /* 0x0018a40001107983 */ /* 0x000ee20000300800 */
[----:B------:R-:W-:-:S03]  /*47160*/  MOV R6, R13 ;  /* 0x0000000d00067202 */ /* 0x000fc60000000f00 */
[----:B--2---:R-:W2:Y:S04]  /*47170*/  LDL.LU R14, [R1+0x18ac] ;  /* 0x0018ac00010e7983 */ /* 0x004ea80000300800 */
[----:B------:R-:W-:Y:S04]  /*47180*/  STL [R1+0x17bc], R8 ;  /* 0x0017bc0801007387 */ /* 0x000fe80000100800 */
[----:B------:R1:W-:Y:S02]  /*47190*/  LDGSTS.E [R4+0x1ab00], [R6.64], P2 ;  /* 0x1ab0000006047fae */ /* 0x0003e40009121848 */
[----:B-1----:R-:W-:Y:S01]  /*471a0*/  MOV R6, R11 ;  /* 0x0000000b00067202 */ /* 0x002fe20000000f00 */
[----:B------:R-:W-:-:S05]  /*471b0*/  IMAD.MOV.U32 R7, RZ, RZ, R12 ;  /* 0x000000ffff077224 */ /* 0x000fca00078e000c */
[----:B------:R1:W-:Y:S01]  /*471c0*/  LDGSTS.E [R4+0x1ac00], [R6.64], P2 ;  /* 0x1ac0000006047fae */ /* 0x0003e20009121848 */
[----:B------:R-:W-:-:S05]  /*471d0*/  IADD3.X R10, R10, R2, RZ, P1, !PT ;  /* 0x000000020a0a7210 */ /* 0x000fca0000ffe4ff */
[----:B------:R1:W-:Y:S04]  /*471e0*/  STL [R1+0x17b8], R10 ;  /* 0x0017b80a01007387 */ /* 0x0003e80000100800 */
[----:B------:R-:W-:Y:S01]  /*471f0*/  STL [R1+0x17c4], R5 ;  /* 0x0017c40501007387 */ /* 0x000fe20000100800 */
[----:B------:R-:W-:-:S03]  /*47200*/  IMAD.X R3, R3, 0x1, R2, P3 ;  /* 0x0000000103037824 */ /* 0x000fc600018e0602 */
[----:B------:R-:W2:Y:S04]  /*47210*/  LDL.LU R17, [R1+0x18a0] ;  /* 0x0018a00001117983 */ /* 0x000ea80000300800 */
[----:B------:R1:W-:Y:S04]  /*47220*/  STL [R1+0x17c0], R3 ;  /* 0x0017c00301007387 */ /* 0x0003e80000100800 */
[----:B------:R-:W2:Y:S04]  /*47230*/  LDL.LU R15, [R1+0x18a8] ;  /* 0x0018a800010f7983 */ /* 0x000ea80000300800 */
[----:B------:R-:W2:Y:S01]  /*47240*/  LDL.LU R13, [R1+0x18b0] ;  /* 0x0018b000010d7983 */ /* 0x000ea20000300800 */
[----:B-1----:R-:W-:-:S03]  /*47250*/  MOV R6, R8 ;  /* 0x0000000800067202 */ /* 0x002fc60000000f00 */
[----:B------:R-:W2:Y:S01]  /*47260*/  LDL.LU R12, [R1+0x18b4] ;  /* 0x0018b400010c7983 */ /* 0x000ea20000300800 */
[----:B------:R-:W-:Y:S01]  /*47270*/  IMAD.MOV.U32 R7, RZ, RZ, R10 ;  /* 0x000000ffff077224 */ /* 0x000fe200078e000a */
[----:B------:R-:W-:Y:S02]  /*47280*/  ISETP.GT.AND P1, PT, R0, 0x39, PT ;  /* 0x000000390000780c */ /* 0x000fe40003f24270 */
[----:B------:R-:W2:Y:S04]  /*47290*/  LDL.LU R11, [R1+0x18b8] ;  /* 0x0018b800010b7983 */ /* 0x000ea80000300800 */
[----:B------:R-:W2:Y:S04]  /*472a0*/  LDL.LU R10, [R1+0x18bc] ;  /* 0x0018bc00010a7983 */ /* 0x000ea80000300800 */
[----:B------:R1:W-:Y:S04]  /*472b0*/  LDGSTS.E [R4+0x1ad00], [R6.64], P2 ;  /* 0x1ad0000006047fae */ /* 0x0003e80009121848 */
[----:B------:R-:W2:Y:S01]  /*472c0*/  LDL.LU R8, [R1+0x18c4] ;  /* 0x0018c40001087983 */ /* 0x000ea20000300800 */
[----:B-1----:R-:W-:Y:S01]  /*472d0*/  MOV R6, R5 ;  /* 0x0000000500067202 */ /* 0x002fe20000000f00 */
[----:B------:R-:W-:Y:S01]  /*472e0*/  IMAD.MOV.U32 R7, RZ, RZ, R3 ;  /* 0x000000ffff077224 */ /* 0x000fe200078e0003 */
[----:B------:R-:W-:Y:S01]  /*472f0*/  SEL R3, RZ, 0x4, !P1 ;  /* 0x00000004ff037807 */ /* 0x000fe20004800000 */
[----:B------:R-:W2:Y:S04]  /*47300*/  LDL.LU R5, [R1+0x18cc] ;  /* 0x0018cc0001057983 */ /* 0x000ea80000300800 */
[----:B------:R1:W-:Y:S01]  /*47310*/  LDGSTS.E [R4+0x1ae00], [R6.64], P2 ;  /* 0x1ae0000006047fae */ /* 0x0003e20009121848 */
[----:B------:R-:W-:-:S02]  /*47320*/  SEL R3, R3, RZ, !P0 ;  /* 0x000000ff03037207 */ /* 0x000fc40004000000 */
[----:B------:R-:W-:-:S04]  /*47330*/  IADD3 R9, P3, R9, R252, RZ ;  /* 0x000000fc09097210 */ /* 0x000fc80007f7e0ff */
[----:B------:R-:W-:Y:S01]  /*47340*/  IADD3.X R22, R22, R2, RZ, P3, !PT ;  /* 0x0000000216167210 */ /* 0x000fe20001ffe4ff */
[----:B------:R1:W-:Y:S02]  /*47350*/  STL [R1+0x17cc], R9 ;  /* 0x0017cc0901007387 */ /* 0x0003e40000100800 */
[----:B-1----:R-:W-:Y:S02]  /*47360*/  IMAD.MOV.U32 R6, RZ, RZ, R9 ;  /* 0x000000ffff067224 */ /* 0x002fe400078e0009 */
[----:B------:R-:W-:Y:S01]  /*47370*/  STL [R1+0x17c8], R22 ;  /* 0x0017c81601007387 */ /* 0x000fe20000100800 */
[----:B------:R-:W-:-:S03]  /*47380*/  ISETP.NE.U32.AND P1, PT, R3, RZ, PT ;  /* 0x000000ff0300720c */ /* 0x000fc60003f25070 */
[----:B------:R-:W2:Y:S04]  /*47390*/  LDL.LU R9, [R1+0x18c0] ;  /* 0x0018c00001097983 */ /* 0x000ea80000300800 */
[----:B------:R-:W2:Y:S01]  /*473a0*/  LDL.LU R3, [R1+0x18c8] ;  /* 0x0018c80001037983 */ /* 0x000ea20000300800 */
[----:B------:R-:W-:-:S05]  /*473b0*/  MOV R7, R22 ;  /* 0x0000001600077202 */ /* 0x000fca0000000f00 */
[----:B------:R1:W-:Y:S01]  /*473c0*/  LDGSTS.E [R4+0x1af00], [R6.64], P2 ;  /* 0x1af0000006047fae */ /* 0x0003e20009121848 */
[----:B----4-:R-:W-:-:S05]  /*473d0*/  IADD3 R20, P2, R20, R252, RZ ;  /* 0x000000fc14147210 */ /* 0x010fca0007f5e0ff */
[----:B------:R-:W-:Y:S01]  /*473e0*/  IMAD.X R21, R21, 0x1, R2, P2 ;  /* 0x0000000115157824 */ /* 0x000fe200010e0602 */
[----:B---3--:R-:W-:Y:S01]  /*473f0*/  IADD3 R18, P3, R18, R252, RZ ;  /* 0x000000fc12127210 */ /* 0x008fe20007f7e0ff */
[----:B-1----:R-:W-:-:S03]  /*47400*/  IMAD.MOV.U32 R6, RZ, RZ, R20 ;  /* 0x000000ffff067224 */ /* 0x002fc600078e0014 */
[----:B------:R-:W-:Y:S02]  /*47410*/  MOV R7, R21 ;  /* 0x0000001500077202 */ /* 0x000fe40000000f00 */
[----:B------:R-:W-:Y:S02]  /*47420*/  IADD3.X R19, R19, R2, RZ, P3, !PT ;  /* 0x0000000213137210 */ /* 0x000fe40001ffe4ff */
[-C--:B------:R-:W-:Y:S01]  /*47430*/  IADD3 R16, P2, R16, R252.reuse, RZ ;  /* 0x000000fc10107210 */ /* 0x080fe20007f5e0ff */
[----:B------:R1:W-:Y:S01]  /*47440*/  LDGSTS.E [R4+0x1c800], [R6.64], P1 ;  /* 0x1c80000006047fae */ /* 0x0003e20008921848 */
[----:B--2---:R-:W-:Y:S01]  /*47450*/  IADD3 R14, P3, R14, R252, RZ ;  /* 0x000000fc0e0e7210 */ /* 0x004fe20007f7e0ff */
[----:B-1----:R-:W-:Y:S01]  /*47460*/  IMAD.MOV.U32 R6, RZ, RZ, R18 ;  /* 0x000000ffff067224 */ /* 0x002fe200078e0012 */
[----:B------:R-:W-:-:S05]  /*47470*/  MOV R7, R19 ;  /* 0x0000001300077202 */ /* 0x000fca0000000f00 */
[----:B------:R1:W-:Y:S04]  /*47480*/  LDGSTS.E [R4+0x1c900], [R6.64], P1 ;  /* 0x1c90000006047fae */ /* 0x0003e80008921848 */
[----:B------:R-:W-:Y:S01]  /*47490*/  STL [R1+0x1894], R20 ;  /* 0x0018941401007387 */ /* 0x000fe20000100800 */
[----:B-1----:R-:W-:-:S03]  /*474a0*/  IMAD.MOV.U32 R6, RZ, RZ, R16 ;  /* 0x000000ffff067224 */ /* 0x002fc600078e0010 */
[----:B------:R-:W-:Y:S04]  /*474b0*/  STL [R1+0x1890], R21 ;  /* 0x0018901501007387 */ /* 0x000fe80000100800 */
[----:B------:R-:W-:Y:S01]  /*474c0*/  STL [R1+0x189c], R18 ;  /* 0x00189c1201007387 */ /* 0x000fe20000100800 */
[----:B------:R-:W-:-:S05]  /*474d0*/  IMAD.X R17, R17, 0x1, R2, P2 ;  /* 0x0000000111117824 */ /* 0x000fca00010e0602 */
[----:B------:R-:W-:Y:S02]  /*474e0*/  MOV R7, R17 ;  /* 0x0000001100077202 */ /* 0x000fe40000000f00 */
[----:B------:R-:W-:-:S03]  /*474f0*/  IADD3.X R15, R15, R2, RZ, P3, !PT ;  /* 0x000000020f0f7210 */ /* 0x000fc60001ffe4ff */
[----:B------:R1:W-:Y:S01]  /*47500*/  LDGSTS.E [R4+0x1ca00], [R6.64], P1 ;  /* 0x1ca0000006047fae */ /* 0x0003e20008921848 */
[----:B------:R-:W-:-:S03]  /*47510*/  IADD3 R12, P2, R12, R252, RZ ;  /* 0x000000fc0c0c7210 */ /* 0x000fc60007f5e0ff */
[----:B------:R-:W-:Y:S02]  /*47520*/  STL [R1+0x1898], R19 ;  /* 0x0018981301007387 */ /* 0x000fe40000100800 */
[----:B------:R-:W-:Y:S01]  /*47530*/  IMAD.X R13, R13, 0x1, R2, P2 ;  /* 0x000000010d0d7824 */ /* 0x000fe200010e0602 */
[----:B-1----:R-:W-:Y:S01]  /*47540*/  MOV R7, R15 ;  /* 0x0000000f00077202 */ /* 0x002fe20000000f00 */
[----:B------:R-:W-:Y:S01]  /*47550*/  IMAD.MOV.U32 R6, RZ, RZ, R14 ;  /* 0x000000ffff067224 */ /* 0x000fe200078e000e */
[----:B------:R-:W-:Y:S01]  /*47560*/  IADD3 R10, P3, R10, R252, RZ ;  /* 0x000000fc0a0a7210 */ /* 0x000fe20007f7e0ff */
[----:B------:R-:W-:Y:S04]  /*47570*/  STL [R1+0x18a4], R16 ;  /* 0x0018a41001007387 */ /* 0x000fe80000100800 */
[----:B------:R1:W-:Y:S01]  /*47580*/  LDGSTS.E [R4+0x1cb00], [R6.64], P1 ;  /* 0x1cb0000006047fae */ /* 0x0003e20008921848 */
[----:B------:R-:W-:-:S02]  /*47590*/  IADD3.X R11, R11, R2, RZ, P3, !PT ;  /* 0x000000020b0b7210 */ /* 0x000fc40001ffe4ff */
[-C--:B------:R-:W-:Y:S01]  /*475a0*/  IADD3 R8, P2, R8, R252.reuse, RZ ;  /* 0x000000fc08087210 */ /* 0x080fe20007f5e0ff */
[----:B------:R-:W-:Y:S04]  /*475b0*/  STL [R1+0x18a0], R17 ;  /* 0x0018a01101007387 */ /* 0x000fe80000100800 */
[----:B------:R-:W-:Y:S01]  /*475c0*/  STL [R1+0x18ac], R14 ;  /* 0x0018ac0e01007387 */ /* 0x000fe20000100800 */
[----:B-1----:R-:W-:Y:S01]  /*475d0*/  IMAD.MOV.U32 R6, RZ, RZ, R12 ;  /* 0x000000ffff067224 */ /* 0x002fe200078e000c */
[----:B------:R-:W-:Y:S02]  /*475e0*/  MOV R7, R13 ;  /* 0x0000000d00077202 */ /* 0x000fe40000000f00 */
[----:B------:R-:W-:Y:S04]  /*475f0*/  STL [R1+0x18a8], R15 ;  /* 0x0018a80f01007387 */ /* 0x000fe80000100800 */
[----:B------:R-:W-:Y:S01]  /*47600*/  STL [R1+0x18b4], R12 ;  /* 0x0018b40c01007387 */ /* 0x000fe20000100800 */
[----:B------:R-:W-:-:S03]  /*47610*/  IADD3 R5, P3, R5, R252, RZ ;  /* 0x000000fc05057210 */ /* 0x000fc60007f7e0ff */
[----:B------:R-:W-:Y:S04]  /*47620*/  STL [R1+0x18b0], R13 ;  /* 0x0018b00d01007387 */ /* 0x000fe80000100800 */
[----:B------:R-:W-:Y:S04]  /*47630*/  STL [R1+0x18bc], R10 ;  /* 0x0018bc0a01007387 */ /* 0x000fe80000100800 */
[----:B------:R1:W-:Y:S04]  /*47640*/  LDGSTS.E [R4+0x1cc00], [R6.64], P1 ;  /* 0x1cc0000006047fae */ /* 0x0003e80008921848 */
[----:B------:R-:W-:Y:S04]  /*47650*/  STL [R1+0x18b8], R11 ;  /* 0x0018b80b01007387 */ /* 0x000fe80000100800 */
[----:B------:R-:W2:Y:S01]  /*47660*/  LDL.LU.64 R32, [R1+0xd20] ;  /* 0x000d200001207983 */ /* 0x000ea20000300a00 */
[----:B-1----:R-:W-:Y:S01]  /*47670*/  IMAD.MOV.U32 R6, RZ, RZ, R10 ;  /* 0x000000ffff067224 */ /* 0x002fe200078e000a */
[----:B------:R-:W-:-:S02]  /*47680*/  MOV R7, R11 ;  /* 0x0000000b00077202 */ /* 0x000fc40000000f00 */
[----:B------:R-:W-:Y:S04]  /*47690*/  STL [R1+0x18c4], R8 ;  /* 0x0018c40801007387 */ /* 0x000fe80000100800 */
[----:B------:R1:W-:Y:S01]  /*476a0*/  LDGSTS.E [R4+0x1cd00], [R6.64], P1 ;  /* 0x1cd0000006047fae */ /* 0x0003e20008921848 */
[----:B------:R-:W-:Y:S01]  /*476b0*/  IMAD.X R9, R9, 0x1, R2, P2 ;  /* 0x0000000109097824 */ /* 0x000fe200010e0602 */
[----:B------:R-:W-:-:S04]  /*476c0*/  IADD3.X R3, R3, R2, RZ, P3, !PT ;  /* 0x0000000203037210 */ /* 0x000fc80001ffe4ff */
[----:B------:R3:W-:Y:S01]  /*476d0*/  STL [R1+0x18c0], R9 ;  /* 0x0018c00901007387 */ /* 0x0007e20000100800 */
[----:B-1----:R-:W-:Y:S01]  /*476e0*/  IMAD.MOV.U32 R6, RZ, RZ, R8 ;  /* 0x000000ffff067224 */ /* 0x002fe200078e0008 */
[----:B------:R-:W-:Y:S02]  /*476f0*/  MOV R7, R9 ;  /* 0x0000000900077202 */ /* 0x000fe40000000f00 */
[----:B------:R-:W-:Y:S04]  /*47700*/  STL [R1+0x18cc], R5 ;  /* 0x0018cc0501007387 */ /* 0x000fe80000100800 */
[----:B---3--:R-:W3:Y:S04]  /*47710*/  LDL.LU.64 R8, [R1+0xd18] ;  /* 0x000d180001087983 */ /* 0x008ee80000300a00 */
[----:B------:R1:W-:Y:S04]  /*47720*/  STL [R1+0x18c8], R3 ;  /* 0x0018c80301007387 */ /* 0x0003e80000100800 */
[----:B------:R-:W4:Y:S04]  /*47730*/  LDL.LU.64 R10, [R1+0xd10] ;  /* 0x000d1000010a7983 */ /* 0x000f280000300a00 */
[----:B------:R-:W4:Y:S04]  /*47740*/  LDL.LU.64 R12, [R1+0xd08] ;  /* 0x000d0800010c7983 */ /* 0x000f280000300a00 */
[----:B------:R-:W4:Y:S04]  /*47750*/  LDL.LU.64 R14, [R1+0xd00] ;  /* 0x000d0000010e7983 */ /* 0x000f280000300a00 */
[----:B------:R-:W4:Y:S04]  /*47760*/  LDL.LU.64 R16, [R1+0xcf8] ;  /* 0x000cf80001107983 */ /* 0x000f280000300a00 */
[----:B------:R-:W4:Y:S04]  /*47770*/  LDL.LU.64 R18, [R1+0xcf0] ;  /* 0x000cf00001127983 */ /* 0x000f280000300a00 */
[----:B------:R-:W4:Y:S04]  /*47780*/  LDL.LU.64 R30, [R1+0xce8] ;  /* 0x000ce800011e7983 */ /* 0x000f280000300a00 */
[----:B------:R-:W4:Y:S04]  /*47790*/  LDL.LU R29, [R1+0x1bf8] ;  /* 0x001bf800011d7983 */ /* 0x000f280000300800 */
[----:B------:R-:W4:Y:S04]  /*477a0*/  LDL.LU R28, [R1+0x1c80] ;  /* 0x001c8000011c7983 */ /* 0x000f280000300800 */
[----:B------:R1:W-:Y:S01]  /*477b0*/  LDGSTS.E [R4+0x1ce00], [R6.64], P1 ;  /* 0x1ce0000006047fae */ /* 0x0003e20008921848 */
[----:B------:R-:W-:-:S03]  /*477c0*/  ISETP.GT.AND P2, PT, R0, 0x3d, PT ;  /* 0x0000003d0000780c */ /* 0x000fc60003f44270 */
[----:B------:R-:W4:Y:S04]  /*477d0*/  LDL.LU R27, [R1+0x1bf0] ;  /* 0x001bf000011b7983 */ /* 0x000f280000300800 */
[----:B------:R-:W4:Y:S01]  /*477e0*/  LDL.LU R26, [R1+0x1bfc] ;  /* 0x001bfc00011a7983 */ /* 0x000f220000300800 */
[----:B-1----:R-:W-:Y:S01]  /*477f0*/  IMAD.MOV.U32 R6, RZ, RZ, R5 ;  /* 0x000000ffff067224 */ /* 0x002fe200078e0005 */
[----:B------:R-:W-:Y:S02]  /*47800*/  MOV R7, R3 ;  /* 0x0000000300077202 */ /* 0x000fe40000000f00 */
[----:B------:R-:W4:Y:S04]  /*47810*/  LDL.LU R25, [R1+0x1be8] ;  /* 0x001be80001197983 */ /* 0x000f280000300800 */
[----:B------:R3:W-:Y:S01]  /*47820*/  LDGSTS.E [R4+0x1cf00], [R6.64], P1 ;  /* 0x1cf0000006047fae */ /* 0x0007e20008921848 */
[----:B------:R-:W-:-:S02]  /*47830*/  ISETP.GT.AND P1, PT, R0, 0x2, PT ;  /* 0x000000020000780c */ /* 0x000fc40003f24270 */
[----:B------:R-:W-:Y:S01]  /*47840*/  SEL R3, RZ, 0x4, !P2 ;  /* 0x00000004ff037807 */ /* 0x000fe20005000000 */
[----:B------:R-:W4:Y:S01]  /*47850*/  LDL.LU R24, [R1+0x1bf4] ;  /* 0x001bf40001187983 */ /* 0x000f220000300800 */
[----:B------:R-:W-:Y:S02]  /*47860*/  SEL R5, RZ, 0x4, !P1 ;  /* 0x00000004ff057807 */ /* 0x000fe40004800000 */
[----:B------:R-:W-:Y:S01]  /*47870*/  SEL R3, R3, RZ, !P0 ;  /* 0x000000ff03037207 */ /* 0x000fe20004000000 */
[----:B------:R-:W4:Y:S01]  /*47880*/  LDL.LU R23, [R1+0x1be0] ;  /* 0x001be00001177983 */ /* 0x000f220000300800 */
[----:B------:R-:W-:Y:S02]  /*47890*/  SEL R5, R5, RZ, !P0 ;  /* 0x000000ff05057207 */ /* 0x000fe40004000000 */
[----:B------:R-:W-:Y:S01]  /*478a0*/  ISETP.NE.U32.AND P2, PT, R3, RZ, PT ;  /* 0x000000ff0300720c */ /* 0x000fe20003f45070 */
[----:B------:R-:W4:Y:S01]  /*478b0*/  LDL.LU R22, [R1+0x1bec] ;  /* 0x001bec0001167983 */ /* 0x000f220000300800 */
[----:B------:R-:W-:-:S03]  /*478c0*/  ISETP.NE.U32.AND P1, PT, R5, RZ, PT ;  /* 0x000000ff0500720c */ /* 0x000fc60003f25070 */
[----:B------:R-:W4:Y:S04]  /*478d0*/  LDL.LU R21, [R1+0x1bd8] ;  /* 0x001bd80001157983 */ /* 0x000f280000300800 */
[----:B------:R-:W4:Y:S01]  /*478e0*/  LDL.LU R20, [R1+0x1be4] ;  /* 0x001be40001147983 */ /* 0x000f220000300800 */
[----:B--2---:R-:W-:-:S05]  /*478f0*/  IADD3 R5, P3, R32, R252, RZ ;  /* 0x000000fc20057210 */ /* 0x004fca0007f7e0ff */
[----:B------:R-:W-:Y:S01]  /*47900*/  IMAD.X R3, R33, 0x1, R2, P3 ;  /* 0x0000000121037824 */ /* 0x000fe200018e0602 */
[----:B---3--:R-:W-:-:S04]  /*47910*/  IADD3 R7, P3, R8, R252, RZ ;  /* 0x000000fc08077210 */ /* 0x008fc80007f7e0ff */
[----:B------:R-:W-:Y:S02]  /*47920*/  IADD3.X R6, R9, R2, RZ, P3, !PT ;  /* 0x0000000209067210 */ /* 0x000fe40001ffe4ff */
[----:B----4-:R-:W-:-:S05]  /*47930*/  IADD3 R9, P3, R10, R252, RZ ;  /* 0x000000fc0a097210 */ /* 0x010fca0007f7e0ff */
[----:B------:R-:W-:Y:S01]  /*47940*/  IMAD.X R8, R11, 0x1, R2, P3 ;  /* 0x000000010b087824 */ /* 0x000fe200018e0602 */
[----:B------:R-:W-:-:S04]  /*47950*/  IADD3 R11, P3, R12, R252, RZ ;  /* 0x000000fc0c0b7210 */ /* 0x000fc80007f7e0ff */
[----:B------:R-:W-:Y:S02]  /*47960*/  IADD3.X R10, R13, R2, RZ, P3, !PT ;  /* 0x000000020d0a7210 */ /* 0x000fe40001ffe4ff */
[----:B------:R-:W-:-:S05]  /*47970*/  IADD3 R13, P3, R14, R252, RZ ;  /* 0x000000fc0e0d7210 */ /* 0x000fca0007f7e0ff */
[----:B------:R-:W-:Y:S01]  /*47980*/  IMAD.X R12, R15, 0x1, R2, P3 ;  /* 0x000000010f0c7824 */ /* 0x000fe200018e0602 */
[----:B------:R-:W-:-:S04]  /*47990*/  IADD3 R15, P3, R16, R252, RZ ;  /* 0x000000fc100f7210 */ /* 0x000fc80007f7e0ff */
[----:B------:R-:W-:Y:S02]  /*479a0*/  IADD3.X R14, R17, R2, RZ, P3, !PT ;  /* 0x00000002110e7210 */ /* 0x000fe40001ffe4ff */
[----:B------:R-:W-:Y:S02]  /*479b0*/  IADD3 R17, P3, R18, R252, RZ ;  /* 0x000000fc12117210 */ /* 0x000fe40007f7e0ff */
[----:B------:R-:W-:Y:S02]  /*479c0*/  LOP3.LUT R7, R7, R6, RZ, 0x3c, !PT ;  /* 0x0000000607077212 */ /* 0x000fe400078e3cff */
[----:B------:R-:W-:Y:S01]  /*479d0*/  LOP3.LUT R9, R9, R8, RZ, 0x3c, !PT ;  /* 0x0000000809097212 */ /* 0x000fe200078e3cff */
[----:B------:R-:W-:Y:S01]  /*479e0*/  IMAD.X R16, R19, 0x1, R2, P3 ;  /* 0x0000000113107824 */ /* 0x000fe200018e0602 */
[----:B------:R-:W-:Y:S02]  /*479f0*/  IADD3 R28, P3, R28, R252, RZ ;  /* 0x000000fc1c1c7210 */ /* 0x000fe40007f7e0ff */
[----:B------:R-:W-:-:S02]  /*47a00*/  LOP3.LUT R11, R11, R10, RZ, 0x3c, !PT ;  /* 0x0000000a0b0b7212 */ /* 0x000fc400078e3cff */
[----:B------:R-:W-:Y:S02]  /*47a10*/  LOP3.LUT R13, R13, R12, RZ, 0x3c, !PT ;  /* 0x0000000c0d0d7212 */ /* 0x000fe400078e3cff */
[----:B------:R-:W-:Y:S02]  /*47a20*/  LOP3.LUT R6, R7, R6, RZ, 0x3c, !PT ;  /* 0x0000000607067212 */ /* 0x000fe400078e3cff */
[----:B------:R-:W-:Y:S01]  /*47a30*/  LOP3.LUT R15, R15, R14, RZ, 0x3c, !PT ;  /* 0x0000000e0f0f7212 */ /* 0x000fe200078e3cff */
[----:B------:R-:W-:Y:S01]  /*47a40*/  IMAD.X R29, R29, 0x1, R2, P3 ;  /* 0x000000011d1d7824 */ /* 0x000fe200018e0602 */
[----:B------:R-:W-:Y:S02]  /*47a50*/  IADD3 R19, P4, R30, R252, RZ ;  /* 0x000000fc1e137210 */ /* 0x000fe40007f9e0ff */
[----:B------:R-:W-:Y:S02]  /*47a60*/  LOP3.LUT R8, R9, R8, RZ, 0x3c, !PT ;  /* 0x0000000809087212 */ /* 0x000fe400078e3cff */
[----:B------:R-:W-:Y:S01]  /*47a70*/  LOP3.LUT R17, R17, R16, RZ, 0x3c, !PT ;  /* 0x0000001011117212 */ /* 0x000fe200078e3cff */
[----:B------:R-:W-:Y:S01]  /*47a80*/  IMAD.MOV.U32 R33, RZ, RZ, R3 ;  /* 0x000000ffff217224 */ /* 0x000fe200078e0003 */
[----:B------:R-:W-:-:S02]  /*47a90*/  LOP3.LUT R10, R11, R10, RZ, 0x3c, !PT ;  /* 0x0000000a0b0a7212 */ /* 0x000fc400078e3cff */
[----:B------:R-:W-:Y:S02]  /*47aa0*/  MOV R32, R5 ;  /* 0x0000000500207202 */ /* 0x000fe40000000f00 */
[----:B------:R-:W-:Y:S02]  /*47ab0*/  LOP3.LUT R12, R13, R12, RZ, 0x3c, !PT ;  /* 0x0000000c0d0c7212 */ /* 0x000fe400078e3cff */
[----:B------:R-:W-:Y:S01]  /*47ac0*/  LOP3.LUT R7, R7, R6, RZ, 0x3c, !PT ;  /* 0x0000000607077212 */ /* 0x000fe200078e3cff */
[----:B------:R-:W-:Y:S01]  /*47ad0*/  STL [R1+0x1c80], R28 ;  /* 0x001c801c01007387 */ /* 0x000fe20000100800 */
[----:B------:R-:W-:Y:S02]  /*47ae0*/  LOP3.LUT R14, R15, R14, RZ, 0x3c, !PT ;  /* 0x0000000e0f0e7212 */ /* 0x000fe400078e3cff */
[----:B------:R-:W-:Y:S02]  /*47af0*/  IADD3.X R18, R31, R2, RZ, P4, !PT ;  /* 0x000000021f127210 */ /* 0x000fe400027fe4ff */
[----:B------:R-:W-:-:S02]  /*47b00*/  LOP3.LUT R9, R9, R8, RZ, 0x3c, !PT ;  /* 0x0000000809097212 */ /* 0x000fc400078e3cff */
[----:B------:R-:W-:Y:S01]  /*47b10*/  LOP3.LUT R16, R17, R16, RZ, 0x3c, !PT ;  /* 0x0000001011107212 */ /* 0x000fe200078e3cff */
[----:B------:R-:W-:Y:S01]  /*47b20*/  STL [R1+0x1bf8], R29 ;  /* 0x001bf81d01007387 */ /* 0x000fe20000100800 */
[----:B------:R-:W-:Y:S02]  /*47b30*/  LOP3.LUT R11, R11, R10, RZ, 0x3c, !PT ;  /* 0x0000000a0b0b7212 */ /* 0x000fe400078e3cff */
[----:B------:R-:W-:Y:S01]  /*47b40*/  LOP3.LUT R13, R13, R12, RZ, 0x3c, !PT ;  /* 0x0000000c0d0d7212 */ /* 0x000fe200078e3cff */
[----:B------:R-:W-:Y:S01]  /*47b50*/  STL.64 [R1+0xd20], R32 ;  /* 0x000d202001007387 */ /* 0x000fe20000100a00 */
[----:B------:R-:W-:Y:S01]  /*47b60*/  LOP3.LUT R15, R15, R14, RZ, 0x3c, !PT ;  /* 0x0000000e0f0f7212 */ /* 0x000fe200078e3cff */
[----:B------:R-:W-:Y:S01]  /*47b70*/  IMAD.MOV.U32 R31, RZ, RZ, R18 ;  /* 0x000000ffff1f7224 */ /* 0x000fe200078e0012 */
[----:B------:R-:W-:Y:S01]  /*47b80*/  LOP3.LUT R17, R17, R16, RZ, 0x3c, !PT ;  /* 0x0000001011117212 */ /* 0x000fe200078e3cff */
[----:B------:R-:W-:Y:S01]  /*47b90*/  STL.64 [R1+0xd18], R6 ;  /* 0x000d180601007387 */ /* 0x000fe20000100a00 */
[----:B------:R-:W-:-:S03]  /*47ba0*/  MOV R30, R19 ;  /* 0x00000013001e7202 */ /* 0x000fc60000000f00 */
[----:B------:R-:W-:Y:S04]  /*47bb0*/  STL.64 [R1+0xd10], R8 ;  /* 0x000d100801007387 */ /* 0x000fe80000100a00 */
[----:B------:R1:W-:Y:S04]  /*47bc0*/  STL.64 [R1+0xd08], R10 ;  /* 0x000d080a01007387 */ /* 0x0003e80000100a00 */
[----:B------:R2:W-:Y:S04]  /*47bd0*/  STL.64 [R1+0xd00], R12 ;  /* 0x000d000c01007387 */ /* 0x0005e80000100a00 */
[----:B------:R2:W-:Y:S04]  /*47be0*/  LDGSTS.E [R4+0x1e800], [R32.64], P2 ;  /* 0x1e80000020047fae */ /* 0x0005e80009121848 */
[----:B------:R-:W-:Y:S04]  /*47bf0*/  STL.64 [R1+0xcf8], R14 ;  /* 0x000cf80e01007387 */ /* 0x000fe80000100a00 */
[----:B------:R4:W-:Y:S04]  /*47c00*/  LDGSTS.E [R4+0x1e900], [R6.64], P2 ;  /* 0x1e90000006047fae */ /* 0x0009e80009121848 */
[----:B------:R1:W-:Y:S04]  /*47c10*/  STL.64 [R1+0xcf0], R16 ;  /* 0x000cf01001007387 */ /* 0x0003e80000100a00 */
[----:B------:R1:W-:Y:S04]  /*47c20*/  LDGSTS.E [R4+0x1ea00], [R8.64], P2 ;  /* 0x1ea0000008047fae */ /* 0x0003e80009121848 */
[----:B------:R-:W-:Y:S04]  /*47c30*/  STL.64 [R1+0xce8], R30 ;  /* 0x000ce81e01007387 */ /* 0x000fe80000100a00 */
[----:B------:R1:W-:Y:S04]  /*47c40*/  LDGSTS.E [R4+0x1eb00], [R10.64], P2 ;  /* 0x1eb000000a047fae */ /* 0x0003e80009121848 */
[----:B------:R2:W-:Y:S04]  /*47c50*/  LDGSTS.E [R4+0x1ec00], [R12.64], P2 ;  /* 0x1ec000000c047fae */ /* 0x0005e80009121848 */
[----:B------:R2:W-:Y:S04]  /*47c60*/  LDGSTS.E [R4+0x1ed00], [R14.64], P2 ;  /* 0x1ed000000e047fae */ /* 0x0005e80009121848 */
[----:B-1----:R-:W3:Y:S04]  /*47c70*/  LDL.LU R10, [R1+0x1bdc] ;  /* 0x001bdc00010a7983 */ /* 0x002ee80000300800 */
[----:B----4-:R-:W4:Y:S04]  /*47c80*/  LDL.LU R6, [R1+0x1bd4] ;  /* 0x001bd40001067983 */ /* 0x010f280000300800 */
[----:B------:R-:W4:Y:S04]  /*47c90*/  LDL.LU R11, [R1+0x1bd0] ;  /* 0x001bd000010b7983 */ /* 0x000f280000300800 */
[----:B------:R-:W4:Y:S04]  /*47ca0*/  LDL.LU R8, [R1+0x1bc8] ;  /* 0x001bc80001087983 */ /* 0x000f280000300800 */
[----:B------:R1:W-:Y:S04]  /*47cb0*/  LDGSTS.E [R4+0x1ee00], [R16.64], P2 ;  /* 0x1ee0000010047fae */ /* 0x0003e80009121848 */
[----:B------:R1:W-:Y:S01]  /*47cc0*/  LDGSTS.E [R4+0x1ef00], [R30.64], P2 ;  /* 0x1ef000001e047fae */ /* 0x0003e20009121848 */
[----:B------:R-:W-:-:S02]  /*47cd0*/  IADD3 R26, P2, R26, R252, RZ ;  /* 0x000000fc1a1a7210 */ /* 0x000fc40007f5e0ff */
[----:B------:R-:W-:-:S03]  /*47ce0*/  IADD3 R24, P3, R24, R252, RZ ;  /* 0x000000fc18187210 */ /* 0x000fc60007f7e0ff */
[----:B------:R-:W-:Y:S01]  /*47cf0*/  IMAD.X R27, R27, 0x1, R2, P2 ;  /* 0x000000011b1b7824 */ /* 0x000fe200010e0602 */
[----:B------:R-:W-:Y:S01]  /*47d00*/  IADD3.X R25, R25, R2, RZ, P3, !PT ;  /* 0x0000000219197210 */ /* 0x000fe20001ffe4ff */
[----:B------:R-:W-:Y:S04]  /*47d10*/  STL [R1+0x1bfc], R26 ;  /* 0x001bfc1a01007387 */ /* 0x000fe80000100800 */
[----:B------:R-:W-:Y:S04]  /*47d20*/  STL [R1+0x1bf0], R27 ;  /* 0x001bf01b01007387 */ /* 0x000fe80000100800 */
[----:B------:R-:W-:Y:S04]  /*47d30*/  STL [R1+0x1bf4], R24 ;  /* 0x001bf41801007387 */ /* 0x000fe80000100800 */
[----:B------:R-:W-:Y:S04]  /*47d40*/  STL [R1+0x1be8], R25 ;  /* 0x001be81901007387 */ /* 0x000fe80000100800 */
[----:B--2---:R-:W2:Y:S01]  /*47d50*/  LDL.LU R12, [R1+0x1bc0] ;  /* 0x001bc000010c7983 */ /* 0x004ea20000300800 */
[----:B------:R-:W-:-:S03]  /*47d60*/  SHF.L.U32 R77, R73, 0x2, RZ ;  /* 0x00000002494d7819 */ /* 0x000fc600000006ff */
[----:B------:R-:W2:Y:S01]  /*47d70*/  LDL.LU R7, [R1+0x1bcc] ;  /* 0x001bcc0001077983 */ /* 0x000ea20000300800 */
[----:B------:R-:W-:-:S03]  /*47d80*/  IMAD.U32 R3, RZ, RZ, UR5 ;  /* 0x00000005ff037e24 */ /* 0x000fc6000f8e00ff */
[----:B------:R-:W2:Y:S01]  /*47d90*/  LDL.LU R19, [R1+0x1af8] ;  /* 0x001af80001137983 */ /* 0x000ea20000300800 */
[----:B------:R-:W-:-:S03]  /*47da0*/  LOP3.LUT R72, R77, 0x40, RZ, 0x3c, !PT ;  /* 0x000000404d487812 */ /* 0x000fc600078e3cff */
[----:B------:R-:W2:Y:S01]  /*47db0*/  LDL.LU R18, [R1+0x1b84] ;  /* 0x001b840001127983 */ /* 0x000ea20000300800 */
[----:B------:R-:W-:Y:S01]  /*47dc0*/  LEA R3, R3, R72, 0x11 ;  /* 0x0000004803037211 */ /* 0x000fe200078e88ff */
[----:B-1----:R-:W-:Y:S01]  /*47dd0*/  IMAD.MOV.U32 R4, RZ, RZ, R28 ;  /* 0x000000ffff047224 */ /* 0x002fe200078e001c */
[----:B------:R-:W-:Y:S02]  /*47de0*/  MOV R5, R29 ;  /* 0x0000001d00057202 */ /* 0x000fe40000000f00 */
[-C--:B------:R-:W-:Y:S02]  /*47df0*/  IADD3 R22, P2, R22, R252.reuse, RZ ;  /* 0x000000fc16167210 */ /* 0x080fe40007f5e0ff */
[----:B------:R-:W-:Y:S01]  /*47e00*/  IADD3 R20, P3, R20, R252, RZ ;  /* 0x000000fc14147210 */ /* 0x000fe20007f7e0ff */
[----:B------:R1:W-:Y:S02]  /*47e10*/  LDGSTS.E [R3+0x1000], [R4.64], P1 ;  /* 0x0100000004037fae */ /* 0x0003e40008921848 */
[----:B------:R-:W-:Y:S01]  /*47e20*/  IMAD.X R23, R23, 0x1, R2, P2 ;  /* 0x0000000117177824 */ /* 0x000fe200010e0602 */
[----:B------:R-:W-:Y:S01]  /*47e30*/  IADD3.X R21, R21, R2, RZ, P3, !PT ;  /* 0x0000000215157210 */ /* 0x000fe20001ffe4ff */
[----:B------:R-:W-:Y:S04]  /*47e40*/  STL [R1+0x1bec], R22 ;  /* 0x001bec1601007387 */ /* 0x000fe80000100800 */
[----:B------:R-:W-:Y:S01]  /*47e50*/  STL [R1+0x1be0], R23 ;  /* 0x001be01701007387 */ /* 0x000fe20000100800 */
[----:B-1----:R-:W-:Y:S01]  /*47e60*/  IMAD.MOV.U32 R4, RZ, RZ, R26 ;  /* 0x000000ffff047224 */ /* 0x002fe200078e001a */
[----:B------:R-:W-:-:S02]  /*47e70*/  MOV R5, R27 ;  /* 0x0000001b00057202 */ /* 0x000fc40000000f00 */
[----:B------:R-:W-:Y:S04]  /*47e80*/  STL [R1+0x1be4], R20 ;  /* 0x001be41401007387 */ /* 0x000fe80000100800 */
[----:B------:R1:W-:Y:S04]  /*47e90*/  LDGSTS.E [R3+0x1100], [R4.64], P1 ;  /* 0x0110000004037fae */ /* 0x0003e80008921848 */
[----:B------:R-:W-:Y:S04]  /*47ea0*/  STL [R1+0x1bd8], R21 ;  /* 0x001bd81501007387 */ /* 0x000fe80000100800 */
[----:B------:R-:W2:Y:S01]  /*47eb0*/  LDL.LU R17, [R1+0x1af0] ;  /* 0x001af00001117983 */ /* 0x000ea20000300800 */
[----:B-1----:R-:W-:Y:S01]  /*47ec0*/  IMAD.MOV.U32 R4, RZ, RZ, R24 ;  /* 0x000000ffff047224 */ /* 0x002fe200078e0018 */
[----:B------:R-:W-:-:S02]  /*47ed0*/  MOV R5, R25 ;  /* 0x0000001900057202 */ /* 0x000fc40000000f00 */
[----:B------:R-:W2:Y:S04]  /*47ee0*/  LDL.LU R16, [R1+0x1afc] ;  /* 0x001afc0001107983 */ /* 0x000ea80000300800 */
[----:B------:R1:W-:Y:S04]  /*47ef0*/  LDGSTS.E [R3+0x1200], [R4.64], P1 ;  /* 0x0120000004037fae */ /* 0x0003e80008921848 */
[----:B------:R-:W2:Y:S04]  /*47f00*/  LDL.LU R13, [R1+0x1ae8] ;  /* 0x001ae800010d7983 */ /* 0x000ea80000300800 */
[----:B------:R-:W2:Y:S01]  /*47f10*/  LDL.LU R9, [R1+0x1af4] ;  /* 0x001af40001097983 */ /* 0x000ea20000300800 */
[----:B-1----:R-:W-:Y:S01]  /*47f20*/  IMAD.MOV.U32 R4, RZ, RZ, R22 ;  /* 0x000000ffff047224 */ /* 0x002fe200078e0016 */
[----:B------:R-:W-:-:S05]  /*47f30*/  MOV R5, R23 ;  /* 0x0000001700057202 */ /* 0x000fca0000000f00 */
[----:B------:R1:W-:Y:S02]  /*47f40*/  LDGSTS.E [R3+0x1300], [R4.64], P1 ;  /* 0x0130000004037fae */ /* 0x0003e40008921848 */
[----:B-1----:R-:W-:Y:S01]  /*47f50*/  IMAD.MOV.U32 R4, RZ, RZ, R20 ;  /* 0x000000ffff047224 */ /* 0x002fe200078e0014 */
[----:B------:R-:W-:-:S05]  /*47f60*/  MOV R5, R21 ;  /* 0x0000001500057202 */ /* 0x000fca0000000f00 */
[----:B------:R1:W-:Y:S01]  /*47f70*/  LDGSTS.E [R3+0x1400], [R4.64], P1 ;  /* 0x0140000004037fae */ /* 0x0003e20008921848 */
[-C--:B---3--:R-:W-:Y:S02]  /*47f80*/  IADD3 R10, P2, R10, R252.reuse, RZ ;  /* 0x000000fc0a0a7210 */ /* 0x088fe40007f5e0ff */
[----:B----4-:R-:W-:-:S03]  /*47f90*/  IADD3 R6, P3, R6, R252, RZ ;  /* 0x000000fc06067210 */ /* 0x010fc60007f7e0ff */
[----:B------:R-:W-:Y:S01]  /*47fa0*/  IMAD.X R11, R11, 0x1, R2, P2 ;  /* 0x000000010b0b7824 */ /* 0x000fe200010e0602 */
[----:B------:R-:W-:Y:S01]  /*47fb0*/  STL [R1+0x1bdc], R10 ;  /* 0x001bdc0a01007387 */ /* 0x000fe20000100800 */
[----:B------:R-:W-:-:S03]  /*47fc0*/  IADD3.X R8, R8, R2, RZ, P3, !PT ;  /* 0x0000000208087210 */ /* 0x000fc60001ffe4ff */
[----:B------:R3:W-:Y:S01]  /*47fd0*/  STL [R1+0x1bd0], R11 ;  /* 0x001bd00b01007387 */ /* 0x0007e20000100800 */
[----:B-1----:R-:W-:Y:S01]  /*47fe0*/  IMAD.MOV.U32 R4, RZ, RZ, R10 ;  /* 0x000000ffff047224 */ /* 0x002fe200078e000a */
[----:B------:R-:W-:Y:S02]  /*47ff0*/  MOV R5, R11 ;  /* 0x0000000b00057202 */ /* 0x000fe40000000f00 */
[----:B------:R-:W-:Y:S04]  /*48000*/  STL [R1+0x1bd4], R6 ;  /* 0x001bd40601007387 */ /* 0x000fe80000100800 */
[----:B------:R1:W-:Y:S04]  /*48010*/  STL [R1+0x1bc8], R8 ;  /* 0x001bc80801007387 */ /* 0x0003e80000100800 */
[----:B------:R-:W4:Y:S04]  /*48020*/  LDL.LU R15, [R1+0x1ae0] ;  /* 0x001ae000010f7983 */ /* 0x000f280000300800 */
[----:B------:R-:W4:Y:S04]  /*48030*/  LDL.LU R14, [R1+0x1aec] ;  /* 0x001aec00010e7983 */ /* 0x000f280000300800 */
[----:B------:R1:W-:Y:S04]  /*48040*/  LDGSTS.E [R3+0x1500], [R4.64], P1 ;  /* 0x0150000004037fae */ /* 0x0003e80008921848 */
[----:B---3--:R-:W3:Y:S01]  /*48050*/  LDL.LU R11, [R1+0x1ad8] ;  /* 0x001ad800010b7983 */ /* 0x008ee20000300800 */
[----:B-1----:R-:W-:-:S03]  /*48060*/  MOV R5, R8 ;  /* 0x0000000800057202 */ /* 0x002fc60000000f00 */
[----:B------:R-:W3:Y:S01]  /*48070*/  LDL.LU R8, [R1+0x1ae4] ;  /* 0x001ae40001087983 */ /* 0x000ee20000300800 */
[----:B------:R-:W-:Y:S01]  /*48080*/  IMAD.MOV.U32 R4, RZ, RZ, R6 ;  /* 0x000000ffff047224 */ /* 0x000fe200078e0006 */
[----:B------:R-:W-:Y:S02]  /*48090*/  ISETP.GT.AND P2, PT, R0, 0x6, PT ;  /* 0x000000060000780c */ /* 0x000fe40003f44270 */
[-C--:B--2---:R-:W-:Y:S01]  /*480a0*/  IADD3 R7, P3, R7, R252.reuse, RZ ;  /* 0x000000fc07077210 */ /* 0x084fe20007f7e0ff */
[----:B------:R-:W2:Y:S04]  /*480b0*/  LDL.LU R10, [R1+0x1adc] ;  /* 0x001adc00010a7983 */ /* 0x000ea80000300800 */
[----:B------:R1:W-:Y:S01]  /*480c0*/  LDGSTS.E [R3+0x1600], [R4.64], P1 ;  /* 0x0160000004037fae */ /* 0x0003e20008921848 */
[----:B------:R-:W-:Y:S01]  /*480d0*/  IADD3 R18, P4, R18, R252, RZ ;  /* 0x000000fc12127210 */ /* 0x000fe20007f9e0ff */
[----:B------:R-:W-:-:S02]  /*480e0*/  IMAD.X R12, R12, 0x1, R2, P3 ;  /* 0x000000010c0c7824 */ /* 0x000fc400018e0602 */
[----:B------:R-:W2:Y:S01]  /*480f0*/  LDL.LU R6, [R1+0x1ad4] ;  /* 0x001ad40001067983 */ /* 0x000ea20000300800 */
[----:B------:R-:W-:Y:S02]  /*48100*/  IADD3.X R19, R19, R2, RZ, P4, !PT ;  /* 0x0000000213137210 */ /* 0x000fe400027fe4ff */
[----:B-1----:R-:W-:Y:S01]  /*48110*/  SEL R4, RZ, 0x4, !P2 ;  /* 0x00000004ff047807 */ /* 0x002fe20005000000 */
[----:B------:R-:W-:Y:S03]  /*48120*/  STL [R1+0x1bcc], R7 ;  /* 0x001bcc0701007387 */ /* 0x000fe60000100800 */
[----:B------:R-:W-:Y:S01]  /*48130*/  SEL R4, R4, RZ, !P0 ;  /* 0x000000ff04047207 */ /* 0x000fe20004000000 */
        /* <DEDUP_REMOVED lines=8> */
[----:B------:R1:W-:Y:S01]  /*481c0*/  LDGSTS.E [R3+0x1700], [R4.64], P1 ;  /* 0x0170000004037fae */ /* 0x0003e20008921848 */
[----:B------:R-:W-:-:S05]  /*481d0*/  IADD3 R16, P1, R16, R252, RZ ;  /* 0x000000fc10107210 */ /* 0x000fca0007f3e0ff */
[----:B------:R-:W-:Y:S02]  /*481e0*/  IMAD.X R17, R17, 0x1, R2, P1 ;  /* 0x0000000111117824 */ /* 0x000fe400008e0602 */
[----:B-1----:R-:W-:Y:S01]  /*481f0*/  IMAD.MOV.U32 R4, RZ, RZ, R18 ;  /* 0x000000ffff047224 */ /* 0x002fe200078e0012 */
[----:B------:R-:W-:Y:S02]  /*48200*/  MOV R5, R19 ;  /* 0x0000001300057202 */ /* 0x000fe40000000f00 */
[----:B------:R-:W-:-:S03]  /*48210*/  IADD3 R9, P3, R9, R252, RZ ;  /* 0x000000fc09097210 */ /* 0x000fc60007f7e0ff */
[----:B------:R1:W-:Y:S01]  /*48220*/  LDGSTS.E [R3+0x3000], [R4.64], P2 ;  /* 0x0300000004037fae */ /* 0x0003e20009121848 */
[----:B------:R-:W-:-:S03]  /*48230*/  IADD3.X R13, R13, R2, RZ, P3, !PT ;  /* 0x000000020d0d7210 */ /* 0x000fc60001ffe4ff */
[----:B------:R-:W-:Y:S04]  /*48240*/  STL [R1+0x1afc], R16 ;  /* 0x001afc1001007387 */ /* 0x000fe80000100800 */
[----:B------:R-:W-:Y:S01]  /*48250*/  STL [R1+0x1af0], R17 ;  /* 0x001af01101007387 */ /* 0x000fe20000100800 */
[----:B-1----:R-:W-:Y:S01]  /*48260*/  IMAD.MOV.U32 R4, RZ, RZ, R16 ;  /* 0x000000ffff047224 */ /* 0x002fe200078e0010 */
[----:B------:R-:W-:Y:S02]  /*48270*/  MOV R5, R17 ;  /* 0x0000001100057202 */ /* 0x000fe40000000f00 */
[----:B------:R-:W-:Y:S04]  /*48280*/  STL [R1+0x1af4], R9 ;  /* 0x001af40901007387 */ /* 0x000fe80000100800 */
[----:B------:R1:W-:Y:S04]  /*48290*/  LDGSTS.E [R3+0x3100], [R4.64], P2 ;  /* 0x0310000004037fae */ /* 0x0003e80009121848 */
[----:B------:R1:W-:Y:S02]  /*482a0*/  STL [R1+0x1ae8], R13 ;  /* 0x001ae80d01007387 */ /* 0x0003e40000100800 */
[----:B-1----:R-:W-:Y:S01]  /*482b0*/  MOV R5, R13 ;  /* 0x0000000d00057202 */ /* 0x002fe20000000f00 */
[----:B------:R-:W-:Y:S01]  /*482c0*/  IMAD.MOV.U32 R4, RZ, RZ, R9 ;  /* 0x000000ffff047224 */ /* 0x000fe200078e0009 */
[----:B------:R-:W2:Y:S04]  /*482d0*/  LDL.LU R13, [R1+0x1ac0] ;  /* 0x001ac000010d7983 */ /* 0x000ea80000300800 */
[----:B------:R-:W2:Y:S04]  /*482e0*/  LDL.LU R9, [R1+0x1acc] ;  /* 0x001acc0001097983 */ /* 0x000ea80000300800 */
[----:B------:R-:W2:Y:S04]  /*482f0*/  LDL.LU R19, [R1+0x1a40] ;  /* 0x001a400001137983 */ /* 0x000ea80000300800 */
[----:B------:R-:W2:Y:S04]  /*48300*/  LDL.LU R18, [R1+0x1a44] ;  /* 0x001a440001127983 */ /* 0x000ea80000300800 */
[----:B------:R1:W-:Y:S01]  /*48310*/  LDGSTS.E [R3+0x3200], [R4.64], P2 ;  /* 0x0320000004037fae */ /* 0x0003e20009121848 */
[----:B----4-:R-:W-:-:S05]  /*48320*/  IADD3 R14, P1, R14, R252, RZ ;  /* 0x000000fc0e0e7210 */ /* 0x010fca0007f3e0ff */
[----:B------:R-:W-:Y:S01]  /*48330*/  IMAD.X R15, R15, 0x1, R2, P1 ;  /* 0x000000010f0f7824 */ /* 0x000fe200008e0602 */
[----:B------:R-:W-:Y:S01]  /*48340*/  STL [R1+0x1aec], R14 ;  /* 0x001aec0e01007387 */ /* 0x000fe20000100800 */
[----:B-1----:R-:W-:-:S03]  /*48350*/  IMAD.MOV.U32 R4, RZ, RZ, R14 ;  /* 0x000000ffff047224 */ /* 0x002fc600078e000e */
[----:B------:R-:W-:Y:S01]  /*48360*/  STL [R1+0x1ae0], R15 ;  /* 0x001ae00f01007387 */ /* 0x000fe20000100800 */
[----:B---3--:R-:W-:-:S04]  /*48370*/  IADD3 R8, P3, R8, R252, RZ ;  /* 0x000000fc08087210 */ /* 0x008fc80007f7e0ff */
[----:B------:R-:W-:Y:S01]  /*48380*/  IADD3.X R11, R11, R2, RZ, P3, !PT ;  /* 0x000000020b0b7210 */ /* 0x000fe20001ffe4ff */
[----:B------:R-:W-:Y:S01]  /*48390*/  STL [R1+0x1ae4], R8 ;  /* 0x001ae40801007387 */ /* 0x000fe20000100800 */
[----:B------:R-:W-:-:S03]  /*483a0*/  MOV R5, R15 ;  /* 0x0000000f00057202 */ /* 0x000fc60000000f00 */
[----:B------:R1:W-:Y:S04]  /*483b0*/  STL [R1+0x1ad8], R11 ;  /* 0x001ad80b01007387 */ /* 0x0003e80000100800 */
[----:B------:R-:W3:Y:S04]  /*483c0*/  LDL.LU R17, [R1+0x1a48] ;  /* 0x001a480001117983 */ /* 0x000ee80000300800 */
[----:B------:R-:W4:Y:S04]  /*483d0*/  LDL.LU R16, [R1+0x1a4c] ;  /* 0x001a4c0001107983 */ /* 0x000f280000300800 */
[----:B------:R1:W-:Y:S02]  /*483e0*/  LDGSTS.E [R3+0x3300], [R4.64], P2 ;  /* 0x0330000004037fae */ /* 0x0003e40009121848 */
[----:B-1----:R-:W-:Y:S01]  /*483f0*/  MOV R5, R11 ;  /* 0x0000000b00057202 */ /* 0x002fe20000000f00 */
[----:B------:R-:W-:Y:S01]  /*48400*/  IMAD.MOV.U32 R4, RZ, RZ, R8 ;  /* 0x000000ffff047224 */ /* 0x000fe200078e0008 */
[----:B------:R-:W3:Y:S04]  /*48410*/  LDL.LU R11, [R1+0x1a50] ;  /* 0x001a5000010b7983 */ /* 0x000ee80000300800 */
[----:B------:R-:W3:Y:S01]  /*48420*/  LDL.LU R8, [R1+0x1a54] ;  /* 0x001a540001087983 */ /* 0x000ee20000300800 */
[----:B--2---:R-:W-:-:S02]  /*48430*/  IADD3 R10, P1, R10, R252, RZ ;  /* 0x000000fc0a0a7210 */ /* 0x004fc40007f3e0ff */
[----:B------:R-:W-:Y:S01]  /*48440*/  IADD3 R6, P3, R6, R252, RZ ;  /* 0x000000fc06067210 */ /* 0x000fe20007f7e0ff */
[----:B------:R1:W-:Y:S02]  /*48450*/  LDGSTS.E [R3+0x3400], [R4.64], P2 ;  /* 0x0340000004037fae */ /* 0x0003e40009121848 */
[----:B------:R-:W-:Y:S01]  /*48460*/  IMAD.X R12, R12, 0x1, R2, P1 ;  /* 0x000000010c0c7824 */ /* 0x000fe200008e0602 */
[----:B------:R-:W-:Y:S01]  /*48470*/  IADD3.X R7, R7, R2, RZ, P3, !PT ;  /* 0x0000000207077210 */ /* 0x000fe20001ffe4ff */
[----:B------:R-:W-:Y:S04]  /*48480*/  STL [R1+0x1adc], R10 ;  /* 0x001adc0a01007387 */ /* 0x000fe80000100800 */
[----:B------:R2:W-:Y:S01]  /*48490*/  STL [R1+0x1ad0], R12 ;  /* 0x001ad00c01007387 */ /* 0x0005e20000100800 */
[----:B-1----:R-:W-:Y:S01]  /*484a0*/  IMAD.MOV.U32 R4, RZ, RZ, R10 ;  /* 0x000000ffff047224 */ /* 0x002fe200078e000a */
[----:B------:R-:W-:-:S02]  /*484b0*/  MOV R5, R12 ;  /* 0x0000000c00057202 */ /* 0x000fc40000000f00 */
[----:B------:R-:W-:Y:S04]  /*484c0*/  STL [R1+0x1ad4], R6 ;  /* 0x001ad40601007387 */ /* 0x000fe80000100800 */
[----:B------:R1:W-:Y:S04]  /*484d0*/  STL [R1+0x1ac8], R7 ;  /* 0x001ac80701007387 */ /* 0x0003e80000100800 */
[----:B------:R-:W3:Y:S04]  /*484e0*/  LDL.LU R15, [R1+0x1a58] ;  /* 0x001a5800010f7983 */ /* 0x000ee80000300800 */
[----:B------:R-:W3:Y:S04]  /*484f0*/  LDL.LU R14, [R1+0x1a5c] ;  /* 0x001a5c00010e7983 */ /* 0x000ee80000300800 */
[----:B------:R1:W-:Y:S04]  /*48500*/  LDGSTS.E [R3+0x3500], [R4.64], P2 ;  /* 0x0350000004037fae */ /* 0x0003e80009121848 */
[----:B--2---:R-:W2:Y:S01]  /*48510*/  LDL.LU R12, [R1+0x1a60] ;  /* 0x001a6000010c7983 */ /* 0x004ea20000300800 */
[----:B-1----:R-:W-:-:S03]  /*48520*/  MOV R5, R7 ;  /* 0x0000000700057202 */ /* 0x002fc60000000f00 */
[----:B------:R-:W2:Y:S01]  /*48530*/  LDL.LU R7, [R1+0x1a64] ;  /* 0x001a640001077983 */ /* 0x000ea20000300800 */
[----:B------:R-:W-:Y:S01]  /*48540*/  IMAD.MOV.U32 R4, RZ, RZ, R6 ;  /* 0x000000ffff047224 */ /* 0x000fe200078e0006 */
[----:B------:R-:W-:Y:S02]  /*48550*/  ISETP.GT.AND P1, PT, R0, 0xa, PT ;  /* 0x0000000a0000780c */ /* 0x000fe40003f24270 */
[----:B------:R-:W2:Y:S04]  /*48560*/  LDL.LU R10, [R1+0x1a6c] ;  /* 0x001a6c00010a7983 */ /* 0x000ea80000300800 */
[----:B------:R1:W-:Y:S04]  /*48570*/  LDGSTS.E [R3+0x3600], [R4.64], P2 ;  /* 0x0360000004037fae */ /* 0x0003e80009121848 */
[----:B------:R-:W2:Y:S01]  /*48580*/  LDL.LU R6, [R1+0x1a74] ;  /* 0x001a740001067983 */ /* 0x000ea20000300800 */
[----:B------:R-:W-:-:S02]  /*48590*/  IADD3 R9, P3, R9, R252, RZ ;  /* 0x000000fc09097210 */ /* 0x000fc40007f7e0ff */
[----:B-1----:R-:W-:-:S03]  /*485a0*/  SEL R4, RZ, 0x4, !P1 ;  /* 0x00000004ff047807 */ /* 0x002fc60004800000 */
[----:B------:R-:W-:Y:S01]  /*485b0*/  IMAD.X R13, R13, 0x1, R2, P3 ;  /* 0x000000010d0d7824 */ /* 0x000fe200018e0602 */
[----:B------:R-:W-:Y:S02]  /*485c0*/  IADD3 R18, P4, R18, R252, RZ ;  /* 0x000000fc12127210 */ /* 0x000fe40007f9e0ff */
[----:B------:R-:W-:Y:S01]  /*485d0*/  SEL R4, R4, RZ, !P0 ;  /* 0x000000ff04047207 */ /* 0x000fe20004000000 */
[----:B------:R-:W-:Y:S01]  /*485e0*/  STL [R1+0x1acc], R9 ;  /* 0x001acc0901007387 */ /* 0x000fe20000100800 */
[----:B------:R-:W-:Y:S02]  /*485f0*/  IADD3.X R19, R19, R2, RZ, P4, !PT ;  /* 0x0000000213137210 */ /* 0x000fe400027fe4ff */
[----:B------:R-:W-:Y:S01]  /*48600*/  ISETP.NE.U32.AND P1, PT, R4, RZ, PT ;  /* 0x000000ff0400720c */ /* 0x000fe20003f25070 */
[----:B------:R1:W-:Y:S01]  /*48610*/  STL [R1+0x1ac0], R13 ;  /* 0x001ac00d01007387 */ /* 0x0003e20000100800 */
[----:B------:R-:W-:Y:S01]  /*48620*/  IMAD.MOV.U32 R4, RZ, RZ, R9 ;  /* 0x000000ffff047224 */ /* 0x000fe200078e0009 */
[----:B------:R-:W-:-:S02]  /*48630*/  MOV R5, R13 ;  /* 0x0000000d00057202 */ /* 0x000fc40000000f00 */
[----:B------:R-:W-:Y:S04]  /*48640*/  STL [R1+0x1a44], R18 ;  /* 0x001a441201007387 */ /* 0x000fe80000100800 */
[----:B------:R1:W-:Y:S04]  /*48650*/  LDGSTS.E [R3+0x3700], [R4.64], P2 ;  /* 0x0370000004037fae */ /* 0x0003e80009121848 */
[----:B-1----:R-:W2:Y:S04]  /*48660*/  LDL.LU R13, [R1+0x1a68] ;  /* 0x001a6800010d7983 */ /* 0x002ea80000300800 */
[----:B------:R-:W-:Y:S04]  /*48670*/  STL [R1+0x1a40], R19 ;  /* 0x001a401301007387 */ /* 0x000fe80000100800 */
[----:B------:R-:W2:Y:S01]  /*48680*/  LDL.LU R9, [R1+0x1a70] ;  /* 0x001a700001097983 */ /* 0x000ea20000300800 */
[----:B------:R-:W-:Y:S01]  /*48690*/  IMAD.MOV.U32 R4, RZ, RZ, R18 ;  /* 0x000000ffff047224 */ /* 0x000fe200078e0012 */
[----:B------:R-:W-:-:S05]  /*486a0*/  MOV R5, R19 ;  /* 0x0000001300057202 */ /* 0x000fca0000000f00 */
[----:B------:R1:W-:Y:S01]  /*486b0*/  LDGSTS.E [R3+0x5000], [R4.64], P1 ;  /* 0x0500000004037fae */ /* 0x0003e20008921848 */
[----:B----4-:R-:W-:-:S05]  /*486c0*/  IADD3 R16, P2, R16, R252, RZ ;  /* 0x000000fc10107210 */ /* 0x010fca0007f5e0ff */
[----:B---3--:R-:W-:Y:S02]  /*486d0*/  IMAD.X R17, R17, 0x1, R2, P2 ;  /* 0x0000000111117824 */ /* 0x008fe400010e0602 */
[----:B-1----:R-:W-:-:S03]  /*486e0*/  IMAD.MOV.U32 R4, RZ, RZ, R16 ;  /* 0x000000ffff047224 */ /* 0x002fc600078e0010 */
[----:B------:R-:W-:Y:S01]  /*486f0*/  MOV R5, R17 ;  /* 0x0000001100057202 */ /* 0x000fe20000000f00 */
[----:B------:R-:W-:Y:S04]  /*48700*/  STL [R1+0x1a4c], R16 ;  /* 0x001a4c1001007387 */ /* 0x000fe80000100800 */
[----:B------:R-:W-:Y:S04]  /*48710*/  STL [R1+0x1a48], R17 ;  /* 0x001a481101007387 */ /* 0x000fe80000100800 */
[----:B------:R1:W-:Y:S01]  /*48720*/  LDGSTS.E [R3+0x5100], [R4.64], P1 ;  /* 0x0510000004037fae */ /* 0x0003e20008921848 */
[----:B------:R-:W-:-:S04]  /*48730*/  IADD3 R8, P3, R8, R252, RZ ;  /* 0x000000fc08087210 */ /* 0x000fc80007f7e0ff */
[----:B------:R-:W-:Y:S01]  /*48740*/  IADD3.X R11, R11, R2, RZ, P3, !PT ;  /* 0x000000020b0b7210 */ /* 0x000fe20001ffe4ff */
[----:B------:R-:W-:Y:S04]  /*48750*/  STL [R1+0x1a54], R8 ;  /* 0x001a540801007387 */ /* 0x000fe80000100800 */
[----:B------:R3:W-:Y:S01]  /*48760*/  STL [R1+0x1a50], R11 ;  /* 0x001a500b01007387 */ /* 0x0007e20000100800 */
[----:B-1----:R-:W-:Y:S01]  /*48770*/  MOV R5, R11 ;  /* 0x0000000b00057202 */ /* 0x002fe20000000f00 */
[----:B------:R-:W-:-:S05]  /*48780*/  IMAD.MOV.U32 R4, RZ, RZ, R8 ;  /* 0x000000ffff047224 */ /* 0x000fca00078e0008 */
[----:B------:R1:W-:Y:S04]  /*48790*/  LDGSTS.E [R3+0x5200], [R4.64], P1 ;  /* 0x0520000004037fae */ /* 0x0003e80008921848 */
[----:B---3--:R-:W3:Y:S04]  /*487a0*/  LDL.LU R11, [R1+0x1a78] ;  /* 0x001a7800010b7983 */ /* 0x008ee80000300800 */
[----:B------:R-:W4:Y:S04]  /*487b0*/  LDL.LU R8, [R1+0x1a7c] ;  /* 0x001a7c0001087983 */ /* 0x000f280000300800 */
[----:B------:R-:W3:Y:S04]  /*487c0*/  LDL.LU R19, [R1+0xdd0] ;  /* 0x000dd00001137983 */ /* 0x000ee80000300800 */
[----:B------:R-:W3:Y:S01]  /*487d0*/  LDL.LU R18, [R1+0xdd4] ;  /* 0x000dd40001127983 */ /* 0x000ee20000300800 */
[----:B------:R-:W-:-:S05]  /*487e0*/  IADD3 R14, P2, R14, R252, RZ ;  /* 0x000000fc0e0e7210 */ /* 0x000fca0007f5e0ff */
[----:B------:R-:W-:Y:S01]  /*487f0*/  IMAD.X R15, R15, 0x1, R2, P2 ;  /* 0x000000010f0f7824 */ /* 0x000fe200010e0602 */
[----:B------:R-:W-:Y:S01]  /*48800*/  STL [R1+0x1a5c], R14 ;  /* 0x001a5c0e01007387 */ /* 0x000fe20000100800 */
[----:B--2---:R-:W-:-:S03]  /*48810*/  IADD3 R7, P3, R7, R252, RZ ;  /* 0x000000fc07077210 */ /* 0x004fc60007f7e0ff */
[----:B------:R-:W-:Y:S01]  /*48820*/  STL [R1+0x1a58], R15 ;  /* 0x001a580f01007387 */ /* 0x000fe20000100800 */
[----:B------:R-:W-:-:S03]  /*48830*/  IADD3.X R12, R12, R2, RZ, P3, !PT ;  /* 0x000000020c0c7210 */ /* 0x000fc60001ffe4ff */
[----:B------:R-:W-:Y:S01]  /*48840*/  STL [R1+0x1a64], R7 ;  /* 0x001a640701007387 */ /* 0x000fe20000100800 */
[----:B-1----:R-:W-:Y:S01]  /*48850*/  IMAD.MOV.U32 R4, RZ, RZ, R14 ;  /* 0x000000ffff047224 */ /* 0x002fe200078e000e */
[----:B------:R-:W-:Y:S02]  /*48860*/  MOV R5, R15 ;  /* 0x0000000f00057202 */ /* 0x000fe40000000f00 */
[----:B------:R1:W-:Y:S04]  /*48870*/  STL [R1+0x1a60], R12 ;  /* 0x001a600c01007387 */ /* 0x0003e80000100800 */
[----:B------:R-:W2:Y:S04]  /*48880*/  LDL.LU R17, [R1+0xdd8] ;  /* 0x000dd80001117983 */ /* 0x000ea80000300800 */
[----:B------:R-:W2:Y:S04]  /*48890*/  LDL.LU R16, [R1+0xddc] ;  /* 0x000ddc0001107983 */ /* 0x000ea80000300800 */
[----:B------:R1:W-:Y:S01]  /*488a0*/  LDGSTS.E [R3+0x5300], [R4.64], P1 ;  /* 0x0530000004037fae */ /* 0x0003e20008921848 */
[----:B------:R-:W-:-:S02]  /*488b0*/  IADD3 R10, P2, R10, R252, RZ ;  /* 0x000000fc0a0a7210 */ /* 0x000fc40007f5e0ff */
[----:B-1----:R-:W-:Y:S01]  /*488c0*/  MOV R5, R12 ;  /* 0x0000000c00057202 */ /* 0x002fe20000000f00 */
[----:B------:R-:W-:Y:S01]  /*488d0*/  IMAD.MOV.U32 R4, RZ, RZ, R7 ;  /* 0x000000ffff047224 */ /* 0x000fe200078e0007 */
[----:B------:R-:W2:Y:S04]  /*488e0*/  LDL.LU R12, [R1+0xde0] ;  /* 0x000de000010c7983 */ /* 0x000ea80000300800 */
[----:B------:R-:W2:Y:S01]  /*488f0*/  LDL.LU R7, [R1+0xde4] ;  /* 0x000de40001077983 */ /* 0x000ea20000300800 */
[----:B------:R-:W-:Y:S01]  /*48900*/  IADD3 R6, P3, R6, R252, RZ ;  /* 0x000000fc06067210 */ /* 0x000fe20007f7e0ff */
[----:B------:R-:W-:Y:S02]  /*48910*/  IMAD.X R13, R13, 0x1, R2, P2 ;  /* 0x000000010d0d7824 */ /* 0x000fe400010e0602 */
[----:B------:R1:W-:Y:S04]  /*48920*/  LDGSTS.E [R3+0x5400], [R4.64], P1 ;  /* 0x0540000004037fae */ /* 0x0003e80008921848 */
[----:B------:R-:W-:Y:S01]  /*48930*/  STL [R1+0x1a6c], R10 ;  /* 0x001a6c0a01007387 */ /* 0x000fe20000100800 */
[----:B------:R-:W-:-:S03]  /*48940*/  IADD3.X R9, R9, R2, RZ, P3, !PT ;  /* 0x0000000209097210 */ /* 0x000fc60001ffe4ff */
[----:B------:R1:W-:Y:S02]  /*48950*/  STL [R1+0x1a68], R13 ;  /* 0x001a680d01007387 */ /* 0x0003e40000100800 */
[----:B-1----:R-:W-:Y:S01]  /*48960*/  IMAD.MOV.U32 R4, RZ, RZ, R10 ;  /* 0x000000ffff047224 */ /* 0x002fe200078e000a */
[----:B------:R-:W-:Y:S01]  /*48970*/  MOV R5, R13 ;  /* 0x0000000d00057202 */ /* 0x000fe20000000f00 */
[----:B------:R-:W-:Y:S04]  /*48980*/  STL [R1+0x1a74], R6 ;  /* 0x001a740601007387 */ /* 0x000fe80000100800 */
[----:B------:R1:W-:Y:S04]  /*48990*/  STL [R1+0x1a70], R9 ;  /* 0x001a700901007387 */ /* 0x0003e80000100800 */
[----:B------:R-:W2:Y:S04]  /*489a0*/  LDL.LU R15, [R1+0xde8] ;  /* 0x000de800010f7983 */ /* 0x000ea80000300800 */
[----:B------:R-:W2:Y:S04]  /*489b0*/  LDL.LU R14, [R1+0xdec] ;  /* 0x000dec00010e7983 */ /* 0x000ea80000300800 */
[----:B------:R1:W-:Y:S04]  /*489c0*/  LDGSTS.E [R3+0x5500], [R4.64], P1 ;  /* 0x0550000004037fae */ /* 0x0003e80008921848 */
[----:B------:R-:W2:Y:S01]  /*489d0*/  LDL.LU R13, [R1+0xdf0] ;  /* 0x000df000010d7983 */ /* 0x000ea20000300800 */
[----:B-1----:R-:W-:-:S03]  /*489e0*/  MOV R5, R9 ;  /* 0x0000000900057202 */ /* 0x002fc60000000f00 */
[----:B------:R-:W2:Y:S01]  /*489f0*/  LDL.LU R9, [R1+0xdf4] ;  /* 0x000df40001097983 */ /* 0x000ea20000300800 */
[----:B------:R-:W-:Y:S01]  /*48a00*/  IMAD.MOV.U32 R4, RZ, RZ, R6 ;  /* 0x000000ffff047224 */ /* 0x000fe200078e0006 */
[----:B------:R-:W-:Y:S02]  /*48a10*/  ISETP.GT.AND P2, PT, R0, 0xe, PT ;  /* 0x0000000e0000780c */ /* 0x000fe40003f44270 */
[----:B------:R-:W2:Y:S04]  /*48a20*/  LDL.LU R10, [R1+0xdfc] ;  /* 0x000dfc00010a7983 */ /* 0x000ea80000300800 */
[----:B------:R1:W-:Y:S04]  /*48a30*/  LDGSTS.E [R3+0x5600], [R4.64], P1 ;  /* 0x0560000004037fae */ /* 0x0003e80008921848 */
[----:B------:R-:W2:Y:S01]  /*48a40*/  LDL.LU R6, [R1+0xe04] ;  /* 0x000e040001067983 */ /* 0x000ea20000300800 */
[----:B-1----:R-:W-:-:S04]  /*48a50*/  SEL R4, RZ, 0x4, !P2 ;  /* 0x00000004ff047807 */ /* 0x002fc80005000000 */
[----:B------:R-:W-:-:S04]  /*48a60*/  SEL R4, R4, RZ, !P0 ;  /* 0x000000ff04047207 */ /* 0x000fc80004000000 */
[----:B------:R-:W-:Y:S02]  /*48a70*/  ISETP.NE.U32.AND P2, PT, R4, RZ, PT ;  /* 0x000000ff0400720c */ /* 0x000fe40003f45070 */
[----:B----4-:R-:W-:-:S05]  /*48a80*/  IADD3 R8, P3, R8, R252, RZ ;  /* 0x000000fc08087210 */ /* 0x010fca0007f7e0ff */
[----:B---3--:R-:W-:Y:S01]  /*48a90*/  IMAD.X R11, R11, 0x1, R2, P3 ;  /* 0x000000010b0b7824 */ /* 0x008fe200018e0602 */
[----:B------:R-:W-:Y:S01]  /*48aa0*/  IADD3 R18, P4, R18, R252, RZ ;  /* 0x000000fc12127210 */ /* 0x000fe20007f9e0ff */
[----:B------:R-:W-:Y:S03]  /*48ab0*/  STL [R1+0x1a7c], R8 ;  /* 0x001a7c0801007387 */ /* 0x000fe60000100800 */
[----:B------:R-:W-:Y:S01]  /*48ac0*/  IADD3.X R19, R19, R2, RZ, P4, !PT ;  /* 0x0000000213137210 */ /* 0x000fe200027fe4ff */
[----:B------:R1:W-:Y:S01]  /*48ad0*/  STL [R1+0x1a78], R11 ;  /* 0x001a780b01007387 */ /* 0x0003e20000100800 */
[----:B------:R-:W-:Y:S01]  /*48ae0*/  MOV R5, R11 ;  /* 0x0000000b00057202 */ /* 0x000fe20000000f00 */
[----:B------:R-:W-:Y:S02]  /*48af0*/  IMAD.MOV.U32 R4, RZ, RZ, R8 ;  /* 0x000000ffff047224 */ /* 0x000fe400078e0008 */
[----:B------:R-:W-:Y:S04]  /*48b00*/  STL [R1+0xdd4], R18 ;  /* 0x000dd41201007387 */ /* 0x000fe80000100800 */
[----:B------:R3:W-:Y:S04]  /*48b10*/  LDGSTS.E [R3+0x5700], [R4.64], P1 ;  /* 0x0570000004037fae */ /* 0x0007e80008921848 */
[----:B-1----:R-:W4:Y:S04]  /*48b20*/  LDL.LU R11, [R1+0xdf8] ;  /* 0x000df800010b7983 */ /* 0x002f280000300800 */
[----:B------:R-:W-:Y:S04]  /*48b30*/  STL [R1+0xdd0], R19 ;  /* 0x000dd01301007387 */ /* 0x000fe80000100800 */
[----:B------:R-:W4:Y:S01]  /*48b40*/  LDL.LU R8, [R1+0xe00] ;  /* 0x000e000001087983 */ /* 0x000f220000300800 */
[----:B---3--:R-:W-:Y:S01]  /*48b50*/  IMAD.MOV.U32 R4, RZ, RZ, R18 ;  /* 0x000000ffff047224 */ /* 0x008fe200078e0012 */
[----:B------:R-:W-:-:S05]  /*48b60*/  MOV R5, R19 ;  /* 0x0000001300057202 */ /* 0x000fca0000000f00 */
[----:B------:R1:W-:Y:S01]  /*48b70*/  LDGSTS.E [R3+0x7000], [R4.64], P2 ;  /* 0x0700000004037fae */ /* 0x0003e20009121848 */
[----:B--2---:R-:W-:-:S05]  /*48b80*/  IADD3 R16, P1, R16, R252, RZ ;  /* 0x000000fc10107210 */ /* 0x004fca0007f3e0ff */
[----:B------:R-:W-:Y:S01]  /*48b90*/  IMAD.X R17, R17, 0x1, R2, P1 ;  /* 0x0000000111117824 */ /* 0x000fe200008e0602 */
[----:B------:R-:W-:Y:S01]  /*48ba0*/  STL [R1+0xddc], R16 ;  /* 0x000ddc1001007387 */ /* 0x000fe20000100800 */
[----:B-1----:R-:W-:-:S03]  /*48bb0*/  IMAD.MOV.U32 R4, RZ, RZ, R16 ;  /* 0x000000ffff047224 */ /* 0x002fc600078e0010 */
[----:B------:R-:W-:Y:S01]  /*48bc0*/  MOV R5, R17 ;  /* 0x0000001100057202 */ /* 0x000fe20000000f00 */
[----:B------:R-:W-:Y:S04]  /*48bd0*/  STL [R1+0xdd8], R17 ;  /* 0x000dd81101007387 */ /* 0x000fe80000100800 */
[----:B------:R1:W-:Y:S01]  /*48be0*/  LDGSTS.E [R3+0x7100], [R4.64], P2 ;  /* 0x0710000004037fae */ /* 0x0003e20009121848 */
[----:B------:R-:W-:-:S04]  /*48bf0*/  IADD3 R7, P3, R7, R252, RZ ;  /* 0x000000fc07077210 */ /* 0x000fc80007f7e0ff */
[----:B------:R-:W-:Y:S01]  /*48c00*/  IADD3.X R12, R12, R2, RZ, P3, !PT ;  /* 0x000000020c0c7210 */ /* 0x000fe20001ffe4ff */
[----:B------:R-:W-:Y:S01]  /*48c10*/  STL [R1+0xde4], R7 ;  /* 0x000de40701007387 */ /* 0x000fe20000100800 */
[----:B-1----:R-:W-:Y:S02]  /*48c20*/  IMAD.MOV.U32 R4, RZ, RZ, R7 ;  /* 0x000000ffff047224 */ /* 0x002fe400078e0007 */
[----:B------:R-:W-:Y:S01]  /*48c30*/  MOV R5, R12 ;  /* 0x0000000c00057202 */ /* 0x000fe20000000f00 */
[----:B------:R1:W-:Y:S04]  /*48c40*/  STL [R1+0xde0], R12 ;  /* 0x000de00c01007387 */ /* 0x0003e80000100800 */
[----:B------:R2:W-:Y:S04]  /*48c50*/  LDGSTS.E [R3+0x7200], [R4.64], P2 ;  /* 0x0720000004037fae */ /* 0x0005e80009121848 */
[----:B-1----:R-:W3:Y:S04]  /*48c60*/  LDL.LU R12, [R1+0xe08] ;  /* 0x000e0800010c7983 */ /* 0x002ee80000300800 */
[----:B------:R-:W3:Y:S04]  /*48c70*/  LDL.LU R7, [R1+0xe0c] ;  /* 0x000e0c0001077983 */ /* 0x000ee80000300800 */
[----:B------:R-:W3:Y:S04]  /*48c80*/  LDL.LU R19, [R1+0xed0] ;  /* 0x000ed00001137983 */ /* 0x000ee80000300800 */
[----:B------:R-:W3:Y:S01]  /*48c90*/  LDL.LU R18, [R1+0xed4] ;  /* 0x000ed40001127983 */ /* 0x000ee20000300800 */
[----:B------:R-:W-:-:S05]  /*48ca0*/  IADD3 R14, P1, R14, R252, RZ ;  /* 0x000000fc0e0e7210 */ /* 0x000fca0007f3e0ff */
[----:B------:R-:W-:Y:S01]  /*48cb0*/  IMAD.X R15, R15, 0x1, R2, P1 ;  /* 0x000000010f0f7824 */ /* 0x000fe200008e0602 */
[----:B------:R-:W-:Y:S01]  /*48cc0*/  STL [R1+0xdec], R14 ;  /* 0x000dec0e01007387 */ /* 0x000fe20000100800 */
[----:B------:R-:W-:-:S03]  /*48cd0*/  IADD3 R9, P3, R9, R252, RZ ;  /* 0x000000fc09097210 */ /* 0x000fc60007f7e0ff */
[----:B------:R-:W-:Y:S01]  /*48ce0*/  STL [R1+0xde8], R15 ;  /* 0x000de80f01007387 */ /* 0x000fe20000100800 */
[----:B------:R-:W-:-:S03]  /*48cf0*/  IADD3.X R13, R13, R2, RZ, P3, !PT ;  /* 0x000000020d0d7210 */ /* 0x000fc60001ffe4ff */
[----:B------:R-:W-:Y:S01]  /*48d00*/  STL [R1+0xdf4], R9 ;  /* 0x000df40901007387 */ /* 0x000fe20000100800 */
[----:B--2---:R-:W-:Y:S01]  /*48d10*/  IMAD.MOV.U32 R4, RZ, RZ, R14 ;  /* 0x000000ffff047224 */ /* 0x004fe200078e000e */
[----:B------:R-:W-:Y:S02]  /*48d20*/  MOV R5, R15 ;  /* 0x0000000f00057202 */ /* 0x000fe40000000f00 */
[----:B------:R1:W-:Y:S04]  /*48d30*/  STL [R1+0xdf0], R13 ;  /* 0x000df00d01007387 */ /* 0x0003e80000100800 */
[----:B------:R-:W3:Y:S04]  /*48d40*/  LDL.LU R17, [R1+0xed8] ;  /* 0x000ed80001117983 */ /* 0x000ee80000300800 */
[----:B------:R-:W3:Y:S01]  /*48d50*/  LDL.LU R16, [R1+0xedc] ;  /* 0x000edc0001107983 */ /* 0x000ee20000300800 */
[----:B------:R-:W-:-:S03]  /*48d60*/  IADD3 R10, P1, R10, R252, RZ ;  /* 0x000000fc0a0a7210 */ /* 0x000fc60007f3e0ff */
[----:B------:R1:W-:Y:S01]  /*48d70*/  LDGSTS.E [R3+0x7300], [R4.64], P2 ;  /* 0x0730000004037fae */ /* 0x0003e20009121848 */
[----:B------:R-:W-:Y:S02]  /*48d80*/  IADD3 R6, P3, R6, R252, RZ ;  /* 0x000000fc06067210 */ /* 0x000fe40007f7e0ff */
[----:B-1----:R-:W-:Y:S01]  /*48d90*/  MOV R5, R13 ;  /* 0x0000000d00057202 */ /* 0x002fe20000000f00 */
[----:B------:R-:W-:Y:S01]  /*48da0*/  IMAD.MOV.U32 R4, RZ, RZ, R9 ;  /* 0x000000ffff047224 */ /* 0x000fe200078e0009 */
[----:B------:R-:W3:Y:S04]  /*48db0*/  LDL.LU R13, [R1+0xee0] ;  /* 0x000ee000010d7983 */ /* 0x000ee80000300800 */
[----:B------:R-:W3:Y:S04]  /*48dc0*/  LDL.LU R9, [R1+0xee4] ;  /* 0x000ee40001097983 */ /* 0x000ee80000300800 */
[----:B------:R1:W-:Y:S04]  /*48dd0*/  LDGSTS.E [R3+0x7400], [R4.64], P2 ;  /* 0x0740000004037fae */ /* 0x0003e80009121848 */
[----:B------:R-:W-:Y:S01]  /*48de0*/  STL [R1+0xdfc], R10 ;  /* 0x000dfc0a01007387 */ /* 0x000fe20000100800 */
[----:B-1----:R-:W-:-:S02]  /*48df0*/  IMAD.MOV.U32 R4, RZ, RZ, R10 ;  /* 0x000000ffff047224 */ /* 0x002fc400078e000a */
[----:B----4-:R-:W-:-:S05]  /*48e00*/  IMAD.X R11, R11, 0x1, R2, P1 ;  /* 0x000000010b0b7824 */ /* 0x010fca00008e0602 */
[----:B------:R1:W-:Y:S01]  /*48e10*/  STL [R1+0xdf8], R11 ;  /* 0x000df80b01007387 */ /* 0x0003e20000100800 */
[----:B------:R-:W-:-:S03]  /*48e20*/  IADD3.X R8, R8, R2, RZ, P3, !PT ;  /* 0x0000000208087210 */ /* 0x000fc60001ffe4ff */
[----:B------:R-:W-:Y:S01]  /*48e30*/  STL [R1+0xe04], R6 ;  /* 0x000e040601007387 */ /* 0x000fe20000100800 */
[----:B------:R-:W-:-:S03]  /*48e40*/  MOV R5, R11 ;  /* 0x0000000b00057202 */ /* 0x000fc60000000f00 */
[----:B------:R4:W-:Y:S04]  /*48e50*/  STL [R1+0xe00], R8 ;  /* 0x000e000801007387 */ /* 0x0009e80000100800 */
[----:B------:R-:W2:Y:S04]  /*48e60*/  LDL.LU R15, [R1+0xee8] ;  /* 0x000ee800010f7983 */ /* 0x000ea80000300800 */
[----:B------:R-:W2:Y:S04]  /*48e70*/  LDL.LU R14, [R1+0xeec] ;  /* 0x000eec00010e7983 */ /* 0x000ea80000300800 */
[----:B------:R4:W-:Y:S04]  /*48e80*/  LDGSTS.E [R3+0x7500], [R4.64], P2 ;  /* 0x0750000004037fae */ /* 0x0009e80009121848 */
[----:B-1----:R-:W2:Y:S01]  /*48e90*/  LDL.LU R11, [R1+0xef0] ;  /* 0x000ef000010b7983 */ /* 0x002ea20000300800 */
[----:B----4-:R-:W-:-:S03]  /*48ea0*/  MOV R5, R8 ;  /* 0x0000000800057202 */ /* 0x010fc60000000f00 */
[----:B------:R-:W4:Y:S01]  /*48eb0*/  LDL.LU R8, [R1+0xef4] ;  /* 0x000ef40001087983 */ /* 0x000f220000300800 */
[----:B------:R-:W-:Y:S01]  /*48ec0*/  IMAD.MOV.U32 R4, RZ, RZ, R6 ;  /* 0x000000ffff047224 */ /* 0x000fe200078e0006 */
[----:B------:R-:W-:Y:S02]  /*48ed0*/  ISETP.GT.AND P1, PT, R0, 0x12, PT ;  /* 0x000000120000780c */ /* 0x000fe40003f24270 */
[----:B------:R-:W4:Y:S04]  /*48ee0*/  LDL.LU R10, [R1+0xefc] ;  /* 0x000efc00010a7983 */ /* 0x000f280000300800 */
[----:B------:R1:W-:Y:S04]  /*48ef0*/  LDGSTS.E [R3+0x7600], [R4.64], P2 ;  /* 0x0760000004037fae */ /* 0x0003e80009121848 */
[----:B------:R-:W4:Y:S01]  /*48f00*/  LDL.LU R6, [R1+0xf04] ;  /* 0x000f040001067983 */ /* 0x000f220000300800 */
[----:B---3--:R-:W-:-:S02]  /*48f10*/  IADD3 R7, P3, R7, R252, RZ ;  /* 0x000000fc07077210 */ /* 0x008fc40007f7e0ff */
[----:B-1----:R-:W-:-:S03]  /*48f20*/  SEL R4, RZ, 0x4, !P1 ;  /* 0x00000004ff047807 */ /* 0x002fc60004800000 */
[----:B------:R-:W-:Y:S01]  /*48f30*/  IMAD.X R12, R12, 0x1, R2, P3 ;  /* 0x000000010c0c7824 */ /* 0x000fe200018e0602 */
[----:B------:R-:W-:Y:S01]  /*48f40*/  IADD3 R18, P4, R18, R252, RZ ;  /* 0x000000fc12127210 */ /* 0x000fe20007f9e0ff */
[----:B------:R-:W-:Y:S01]  /*48f50*/  STL [R1+0xe0c], R7 ;  /* 0x000e0c0701007387 */ /* 0x000fe20000100800 */
[----:B------:R-:W-:Y:S02]  /*48f60*/  SEL R4, R4, RZ, !P0 ;  /* 0x000000ff04047207 */ /* 0x000fe40004000000 */
[----:B------:R-:W-:Y:S01]  /*48f70*/  IADD3.X R19, R19, R2, RZ, P4, !PT ;  /* 0x0000000213137210 */ /* 0x000fe200027fe4ff */
        /* <DEDUP_REMOVED lines=9> */
[----:B------:R-:W-:Y:S01]  /*49010*/  IADD3 R16, P2, R16, R252, RZ ;  /* 0x000000fc10107210 */ /* 0x000fe20007f5e0ff */
[----:B-1----:R-:W-:Y:S01]  /*49020*/  IMAD.MOV.U32 R4, RZ, RZ, R18 ;  /* 0x000000ffff047224 */ /* 0x002fe200078e0012 */
[----:B------:R-:W-:-:S03]  /*49030*/  MOV R5, R19 ;  /* 0x0000001300057202 */ /* 0x000fc60000000f00 */
[----:B------:R-:W-:Y:S02]  /*49040*/  IMAD.X R17, R17, 0x1, R2, P2 ;  /* 0x0000000111117824 */ /* 0x000fe400010e0602 */
[----:B------:R1:W-:Y:S04]  /*49050*/  LDGSTS.E [R3+0x9000], [R4.64], P1 ;  /* 0x0900000004037fae */ /* 0x0003e80008921848 */
[----:B------:R-:W-:Y:S01]  /*49060*/  STL [R1+0xedc], R16 ;  /* 0x000edc1001007387 */ /* 0x000fe20000100800 */
[----:B------:R-:W-:Y:S01]  /*49070*/  IADD3 R9, P3, R9, R252, RZ ;  /* 0x000000fc09097210 */ /* 0x000fe20007f7e0ff */
[----:B-1----:R-:W-:Y:S01]  /*49080*/  IMAD.MOV.U32 R4, RZ, RZ, R16 ;  /* 0x000000ffff047224 */ /* 0x002fe200078e0010 */
[----:B------:R-:W-:Y:S02]  /*49090*/  MOV R5, R17 ;  /* 0x0000001100057202 */ /* 0x000fe40000000f00 */
[----:B------:R-:W-:Y:S01]  /*490a0*/  IADD3.X R13, R13, R2, RZ, P3, !PT ;  /* 0x000000020d0d7210 */ /* 0x000fe20001ffe4ff */
[----:B------:R-:W-:Y:S04]  /*490b0*/  STL [R1+0xed8], R17 ;  /* 0x000ed81101007387 */ /* 0x000fe80000100800 */
[----:B------:R-:W-:Y:S04]  /*490c0*/  STL [R1+0xee4], R9 ;  /* 0x000ee40901007387 */ /* 0x000fe80000100800 */
[----:B------:R1:W-:Y:S04]  /*490d0*/  LDGSTS.E [R3+0x9100], [R4.64], P1 ;  /* 0x0910000004037fae */ /* 0x0003e80008921848 */
[----:B------:R1:W-:Y:S02]  /*490e0*/  STL [R1+0xee0], R13 ;  /* 0x000ee00d01007387 */ /* 0x0003e40000100800 */
[----:B-1----:R-:W-:Y:S01]  /*490f0*/  MOV R5, R13 ;  /* 0x0000000d00057202 */ /* 0x002fe20000000f00 */
[----:B------:R-:W-:Y:S01]  /*49100*/  IMAD.MOV.U32 R4, RZ, RZ, R9 ;  /* 0x000000ffff047224 */ /* 0x000fe200078e0009 */
[----:B------:R-:W3:Y:S04]  /*49110*/  LDL.LU R13, [R1+0xf08] ;  /* 0x000f0800010d7983 */ /* 0x000ee80000300800 */
[----:B------:R-:W3:Y:S04]  /*49120*/  LDL.LU R9, [R1+0xf0c] ;  /* 0x000f0c0001097983 */ /* 0x000ee80000300800 */
[----:B------:R-:W3:Y:S04]  /*49130*/  LDL.LU R19, [R1+0xfd0] ;  /* 0x000fd00001137983 */ /* 0x000ee80000300800 */
[----:B------:R-:W3:Y:S04]  /*49140*/  LDL.LU R18, [R1+0xfd4] ;  /* 0x000fd40001127983 */ /* 0x000ee80000300800 */
[----:B------:R1:W-:Y:S01]  /*49150*/  LDGSTS.E [R3+0x9200], [R4.64], P1 ;  /* 0x0920000004037fae */ /* 0x0003e20008921848 */
[----:B--2---:R-:W-:-:S05]  /*49160*/  IADD3 R14, P2, R14, R252, RZ ;  /* 0x000000fc0e0e7210 */ /* 0x004fca0007f5e0ff */
[----:B------:R-:W-:Y:S01]  /*49170*/  IMAD.X R15, R15, 0x1, R2, P2 ;  /* 0x000000010f0f7824 */ /* 0x000fe200010e0602 */
[----:B------:R-:W-:Y:S01]  /*49180*/  STL [R1+0xeec], R14 ;  /* 0x000eec0e01007387 */ /* 0x000fe20000100800 */
[----:B-1----:R-:W-:-:S03]  /*49190*/  IMAD.MOV.U32 R4, RZ, RZ, R14 ;  /* 0x000000ffff047224 */ /* 0x002fc600078e000e */
[----:B------:R-:W-:Y:S01]  /*491a0*/  STL [R1+0xee8], R15 ;  /* 0x000ee80f01007387 */ /* 0x000fe20000100800 */
[----:B----4-:R-:W-:-:S04]  /*491b0*/  IADD3 R8, P3, R8, R252, RZ ;  /* 0x000000fc08087210 */ /* 0x010fc80007f7e0ff */
[----:B------:R-:W-:Y:S01]  /*491c0*/  IADD3.X R11, R11, R2, RZ, P3, !PT ;  /* 0x000000020b0b7210 */ /* 0x000fe20001ffe4ff */
[----:B------:R-:W-:Y:S01]  /*491d0*/  STL [R1+0xef4], R8 ;  /* 0x000ef40801007387 */ /* 0x000fe20000100800 */
[----:B------:R-:W-:-:S03]  /*491e0*/  MOV R5, R15 ;  /* 0x0000000f00057202 */ /* 0x000fc60000000f00 */
[----:B------:R1:W-:Y:S04]  /*491f0*/  STL [R1+0xef0], R11 ;  /* 0x000ef00b01007387 */ /* 0x0003e80000100800 */
[----:B------:R-:W2:Y:S04]  /*49200*/  LDL.LU R17, [R1+0xfd8] ;  /* 0x000fd80001117983 */ /* 0x000ea80000300800 */
[----:B------:R-:W4:Y:S04]  /*49210*/  LDL.LU R16, [R1+0xfdc] ;  /* 0x000fdc0001107983 */ /* 0x000f280000300800 */
[----:B------:R1:W-:Y:S02]  /*49220*/  LDGSTS.E [R3+0x9300], [R4.64], P1 ;  /* 0x0930000004037fae */ /* 0x0003e40008921848 */
[----:B-1----:R-:W-:Y:S01]  /*49230*/  MOV R5, R11 ;  /* 0x0000000b00057202 */ /* 0x002fe20000000f00 */
[----:B------:R-:W-:Y:S01]  /*49240*/  IMAD.MOV.U32 R4, RZ, RZ, R8 ;  /* 0x000000ffff047224 */ /* 0x000fe200078e0008 */
[----:B------:R-:W2:Y:S04]  /*49250*/  LDL.LU R11, [R1+0xfe0] ;  /* 0x000fe000010b7983 */ /* 0x000ea80000300800 */
[----:B------:R-:W2:Y:S01]  /*49260*/  LDL.LU R8, [R1+0xfe4] ;  /* 0x000fe40001087983 */ /* 0x000ea20000300800 */
[----:B------:R-:W-:-:S02]  /*49270*/  IADD3 R10, P2, R10, R252, RZ ;  /* 0x000000fc0a0a7210 */ /* 0x000fc40007f5e0ff */
[----:B------:R-:W-:Y:S01]  /*49280*/  IADD3 R6, P3, R6, R252, RZ ;  /* 0x000000fc06067210 */ /* 0x000fe20007f7e0ff */
[----:B------:R1:W-:Y:S02]  /*49290*/  LDGSTS.E [R3+0x9400], [R4.64], P1 ;  /* 0x0940000004037fae */ /* 0x0003e40008921848 */
[----:B---3--:R-:W-:Y:S02]  /*492a0*/  IMAD.X R12, R12, 0x1, R2, P2 ;  /* 0x000000010c0c7824 */ /* 0x008fe400010e0602 */
[----:B------:R-:W-:Y:S01]  /*492b0*/  STL [R1+0xefc], R10 ;  /* 0x000efc0a01007387 */ /* 0x000fe20000100800 */
[----:B------:R-:W-:-:S03]  /*492c0*/  IADD3.X R7, R7, R2, RZ, P3, !PT ;  /* 0x0000000207077210 */ /* 0x000fc60001ffe4ff */
[----:B------:R3:W-:Y:S01]  /*492d0*/  STL [R1+0xef8], R12 ;  /* 0x000ef80c01007387 */ /* 0x0007e20000100800 */
[----:B-1----:R-:W-:Y:S01]  /*492e0*/  IMAD.MOV.U32 R4, RZ, RZ, R10 ;  /* 0x000000ffff047224 */ /* 0x002fe200078e000a */
[----:B------:R-:W-:Y:S02]  /*492f0*/  MOV R5, R12 ;  /* 0x0000000c00057202 */ /* 0x000fe40000000f00 */
[----:B------:R-:W-:Y:S04]  /*49300*/  STL [R1+0xf04], R6 ;  /* 0x000f040601007387 */ /* 0x000fe80000100800 */
[----:B------:R1:W-:Y:S04]  /*49310*/  STL [R1+0xf00], R7 ;  /* 0x000f000701007387 */ /* 0x0003e80000100800 */
[----:B------:R-:W2:Y:S04]  /*49320*/  LDL.LU R15, [R1+0xfe8] ;  /* 0x000fe800010f7983 */ /* 0x000ea80000300800 */
[----:B------:R-:W2:Y:S04]  /*49330*/  LDL.LU R14, [R1+0xfec] ;  /* 0x000fec00010e7983 */ /* 0x000ea80000300800 */
[----:B------:R1:W-:Y:S04]  /*49340*/  LDGSTS.E [R3+0x9500], [R4.64], P1 ;  /* 0x0950000004037fae */ /* 0x0003e80008921848 */
[----:B---3--:R-:W3:Y:S01]  /*49350*/  LDL.LU R12, [R1+0xff0] ;  /* 0x000ff000010c7983 */ /* 0x008ee20000300800 */
[----:B-1----:R-:W-:-:S03]  /*49360*/  MOV R5, R7 ;  /* 0x0000000700057202 */ /* 0x002fc60000000f00 */
        /* <DEDUP_REMOVED lines=8> */
[----:B------:R-:W-:-:S05]  /*493f0*/  IADD3 R9, P3, R9, R252, RZ ;  /* 0x000000fc09097210 */ /* 0x000fca0007f7e0ff */
[----:B------:R-:W-:Y:S01]  /*49400*/  IMAD.X R13, R13, 0x1, R2, P3 ;  /* 0x000000010d0d7824 */ /* 0x000fe200018e0602 */
[----:B------:R-:W-:Y:S01]  /*49410*/  IADD3 R18, P4, R18, R252, RZ ;  /* 0x000000fc12127210 */ /* 0x000fe20007f9e0ff */
[----:B------:R-:W-:Y:S01]  /*49420*/  STL [R1+0xf0c], R9 ;  /* 0x000f0c0901007387 */ /* 0x000fe20000100800 */
[----:B------:R-:W-:Y:S02]  /*49430*/  ISETP.NE.U32.AND P2, PT, R4, RZ, PT ;  /* 0x000000ff0400720c */ /* 0x000fe40003f45070 */
[----:B------:R-:W-:Y:S01]  /*49440*/  IADD3.X R19, R19, R2, RZ, P4, !PT ;  /* 0x0000000213137210 */ /* 0x000fe200027fe4ff */
[----:B------:R1:W-:Y:S01]  /*49450*/  STL [R1+0xf08], R13 ;  /* 0x000f080d01007387 */ /* 0x0003e20000100800 */
[----:B------:R-:W-:Y:S01]  /*49460*/  IMAD.MOV.U32 R4, RZ, RZ, R9 ;  /* 0x000000ffff047224 */ /* 0x000fe200078e0009 */
[----:B------:R-:W-:Y:S02]  /*49470*/  MOV R5, R13 ;  /* 0x0000000d00057202 */ /* 0x000fe40000000f00 */
[----:B------:R-:W-:Y:S04]  /*49480*/  STL [R1+0xfd4], R18 ;  /* 0x000fd41201007387 */ /* 0x000fe80000100800 */
[----:B------:R1:W-:Y:S04]  /*49490*/  LDGSTS.E [R3+0x9700], [R4.64], P1 ;  /* 0x0970000004037fae */ /* 0x0003e80008921848 */
[----:B-1----:R-:W3:Y:S04]  /*494a0*/  LDL.LU R13, [R1+0xff8] ;  /* 0x000ff800010d7983 */ /* 0x002ee80000300800 */
[----:B------:R-:W-:Y:S04]  /*494b0*/  STL [R1+0xfd0], R19 ;  /* 0x000fd01301007387 */ /* 0x000fe80000100800 */
[----:B------:R-:W3:Y:S01]  /*494c0*/  LDL.LU R9, [R1+0x1000] ;  /* 0x0010000001097983 */ /* 0x000ee20000300800 */
[----:B------:R-:W-:Y:S01]  /*494d0*/  IMAD.MOV.U32 R4, RZ, RZ, R18 ;  /* 0x000000ffff047224 */ /* 0x000fe200078e0012 */
[----:B------:R-:W-:-:S05]  /*494e0*/  MOV R5, R19 ;  /* 0x0000001300057202 */ /* 0x000fca0000000f00 */
[----:B------:R1:W-:Y:S01]  /*494f0*/  LDGSTS.E [R3+0xb000], [R4.64], P2 ;  /* 0x0b00000004037fae */ /* 0x0003e20009121848 */
[----:B----4-:R-:W-:-:S05]  /*49500*/  IADD3 R16, P1, R16, R252, RZ ;  /* 0x000000fc10107210 */ /* 0x010fca0007f3e0ff */
[----:B--2---:R-:W-:Y:S02]  /*49510*/  IMAD.X R17, R17, 0x1, R2, P1 ;  /* 0x0000000111117824 */ /* 0x004fe400008e0602 */
        /* <DEDUP_REMOVED lines=12> */
[----:B--2---:R-:W2:Y:S04]  /*495e0*/  LDL.LU R11, [R1+0x1008] ;  /* 0x00100800010b7983 */ /* 0x004ea80000300800 */
[----:B------:R-:W4:Y:S04]  /*495f0*/  LDL.LU R8, [R1+0x100c] ;  /* 0x00100c0001087983 */ /* 0x000f280000300800 */
[----:B------:R-:W2:Y:S04]  /*49600*/  LDL.LU R19, [R1+0x10d0] ;  /* 0x0010d00001137983 */ /* 0x000ea80000300800 */
[----:B------:R-:W2:Y:S01]  /*49610*/  LDL.LU R18, [R1+0x10d4] ;  /* 0x0010d40001127983 */ /* 0x000ea20000300800 */
[----:B------:R-:W-:-:S05]  /*49620*/  IADD3 R14, P1, R14, R252, RZ ;  /* 0x000000fc0e0e7210 */ /* 0x000fca0007f3e0ff */
[----:B------:R-:W-:Y:S01]  /*49630*/  IMAD.X R15, R15, 0x1, R2, P1 ;  /* 0x000000010f0f7824 */ /* 0x000fe200008e0602 */
[----:B------:R-:W-:Y:S01]  /*49640*/  STL [R1+0xfec], R14 ;  /* 0x000fec0e01007387 */ /* 0x000fe20000100800 */
[----:B---3--:R-:W-:-:S03]  /*49650*/  IADD3 R7, P3, R7, R252, RZ ;  /* 0x000000fc07077210 */ /* 0x008fc60007f7e0ff */
[----:B------:R-:W-:Y:S01]  /*49660*/  STL [R1+0xfe8], R15 ;  /* 0x000fe80f01007387 */ /* 0x000fe20000100800 */
[----:B------:R-:W-:-:S03]  /*49670*/  IADD3.X R12, R12, R2, RZ, P3, !PT ;  /* 0x000000020c0c7210 */ /* 0x000fc60001ffe4ff */
[----:B------:R-:W-:Y:S01]  /*49680*/  STL [R1+0xff4], R7 ;  /* 0x000ff40701007387 */ /* 0x000fe20000100800 */
[----:B-1----:R-:W-:Y:S01]  /*49690*/  IMAD.MOV.U32 R4, RZ, RZ, R14 ;  /* 0x000000ffff047224 */ /* 0x002fe200078e000e */
[----:B------:R-:W-:Y:S02]  /*496a0*/  MOV R5, R15 ;  /* 0x0000000f00057202 */ /* 0x000fe40000000f00 */
[----:B------:R1:W-:Y:S04]  /*496b0*/  STL [R1+0xff0], R12 ;  /* 0x000ff00c01007387 */ /* 0x0003e80000100800 */
[----:B------:R-:W3:Y:S04]  /*496c0*/  LDL.LU R17, [R1+0x10d8] ;  /* 0x0010d80001117983 */ /* 0x000ee80000300800 */
[----:B------:R-:W3:Y:S04]  /*496d0*/  LDL.LU R16, [R1+0x10dc] ;  /* 0x0010dc0001107983 */ /* 0x000ee80000300800 */
[----:B------:R1:W-:Y:S01]  /*496e0*/  LDGSTS.E [R3+0xb300], [R4.64], P2 ;  /* 0x0b30000004037fae */ /* 0x0003e20009121848 */
[----:B------:R-:W-:-:S02]  /*496f0*/  IADD3 R10, P1, R10, R252, RZ ;  /* 0x000000fc0a0a7210 */ /* 0x000fc40007f3e0ff */
[----:B-1----:R-:W-:Y:S01]  /*49700*/  MOV R5, R12 ;  /* 0x0000000c00057202 */ /* 0x002fe20000000f00 */
[----:B------:R-:W-:Y:S01]  /*49710*/  IMAD.MOV.U32 R4, RZ, RZ, R7 ;  /* 0x000000ffff047224 */ /* 0x000fe200078e0007 */
[----:B------:R-:W3:Y:S04]  /*49720*/  LDL.LU R12, [R1+0x10e0] ;  /* 0x0010e000010c7983 */ /* 0x000ee80000300800 */
[----:B------:R-:W3:Y:S01]  /*49730*/  LDL.LU R7, [R1+0x10e4] ;  /* 0x0010e40001077983 */ /* 0x000ee20000300800 */
[----:B------:R-:W-:-:S03]  /*49740*/  IADD3 R6, P3, R6, R252, RZ ;  /* 0x000000fc06067210 */ /* 0x000fc60007f7e0ff */
[----:B------:R1:W-:Y:S04]  /*49750*/  LDGSTS.E [R3+0xb400], [R4.64], P2 ;  /* 0x0b40000004037fae */ /* 0x0003e80009121848 */
[----:B------:R-:W-:Y:S01]  /*49760*/  STL [R1+0xffc], R10 ;  /* 0x000ffc0a01007387 */ /* 0x000fe20000100800 */
[----:B------:R-:W-:Y:S02]  /*49770*/  IMAD.X R13, R13, 0x1, R2, P1 ;  /* 0x000000010d0d7824 */ /* 0x000fe400008e0602 */
[----:B-1----:R-:W-:-:S03]  /*49780*/  IMAD.MOV.U32 R4, RZ, RZ, R10 ;  /* 0x000000ffff047224 */ /* 0x002fc600078e000a */
[----:B------:R1:W-:Y:S01]  /*49790*/  STL [R1+0xff8], R13 ;  /* 0x000ff80d01007387 */ /* 0x0003e20000100800 */
[----:B------:R-:W-:-:S03]  /*497a0*/  IADD3.X R9, R9, R2, RZ, P3, !PT ;  /* 0x0000000209097210 */ /* 0x000fc60001ffe4ff */
[----:B------:R-:W-:Y:S01]  /*497b0*/  STL [R1+0x1004], R6 ;  /* 0x0010040601007387 */ /* 0x000fe20000100800 */
[----:B------:R-:W-:-:S03]  /*497c0*/  MOV R5, R13 ;  /* 0x0000000d00057202 */ /* 0x000fc60000000f00 */
[----:B------:R1:W-:Y:S04]  /*497d0*/  STL [R1+0x1000], R9 ;  /* 0x0010000901007387 */ /* 0x0003e80000100800 */
[----:B------:R-:W3:Y:S04]  /*497e0*/  LDL.LU R15, [R1+0x10e8] ;  /* 0x0010e800010f7983 */ /* 0x000ee80000300800 */
[----:B------:R-:W3:Y:S04]  /*497f0*/  LDL.LU R14, [R1+0x10ec] ;  /* 0x0010ec00010e7983 */ /* 0x000ee80000300800 */
[----:B------:R1:W-:Y:S04]  /*49800*/  LDGSTS.E [R3+0xb500], [R4.64], P2 ;  /* 0x0b50000004037fae */ /* 0x0003e80009121848 */
[----:B-1----:R-:W3:Y:S01]  /*49810*/  LDL.LU R13, [R1+0x10f0] ;  /* 0x0010f000010d7983 */ /* 0x002ee20000300800 */
[----:B------:R-:W-:-:S03]  /*49820*/  MOV R5, R9 ;  /* 0x0000000900057202 */ /* 0x000fc60000000f00 */
        /* <DEDUP_REMOVED lines=9> */
[----:B----4-:R-:W-:-:S05]  /*498c0*/  IADD3 R8, P3, R8, R252, RZ ;  /* 0x000000fc08087210 */ /* 0x010fca0007f7e0ff */
[----:B--2---:R-:W-:Y:S01]  /*498d0*/  IMAD.X R11, R11, 0x1, R2, P3 ;  /* 0x000000010b0b7824 */ /* 0x004fe200018e0602 */
        /* <DEDUP_REMOVED lines=11> */
[----:B--2---:R-:W-:Y:S01]  /*49990*/  IMAD.MOV.U32 R4, RZ, RZ, R18 ;  /* 0x000000ffff047224 */ /* 0x004fe200078e0012 */
[----:B------:R-:W-:-:S05]  /*499a0*/  MOV R5, R19 ;  /* 0x0000001300057202 */ /* 0x000fca0000000f00 */
[----:B------:R1:W-:Y:S01]  /*499b0*/  LDGSTS.E [R3+0xd000], [R4.64], P1 ;  /* 0x0d00000004037fae */ /* 0x0003e20008921848 */
[----:B---3--:R-:W-:-:S05]  /*499c0*/  IADD3 R16, P2, R16, R252, RZ ;  /* 0x000000fc10107210 */ /* 0x008fca0007f5e0ff */
        /* <DEDUP_REMOVED lines=20> */
[----:B--2---:R-:W-:-:S03]  /*49b10*/  IMAD.MOV.U32 R4, RZ, RZ, R14 ;  /* 0x000000ffff047224 */ /* 0x004fc600078e000e */
[----:B------:R-:W-:Y:S01]  /*49b20*/  STL [R1+0x10e8], R15 ;  /* 0x0010e80f01007387 */ /* 0x000fe20000100800 */
[----:B------:R-:W-:-:S04]  /*49b30*/  IADD3 R9, P3, R9, R252, RZ ;  /* 0x000000fc09097210 */ /* 0x000fc80007f7e0ff */
[----:B------:R-:W-:Y:S01]  /*49b40*/  IADD3.X R13, R13, R2, RZ, P3, !PT ;  /* 0x000000020d0d7210 */ /* 0x000fe20001ffe4ff */
[----:B------:R-:W-:Y:S01]  /*49b50*/  STL [R1+0x10f4], R9 ;  /* 0x0010f40901007387 */ /* 0x000fe20000100800 */
[----:B------:R-:W-:-:S03]  /*49b60*/  MOV R5, R15 ;  /* 0x0000000f00057202 */ /* 0x000fc60000000f00 */
        /* <DEDUP_REMOVED lines=51> */
[----:B------:R-:W-:Y:S04]  /*49ea0*/  STL [R1+0x11dc], R16 ;  /* 0x0011dc1001007387 */ /* 0x000fe80000100800 */
[----:B------:R-:W-:Y:S01]  /*49eb0*/  STL [R1+0x11d8], R17 ;  /* 0x0011d81101007387 */ /* 0x000fe20000100800 */
[----:B-1----:R-:W-:Y:S01]  /*49ec0*/  IMAD.MOV.U32 R4, RZ, RZ, R16 ;  /* 0x000000ffff047224 */ /* 0x002fe200078e0010 */
[----:B------:R-:W-:-:S02]  /*49ed0*/  IADD3 R9, P3, R9, R252, RZ ;  /* 0x000000fc09097210 */ /* 0x000fc40007f7e0ff */
[----:B------:R-:W-:Y:S02]  /*49ee0*/  MOV R5, R17 ;  /* 0x0000001100057202 */ /* 0x000fe40000000f00 */
[----:B------:R-:W-:Y:S01]  /*49ef0*/  IADD3.X R13, R13, R2, RZ, P3, !PT ;  /* 0x000000020d0d7210 */ /* 0x000fe20001ffe4ff */
        /* <DEDUP_REMOVED lines=31> */
[----:B------:R-:W-:Y:S04]  /*4a0f0*/  STL [R1+0x11fc], R10 ;  /* 0x0011fc0a01007387 */ /* 0x000fe80000100800 */
[----:B------:R3:W-:Y:S01]  /*4a100*/  STL [R1+0x11f8], R12 ;  /* 0x0011f80c01007387 */ /* 0x0007e20000100800 */
[----:B------:R-:W-:Y:S01]  /*4a110*/  IADD3.X R7, R7, R2, RZ, P3, !PT ;  /* 0x0000000207077210 */ /* 0x000fe20001ffe4ff */
[----:B-1----:R-:W-:Y:S01]  /*4a120*/  IMAD.MOV.U32 R4, RZ, RZ, R10 ;  /* 0x000000ffff047224 */ /* 0x002fe200078e000a */
[----:B------:R-:W-:Y:S01]  /*4a130*/  MOV R5, R12 ;  /* 0x0000000c00057202 */ /* 0x000fe20000000f00 */
        /* <DEDUP_REMOVED lines=69> */
[----:B------:R-:W-:Y:S04]  /*4a590*/  STL [R1+0x12fc], R10 ;  /* 0x0012fc0a01007387 */ /* 0x000fe80000100800 */
[----:B------:R1:W-:Y:S01]  /*4a5a0*/  LDGSTS.E [R3+0x11400], [R4.64], P1 ;  /* 0x1140000004037fae */ /* 0x0003e20008921848 */
[----:B------:R-:W-:-:S05]  /*4a5b0*/  IMAD.X R13, R13, 0x1, R2, P2 ;  /* 0x000000010d0d7824 */ /* 0x000fca00010e0602 */
[----:B------:R1:W-:Y:S01]  /*4a5c0*/  STL [R1+0x12f8], R13 ;  /* 0x0012f80d01007387 */ /* 0x0003e20000100800 */
[----:B------:R-:W-:-:S03]  /*4a5d0*/  IADD3.X R9, R9, R2, RZ, P3, !PT ;  /* 0x0000000209097210 */ /* 0x000fc60001ffe4ff */
[----:B------:R-:W-:Y:S01]  /*4a5e0*/  STL [R1+0x1304], R6 ;  /* 0x0013040601007387 */ /* 0x000fe20000100800 */
[----:B-1----:R-:W-:-:S03]  /*4a5f0*/  MOV R5, R13 ;  /* 0x0000000d00057202 */ /* 0x002fc60000000f00 */
[----:B------:R1:W-:Y:S01]  /*4a600*/  STL [R1+0x1300], R9 ;  /* 0x0013000901007387 */ /* 0x0003e20000100800 */
[----:B------:R-:W-:-:S03]  /*4a610*/  IMAD.MOV.U32 R4, RZ, RZ, R10 ;  /* 0x000000ffff047224 */ /* 0x000fc600078e000a */
[----:B------:R-:W3:Y:S04]  /*4a620*/  LDL.LU R15, [R1+0x13e8] ;  /* 0x0013e800010f7983 */ /* 0x000ee80000300800 */
[----:B------:R-:W3:Y:S04]  /*4a630*/  LDL.LU R14, [R1+0x13ec] ;  /* 0x0013ec00010e7983 */ /* 0x000ee80000300800 */
[----:B------:R-:W3:Y:S04]  /*4a640*/  LDL.LU R13, [R1+0x13f0] ;  /* 0x0013f000010d7983 */ /* 0x000ee80000300800 */
[----:B------:R-:W3:Y:S01]  /*4a650*/  LDL.LU R10, [R1+0x13f4] ;  /* 0x0013f400010a7983 */ /* 0x000ee20000300800 */
[----:B------:R-:W-:-:S03]  /*4a660*/  ISETP.GT.AND P2, PT, R0, 0x26, PT ;  /* 0x000000260000780c */ /* 0x000fc60003f44270 */
[----:B------:R1:W-:Y:S02]  /*4a670*/  LDGSTS.E [R3+0x11500], [R4.64], P1 ;  /* 0x1150000004037fae */ /* 0x0003e40008921848 */
[----:B-1----:R-:W-:Y:S01]  /*4a680*/  IMAD.MOV.U32 R4, RZ, RZ, R6 ;  /* 0x000000ffff047224 */ /* 0x002fe200078e0006 */
[----:B------:R-:W-:Y:S02]  /*4a690*/  MOV R5, R9 ;  /* 0x0000000900057202 */ /* 0x000fe40000000f00 */
        /* <DEDUP_REMOVED lines=42> */
[----:B------:R-:W-:Y:S01]  /*4a940*/  IADD3 R10, P3, R10, R252, RZ ;  /* 0x000000fc0a0a7210 */ /* 0x000fe20007f7e0ff */
[----:B------:R-:W-:Y:S03]  /*4a950*/  STL [R1+0x13ec], R14 ;  /* 0x0013ec0e01007387 */ /* 0x000fe60000100800 */
[----:B------:R-:W-:Y:S01]  /*4a960*/  IADD3.X R13, R13, R2, RZ, P3, !PT ;  /* 0x000000020d0d7210 */ /* 0x000fe20001ffe4ff */
[----:B------:R-:W-:Y:S01]  /*4a970*/  STL [R1+0x13e8], R15 ;  /* 0x0013e80f01007387 */ /* 0x000fe20000100800 */
[----:B--2---:R-:W-:Y:S01]  /*4a980*/  IMAD.MOV.U32 R4, RZ, RZ, R14 ;  /* 0x000000ffff047224 */ /* 0x004fe200078e000e */
[----:B------:R-:W-:Y:S02]  /*4a990*/  MOV R5, R15 ;  /* 0x0000000f00057202 */ /* 0x000fe40000000f00 */
[----:B------:R-:W-:Y:S04]  /*4a9a0*/  STL [R1+0x13f4], R10 ;  /* 0x0013f40a01007387 */ /* 0x000fe80000100800 */
        /* <DEDUP_REMOVED lines=88> */
[----:B------:R3:W-:Y:S01]  /*4af30*/  STL [R1+0x14fc], R9 ;  /* 0x0014fc0901007387 */ /* 0x0007e20000100800 */
[----:B------:R-:W-:-:S03]  /*4af40*/  IADD3.X R7, R7, R2, RZ, P3, !PT ;  /* 0x0000000207077210 */ /* 0x000fc60001ffe4ff */
[----:B------:R-:W-:Y:S01]  /*4af50*/  STL [R1+0x14f8], R12 ;  /* 0x0014f80c01007387 */ /* 0x000fe20000100800 */
        /* <DEDUP_REMOVED lines=21> */
[----:B------:R-:W-:Y:S01]  /*4b0b0*/  ISETP.NE.U32.AND P2, PT, R4, RZ, PT ;  /* 0x000000ff0400720c */ /* 0x000fe20003f45070 */
[----:B------:R-:W-:Y:S01]  /*4b0c0*/  IMAD.MOV.U32 R4, RZ, RZ, R10 ;  /* 0x000000ffff047224 */ /* 0x000fe200078e000a */
[----:B------:R-:W-:Y:S01]  /*4b0d0*/  IADD3.X R19, R19, R2, RZ, P4, !PT ;  /* 0x0000000213137210 */ /* 0x000fe200027fe4ff */
[----:B------:R1:W-:Y:S01]  /*4b0e0*/  STL [R1+0x1508], R13 ;  /* 0x0015080d01007387 */ /* 0x0003e20000100800 */
[----:B------:R-:W-:-:S03]  /*4b0f0*/  MOV R5, R13 ;  /* 0x0000000d00057202 */ /* 0x000fc60000000f00 */
        /* <DEDUP_REMOVED lines=72> */
[----:B------:R-:W-:Y:S02]  /*4b580*/  MOV R5, R11 ;  /* 0x0000000b00057202 */ /* 0x000fe40000000f00 */
[----:B------:R-:W-:Y:S01]  /*4b590*/  IADD3.X R19, R19, R2, RZ, P4, !PT ;  /* 0x0000000213137210 */ /* 0x000fe200027fe4ff */
[----:B------:R1:W-:Y:S04]  /*4b5a0*/  STL [R1+0x1608], R11 ;  /* 0x0016080b01007387 */ /* 0x0003e80000100800 */
[----:B------:R-:W-:Y:S01]  /*4b5b0*/  STL [R1+0x16d4], R18 ;  /* 0x0016d41201007387 */ /* 0x000fe20000100800 */
[----:B------:R-:W-:-:S03]  /*4b5c0*/  IMAD.MOV.U32 R4, RZ, RZ, R8 ;  /* 0x000000ffff047224 */ /* 0x000fc600078e0008 */
[----:B-1----:R-:W2:Y:S04]  /*4b5d0*/  LDL.LU R11, [R1+0x16f8] ;  /* 0x0016f800010b7983 */ /* 0x002ea80000300800 */
[----:B------:R-:W-:Y:S04]  /*4b5e0*/  STL [R1+0x16d0], R19 ;  /* 0x0016d01301007387 */ /* 0x000fe80000100800 */
[----:B------:R-:W4:Y:S04]  /*4b5f0*/  LDL.LU R8, [R1+0x1700] ;  /* 0x0017000001087983 */ /* 0x000f280000300800 */
[----:B------:R1:W-:Y:S01]  /*4b600*/  LDGSTS.E [R3+0x17700], [R4.64], P2 ;  /* 0x1770000004037fae */ /* 0x0003e20009121848 */
[----:B---3--:R-:W-:Y:S01]  /*4b610*/  IADD3 R16, P2, R16, R252, RZ ;  /* 0x000000fc10107210 */ /* 0x008fe20007f5e0ff */
        /* <DEDUP_REMOVED lines=12> */
[----:B------:R3:W-:Y:S01]  /*4b6e0*/  STL [R1+0x16e0], R9 ;  /* 0x0016e00901007387 */ /* 0x0007e20000100800 */
[----:B-1----:R-:W-:Y:S01]  /*4b6f0*/  MOV R5, R9 ;  /* 0x0000000900057202 */ /* 0x002fe20000000f00 */
[----:B------:R-:W-:-:S02]  /*4b700*/  IMAD.MOV.U32 R4, RZ, RZ, R7 ;  /* 0x000000ffff047224 */ /* 0x000fc400078e0007 */
[----:B---3--:R-:W3:Y:S04]  /*4b710*/  LDL.LU R9, [R1+0x1708] ;  /* 0x0017080001097983 */ /* 0x008ee80000300800 */
[----:B------:R-:W3:Y:S04]  /*4b720*/  LDL.LU R7, [R1+0x170c] ;  /* 0x00170c0001077983 */ /* 0x000ee80000300800 */
[----:B------:R-:W3:Y:S04]  /*4b730*/  LDL.LU R19, [R1+0x17d0] ;  /* 0x0017d00001137983 */ /* 0x000ee80000300800 */
[----:B------:R-:W3:Y:S01]  /*4b740*/  LDL.LU R18, [R1+0x17d4] ;  /* 0x0017d40001127983 */ /* 0x000ee20000300800 */
[----:B------:R-:W-:-:S03]  /*4b750*/  IADD3 R14, P2, R14, R252, RZ ;  /* 0x000000fc0e0e7210 */ /* 0x000fc60007f5e0ff */
[----:B------:R1:W-:Y:S01]  /*4b760*/  LDGSTS.E [R3+0x19200], [R4.64], P1 ;  /* 0x1920000004037fae */ /* 0x0003e20008921848 */
[----:B------:R-:W-:Y:S01]  /*4b770*/  IADD3 R12, P3, R12, R252, RZ ;  /* 0x000000fc0c0c7210 */ /* 0x000fe20007f7e0ff */
[----:B------:R-:W-:-:S03]  /*4b780*/  IMAD.X R15, R15, 0x1, R2, P2 ;  /* 0x000000010f0f7824 */ /* 0x000fc600010e0602 */
[----:B------:R-:W-:Y:S01]  /*4b790*/  IADD3.X R13, R13, R2, RZ, P3, !PT ;  /* 0x000000020d0d7210 */ /* 0x000fe20001ffe4ff */
[----:B------:R-:W-:Y:S04]  /*4b7a0*/  STL [R1+0x16ec], R14 ;  /* 0x0016ec0e01007387 */ /* 0x000fe80000100800 */
[----:B------:R1:W-:Y:S04]  /*4b7b0*/  STL [R1+0x16e8], R15 ;  /* 0x0016e80f01007387 */ /* 0x0003e80000100800 */
[----:B------:R2:W-:Y:S01]  /*4b7c0*/  STL [R1+0x16f4], R12 ;  /* 0x0016f40c01007387 */ /* 0x0005e20000100800 */
[----:B-1----:R-:W-:-:S03]  /*4b7d0*/  MOV R5, R15 ;  /* 0x0000000f00057202 */ /* 0x002fc60000000f00 */
[----:B------:R-:W-:Y:S01]  /*4b7e0*/  STL [R1+0x16f0], R13 ;  /* 0x0016f00d01007387 */ /* 0x000fe20000100800 */
[----:B------:R-:W-:-:S03]  /*4b7f0*/  IMAD.MOV.U32 R4, RZ, RZ, R14 ;  /* 0x000000ffff047224 */ /* 0x000fc600078e000e */
[----:B------:R-:W3:Y:S04]  /*4b800*/  LDL.LU R17, [R1+0x17d8] ;  /* 0x0017d80001117983 */ /* 0x000ee80000300800 */
[----:B------:R-:W3:Y:S01]  /*4b810*/  LDL.LU R16, [R1+0x17dc] ;  /* 0x0017dc0001107983 */ /* 0x000ee20000300800 */
[----:B------:R-:W-:-:S03]  /*4b820*/  IADD3 R10, P2, R10, R252, RZ ;  /* 0x000000fc0a0a7210 */ /* 0x000fc60007f5e0ff */
[----:B------:R-:W3:Y:S04]  /*4b830*/  LDL.LU R15, [R1+0x17e0] ;  /* 0x0017e000010f7983 */ /* 0x000ee80000300800 */
[----:B------:R-:W3:Y:S01]  /*4b840*/  LDL.LU R14, [R1+0x17e4] ;  /* 0x0017e400010e7983 */ /* 0x000ee20000300800 */
[----:B------:R-:W-:-:S03]  /*4b850*/  IADD3 R6, P3, R6, R252, RZ ;  /* 0x000000fc06067210 */ /* 0x000fc60007f7e0ff */
[----:B------:R1:W-:Y:S04]  /*4b860*/  LDGSTS.E [R3+0x19300], [R4.64], P1 ;  /* 0x1930000004037fae */ /* 0x0003e80008921848 */
[----:B------:R2:W-:Y:S01]  /*4b870*/  STL [R1+0x16fc], R10 ;  /* 0x0016fc0a01007387 */ /* 0x0005e20000100800 */
[----:B-1----:R-:W-:Y:S01]  /*4b880*/  IMAD.MOV.U32 R4, RZ, RZ, R12 ;  /* 0x000000ffff047224 */ /* 0x002fe200078e000c */
[----:B------:R-:W-:-:S05]  /*4b890*/  MOV R5, R13 ;  /* 0x0000000d00057202 */ /* 0x000fca0000000f00 */
[----:B------:R1:W-:Y:S02]  /*4b8a0*/  LDGSTS.E [R3+0x19400], [R4.64], P1 ;  /* 0x1940000004037fae */ /* 0x0003e40008921848 */
[----:B-1----:R-:W-:Y:S02]  /*4b8b0*/  IMAD.MOV.U32 R4, RZ, RZ, R10 ;  /* 0x000000ffff047224 */ /* 0x002fe400078e000a */
[----:B--2---:R-:W-:-:S05]  /*4b8c0*/  IMAD.X R11, R11, 0x1, R2, P2 ;  /* 0x000000010b0b7824 */ /* 0x004fca00010e0602 */
[----:B------:R1:W-:Y:S01]  /*4b8d0*/  STL [R1+0x16f8], R11 ;  /* 0x0016f80b01007387 */ /* 0x0003e20000100800 */
[----:B----4-:R-:W-:-:S03]  /*4b8e0*/  IADD3.X R8, R8, R2, RZ, P3, !PT ;  /* 0x0000000208087210 */ /* 0x010fc60001ffe4ff */
[----:B------:R-:W-:Y:S04]  /*4b8f0*/  STL [R1+0x1704], R6 ;  /* 0x0017040601007387 */ /* 0x000fe80000100800 */
[----:B------:R-:W2:Y:S04]  /*4b900*/  LDL.LU R12, [R1+0x17ec] ;  /* 0x0017ec00010c7983 */ /* 0x000ea80000300800 */
[----:B------:R4:W-:Y:S04]  /*4b910*/  STL [R1+0x1700], R8 ;  /* 0x0017000801007387 */ /* 0x0009e80000100800 */
[----:B------:R-:W2:Y:S01]  /*4b920*/  LDL.LU R10, [R1+0x17f4] ;  /* 0x0017f400010a7983 */ /* 0x000ea20000300800 */
[----:B------:R-:W-:-:S03]  /*4b930*/  MOV R5, R11 ;  /* 0x0000000b00057202 */ /* 0x000fc60000000f00 */
[----:B------:R-:W2:Y:S04]  /*4b940*/  LDL.LU R13, [R1+0x17e8] ;  /* 0x0017e800010d7983 */ /* 0x000ea80000300800 */
[----:B-1----:R-:W2:Y:S01]  /*4b950*/  LDL.LU R11, [R1+0x17f0] ;  /* 0x0017f000010b7983 */ /* 0x002ea20000300800 */
[----:B------:R-:W-:-:S03]  /*4b960*/  ISETP.GT.AND P2, PT, R0, 0x36, PT ;  /* 0x000000360000780c */ /* 0x000fc60003f44270 */
[----:B------:R1:W-:Y:S02]  /*4b970*/  LDGSTS.E [R3+0x19500], [R4.64], P1 ;  /* 0x1950000004037fae */ /* 0x0003e40008921848 */
[----:B-1----:R-:W-:Y:S01]  /*4b980*/  IMAD.MOV.U32 R4, RZ, RZ, R6 ;  /* 0x000000ffff047224 */ /* 0x002fe200078e0006 */
[----:B------:R-:W-:Y:S02]  /*4b990*/  MOV R5, R8 ;  /* 0x0000000800057202 */ /* 0x000fe40000000f00 */
[----:B----4-:R-:W4:Y:S04]  /*4b9a0*/  LDL.LU R8, [R1+0x17fc] ;  /* 0x0017fc0001087983 */ /* 0x010f280000300800 */
[----:B------:R-:W4:Y:S04]  /*4b9b0*/  LDL.LU R6, [R1+0x1804] ;  /* 0x0018040001067983 */ /* 0x000f280000300800 */
[----:B------:R1:W-:Y:S01]  /*4b9c0*/  LDGSTS.E [R3+0x19600], [R4.64], P1 ;  /* 0x1960000004037fae */ /* 0x0003e20008921848 */
[----:B---3--:R-:W-:-:S05]  /*4b9d0*/  IADD3 R7, P3, R7, R252, RZ ;  /* 0x000000fc07077210 */ /* 0x008fca0007f7e0ff */
[----:B------:R-:W-:Y:S01]  /*4b9e0*/  IMAD.X R9, R9, 0x1, R2, P3 ;  /* 0x0000000109097824 */ /* 0x000fe200018e0602 */
[----:B------:R-:W-:Y:S01]  /*4b9f0*/  IADD3 R18, P4, R18, R252, RZ ;  /* 0x000000fc12127210 */ /* 0x000fe20007f9e0ff */
[----:B------:R-:W-:Y:S01]  /*4ba00*/  STL [R1+0x170c], R7 ;  /* 0x00170c0701007387 */ /* 0x000fe20000100800 */
[----:B-1----:R-:W-:Y:S02]  /*4ba10*/  SEL R4, RZ, 0x4, !P2 ;  /* 0x00000004ff047807 */ /* 0x002fe40005000000 */
[----:B------:R-:W-:Y:S01]  /*4ba20*/  MOV R5, R9 ;  /* 0x0000000900057202 */ /* 0x000fe20000000f00 */
[----:B------:R1:W-:Y:S01]  /*4ba30*/  STL [R1+0x1708], R9 ;  /* 0x0017080901007387 */ /* 0x0003e20000100800 */
[----:B------:R-:W-:-:S03]  /*4ba40*/  SEL R4, R4, RZ, !P0 ;  /* 0x000000ff04047207 */ /* 0x000fc60004000000 */
[----:B------:R-:W-:Y:S01]  /*4ba50*/  STL [R1+0x17d4], R18 ;  /* 0x0017d41201007387 */ /* 0x000fe20000100800 */
[----:B------:R-:W-:-:S03]  /*4ba60*/  IADD3.X R19, R19, R2, RZ, P4, !PT ;  /* 0x0000000213137210 */ /* 0x000fc600027fe4ff */
[----:B-1----:R-:W2:Y:S01]  /*4ba70*/  LDL.LU R9, [R1+0x17f8] ;  /* 0x0017f80001097983 */ /* 0x002ea20000300800 */
[----:B------:R-:W-:Y:S01]  /*4ba80*/  ISETP.NE.U32.AND P2, PT, R4, RZ, PT ;  /* 0x000000ff0400720c */ /* 0x000fe20003f45070 */
[----:B------:R-:W-:Y:S02]  /*4ba90*/  IMAD.MOV.U32 R4, RZ, RZ, R7 ;  /* 0x000000ffff047224 */ /* 0x000fe400078e0007 */
[----:B------:R1:W-:Y:S04]  /*4baa0*/  STL [R1+0x17d0], R19 ;  /* 0x0017d01301007387 */ /* 0x0003e80000100800 */
[----:B------:R-:W2:Y:S04]  /*4bab0*/  LDL.LU R7, [R1+0x1800] ;  /* 0x0018000001077983 */ /* 0x000ea80000300800 */
[----:B------:R1:W-:Y:S01]  /*4bac0*/  LDGSTS.E [R3+0x19700], [R4.64], P1 ;  /* 0x1970000004037fae */ /* 0x0003e20008921848 */
[----:B------:R-:W-:-:S05]  /*4bad0*/  IADD3 R16, P1, R16, R252, RZ ;  /* 0x000000fc10107210 */ /* 0x000fca0007f3e0ff */
[----:B------:R-:W-:Y:S01]  /*4bae0*/  IMAD.X R17, R17, 0x1, R2, P1 ;  /* 0x0000000111117824 */ /* 0x000fe200008e0602 */
[----:B------:R-:W-:Y:S01]  /*4baf0*/  IADD3 R14, P3, R14, R252, RZ ;  /* 0x000000fc0e0e7210 */ /* 0x000fe20007f7e0ff */
[----:B------:R2:W-:Y:S03]  /*4bb00*/  STL [R1+0x17dc], R16 ;  /* 0x0017dc1001007387 */ /* 0x0005e60000100800 */
[----:B------:R-:W-:Y:S01]  /*4bb10*/  IADD3.X R15, R15, R2, RZ, P3, !PT ;  /* 0x000000020f0f7210 */ /* 0x000fe20001ffe4ff */
[----:B------:R-:W-:Y:S01]  /*4bb20*/  STL [R1+0x17d8], R17 ;  /* 0x0017d81101007387 */ /* 0x000fe20000100800 */
[----:B-1----:R-:W-:Y:S01]  /*4bb30*/  MOV R5, R19 ;  /* 0x0000001300057202 */ /* 0x002fe20000000f00 */
[----:B------:R-:W-:Y:S02]  /*4bb40*/  IMAD.MOV.U32 R4, RZ, RZ, R18 ;  /* 0x000000ffff047224 */ /* 0x000fe400078e0012 */
[----:B------:R1:W-:Y:S04]  /*4bb50*/  STL [R1+0x17e4], R14 ;  /* 0x0017e40e01007387 */ /* 0x0003e80000100800 */
[----:B------:R1:W-:Y:S04]  /*4bb60*/  STL [R1+0x17e0], R15 ;  /* 0x0017e00f01007387 */ /* 0x0003e80000100800 */
[----:B------:R-:W2:Y:S04]  /*4bb70*/  LDL.LU R19, [R1+0x1808] ;  /* 0x0018080001137983 */ /* 0x000ea80000300800 */
[----:B------:R-:W2:Y:S04]  /*4bb80*/  LDL.LU R18, [R1+0x180c] ;  /* 0x00180c0001127983 */ /* 0x000ea80000300800 */
[----:B------:R1:W-:Y:S02]  /*4bb90*/  LDGSTS.E [R3+0x1b000], [R4.64], P2 ;  /* 0x1b00000004037fae */ /* 0x0003e40009121848 */
[----:B-1----:R-:W-:Y:S01]  /*4bba0*/  IMAD.MOV.U32 R4, RZ, RZ, R16 ;  /* 0x000000ffff047224 */ /* 0x002fe200078e0010 */
[----:B------:R-:W-:-:S05]  /*4bbb0*/  MOV R5, R17 ;  /* 0x0000001100057202 */ /* 0x000fca0000000f00 */
[----:B------:R1:W-:Y:S02]  /*4bbc0*/  LDGSTS.E [R3+0x1b100], [R4.64], P2 ;  /* 0x1b10000004037fae */ /* 0x0003e40009121848 */
[----:B-1----:R-:W-:Y:S01]  /*4bbd0*/  IMAD.MOV.U32 R4, RZ, RZ, R14 ;  /* 0x000000ffff047224 */ /* 0x002fe200078e000e */
[----:B------:R-:W-:-:S05]  /*4bbe0*/  MOV R5, R15 ;  /* 0x0000000f00057202 */ /* 0x000fca0000000f00 */
[----:B------:R1:W-:Y:S01]  /*4bbf0*/  LDGSTS.E [R3+0x1b200], [R4.64], P2 ;  /* 0x1b20000004037fae */ /* 0x0003e20009121848 */
[-C--:B--2---:R-:W-:Y:S02]  /*4bc00*/  IADD3 R12, P1, R12, R252.reuse, RZ ;  /* 0x000000fc0c0c7210 */ /* 0x084fe40007f3e0ff */
[----:B------:R-:W-:-:S03]  /*4bc10*/  IADD3 R10, P3, R10, R252, RZ ;  /* 0x000000fc0a0a7210 */ /* 0x000fc60007f7e0ff */
[----:B------:R-:W-:Y:S01]  /*4bc20*/  IMAD.X R13, R13, 0x1, R2, P1 ;  /* 0x000000010d0d7824 */ /* 0x000fe200008e0602 */
[----:B------:R2:W-:Y:S01]  /*4bc30*/  STL [R1+0x17ec], R12 ;  /* 0x0017ec0c01007387 */ /* 0x0005e20000100800 */
[----:B------:R-:W-:-:S03]  /*4bc40*/  IADD3.X R11, R11, R2, RZ, P3, !PT ;  /* 0x000000020b0b7210 */ /* 0x000fc60001ffe4ff */
[----:B------:R-:W-:Y:S04]  /*4bc50*/  STL [R1+0x17e8], R13 ;  /* 0x0017e80d01007387 */ /* 0x000fe80000100800 */
[----:B------:R1:W-:Y:S04]  /*4bc60*/  STL [R1+0x17f4], R10 ;  /* 0x0017f40a01007387 */ /* 0x0003e80000100800 */
[----:B------:R-:W3:Y:S04]  /*4bc70*/  LDL.LU R16, [R1+0x18d4] ;  /* 0x0018d40001107983 */ /* 0x000ee80000300800 */
[----:B------:R1:W-:Y:S04]  /*4bc80*/  STL [R1+0x17f0], R11 ;  /* 0x0017f00b01007387 */ /* 0x0003e80000100800 */
[----:B------:R-:W3:Y:S04]  /*4bc90*/  LDL.LU R14, [R1+0x18dc] ;  /* 0x0018dc00010e7983 */ /* 0x000ee80000300800 */
[----:B------:R-:W3:Y:S04]  /*4bca0*/  LDL.LU R17, [R1+0x18d0] ;  /* 0x0018d00001117983 */ /* 0x000ee80000300800 */
[----:B------:R-:W3:Y:S01]  /*4bcb0*/  LDL.LU R15, [R1+0x18d8] ;  /* 0x0018d800010f7983 */ /* 0x000ee20000300800 */
[----:B-1----:R-:W-:Y:S01]  /*4bcc0*/  IMAD.MOV.U32 R4, RZ, RZ, R12 ;  /* 0x000000ffff047224 */ /* 0x002fe200078e000c */
[----:B------:R-:W-:-:S02]  /*4bcd0*/  MOV R5, R13 ;  /* 0x0000000d00057202 */ /* 0x000fc40000000f00 */
[-C--:B----4-:R-:W-:Y:S01]  /*4bce0*/  IADD3 R8, P1, R8, R252.reuse, RZ ;  /* 0x000000fc08087210 */ /* 0x090fe20007f3e0ff */
[----:B--2---:R-:W2:Y:S01]  /*4bcf0*/  LDL.LU R12, [R1+0x18e4] ;  /* 0x0018e400010c7983 */ /* 0x004ea20000300800 */
[----:B------:R-:W-:-:S03]  /*4bd00*/  IADD3 R6, P3, R6, R252, RZ ;  /* 0x000000fc06067210 */ /* 0x000fc60007f7e0ff */
[----:B------:R1:W-:Y:S02]  /*4bd10*/  LDGSTS.E [R3+0x1b300], [R4.64], P2 ;  /* 0x1b30000004037fae */ /* 0x0003e40009121848 */
[----:B-1----:R-:W-:Y:S01]  /*4bd20*/  IMAD.MOV.U32 R4, RZ, RZ, R10 ;  /* 0x000000ffff047224 */ /* 0x002fe200078e000a */
[----:B------:R-:W-:Y:S01]  /*4bd30*/  MOV R5, R11 ;  /* 0x0000000b00057202 */ /* 0x000fe20000000f00 */
[----:B------:R-:W4:Y:S04]  /*4bd40*/  LDL.LU R10, [R1+0x18ec] ;  /* 0x0018ec00010a7983 */ /* 0x000f280000300800 */
[----:B------:R-:W-:Y:S04]  /*4bd50*/  STL [R1+0x17fc], R8 ;  /* 0x0017fc0801007387 */ /* 0x000fe80000100800 */
[----:B------:R1:W-:Y:S01]  /*4bd60*/  LDGSTS.E [R3+0x1b400], [R4.64], P2 ;  /* 0x1b40000004037fae */ /* 0x0003e20009121848 */
[----:B------:R-:W-:-:S02]  /*4bd70*/  IMAD.X R9, R9, 0x1, R2, P1 ;  /* 0x0000000109097824 */ /* 0x000fc400008e0602 */
[----:B-1----:R-:W-:-:S03]  /*4bd80*/  IMAD.MOV.U32 R4, RZ, RZ, R8 ;  /* 0x000000ffff047224 */ /* 0x002fc600078e0008 */
[----:B------:R-:W-:Y:S01]  /*4bd90*/  STL [R1+0x17f8], R9 ;  /* 0x0017f80901007387 */ /* 0x000fe20000100800 */
[----:B------:R-:W-:Y:S02]  /*4bda0*/  MOV R5, R9 ;  /* 0x0000000900057202 */ /* 0x000fe40000000f00 */
[----:B------:R-:W-:Y:S01]  /*4bdb0*/  IADD3.X R7, R7, R2, RZ, P3, !PT ;  /* 0x0000000207077210 */ /* 0x000fe20001ffe4ff */
[----:B------:R-:W-:Y:S04]  /*4bdc0*/  STL [R1+0x1804], R6 ;  /* 0x0018040601007387 */ /* 0x000fe80000100800 */
[----:B------:R-:W4:Y:S04]  /*4bdd0*/  LDL.LU R13, [R1+0x18e0] ;  /* 0x0018e000010d7983 */ /* 0x000f280000300800 */
[----:B------:R1:W-:Y:S04]  /*4bde0*/  STL [R1+0x1800], R7 ;  /* 0x0018000701007387 */ /* 0x0003e80000100800 */
[----:B------:R1:W-:Y:S04]  /*4bdf0*/  LDGSTS.E [R3+0x1b500], [R4.64], P2 ;  /* 0x1b50000004037fae */ /* 0x0003e80009121848 */
[----:B------:R-:W4:Y:S01]  /*4be00*/  LDL.LU R11, [R1+0x18e8] ;  /* 0x0018e800010b7983 */ /* 0x000f220000300800 */
[----:B-1----:R-:W-:Y:S01]  /*4be10*/  MOV R5, R7 ;  /* 0x0000000700057202 */ /* 0x002fe20000000f00 */
[----:B------:R-:W-:-:S02]  /*4be20*/  IMAD.MOV.U32 R4, RZ, RZ, R6 ;  /* 0x000000ffff047224 */ /* 0x000fc400078e0006 */
[----:B------:R-:W4:Y:S04]  /*4be30*/  LDL.LU R7, [R1+0x18f0] ;  /* 0x0018f00001077983 */ /* 0x000f280000300800 */
[----:B------:R-:W4:Y:S04]  /*4be40*/  LDL.LU R6, [R1+0x18f4] ;  /* 0x0018f40001067983 */ /* 0x000f280000300800 */
[----:B------:R-:W4:Y:S04]  /*4be50*/  LDL.LU R9, [R1+0x18f8] ;  /* 0x0018f80001097983 */ /* 0x000f280000300800 */
[----:B------:R-:W4:Y:S01]  /*4be60*/  LDL.LU R8, [R1+0x18fc] ;  /* 0x0018fc0001087983 */ /* 0x000f220000300800 */
[----:B------:R-:W-:-:S02]  /*4be70*/  ISETP.GT.AND P1, PT, R0, 0x3a, PT ;  /* 0x0000003a0000780c */ /* 0x000fc40003f24270 */
[----:B------:R-:W-:Y:S01]  /*4be80*/  IADD3 R18, P3, R18, R252, RZ ;  /* 0x000000fc12127210 */ /* 0x000fe20007f7e0ff */
[----:B------:R1:W-:Y:S04]  /*4be90*/  LDGSTS.E [R3+0x1b600], [R4.64], P2 ;  /* 0x1b60000004037fae */ /* 0x0003e80009121848 */
[----:B------:R-:W-:Y:S01]  /*4bea0*/  IMAD.X R19, R19, 0x1, R2, P3 ;  /* 0x0000000113137824 */ /* 0x000fe200018e0602 */
[----:B-1----:R-:W-:-:S04]  /*4beb0*/  SEL R4, RZ, 0x4, !P1 ;  /* 0x00000004ff047807 */ /* 0x002fc80004800000 */
[----:B------:R-:W-:Y:S01]  /*4bec0*/  SEL R4, R4, RZ, !P0 ;  /* 0x000000ff04047207 */ /* 0x000fe20004000000 */
[----:B------:R-:W-:-:S03]  /*4bed0*/  IMAD.MOV.U32 R5, RZ, RZ, R19 ;  /* 0x000000ffff057224 */ /* 0x000fc600078e0013 */
[----:B------:R-:W-:Y:S02]  /*4bee0*/  ISETP.NE.U32.AND P1, PT, R4, RZ, PT ;  /* 0x000000ff0400720c */ /* 0x000fe40003f25070 */
[----:B------:R-:W-:-:S05]  /*4bef0*/  MOV R4, R18 ;  /* 0x0000001200047202 */ /* 0x000fca0000000f00 */
[----:B------:R1:W-:Y:S04]  /*4bf00*/  LDGSTS.E [R3+0x1b700], [R4.64], P2 ;  /* 0x1b70000004037fae */ /* 0x0003e80009121848 */
[----:B------:R-:W-:Y:S04]  /*4bf10*/  STL [R1+0x180c], R18 ;  /* 0x00180c1201007387 */ /* 0x000fe80000100800 */
[----:B------:R-:W-:Y:S04]  /*4bf20*/  STL [R1+0x1808], R19 ;  /* 0x0018081301007387 */ /* 0x000fe80000100800 */
[----:B------:R-:W4:Y:S04]  /*4bf30*/  LDL.LU R22, [R1+0x1904] ;  /* 0x0019040001167983 */ /* 0x000f280000300800 */
[----:B------:R-:W4:Y:S01]  /*4bf40*/  LDL.LU R20, [R1+0x190c] ;  /* 0x00190c0001147983 */ /* 0x000f220000300800 */
[----:B---3--:R-:W-:-:S02]  /*4bf50*/  IADD3 R16, P2, R16, R252, RZ ;  /* 0x000000fc10107210 */ /* 0x008fc40007f5e0ff */
[----:B------:R-:W-:Y:S02]  /*4bf60*/  IADD3 R14, P3, R14, R252, RZ ;  /* 0x000000fc0e0e7210 */ /* 0x000fe40007f7e0ff */
[----:B------:R-:W-:Y:S01]  /*4bf70*/  IADD3.X R17, R17, R2, RZ, P2, !PT ;  /* 0x0000000211117210 */ /* 0x000fe200017fe4ff */
[----:B------:R-:W-:Y:S02]  /*4bf80*/  STL [R1+0x18d4], R16 ;  /* 0x0018d41001007387 */ /* 0x000fe40000100800 */
[----:B------:R-:W-:Y:S02]  /*4bf90*/  IMAD.X R15, R15, 0x1, R2, P3 ;  /* 0x000000010f0f7824 */ /* 0x000fe400018e0602 */
[----:B------:R-:W-:Y:S04]  /*4bfa0*/  STL [R1+0x18d0], R17 ;  /* 0x0018d01101007387 */ /* 0x000fe80000100800 */
[----:B------:R-:W-:Y:S04]  /*4bfb0*/  STL [R1+0x18dc], R14 ;  /* 0x0018dc0e01007387 */ /* 0x000fe80000100800 */
[----:B------:R-:W3:Y:S04]  /*4bfc0*/  LDL.LU R23, [R1+0x1900] ;  /* 0x0019000001177983 */ /* 0x000ee80000300800 */
[----:B------:R-:W-:Y:S04]  /*4bfd0*/  STL [R1+0x18d8], R15 ;  /* 0x0018d80f01007387 */ /* 0x000fe80000100800 */
[----:B------:R-:W3:Y:S01]  /*4bfe0*/  LDL.LU R21, [R1+0x1908] ;  /* 0x0019080001157983 */ /* 0x000ee20000300800 */
[----:B-1----:R-:W-:Y:S01]  /*4bff0*/  MOV R4, R16 ;  /* 0x0000001000047202 */ /* 0x002fe20000000f00 */
[----:B------:R-:W-:Y:S01]  /*4c000*/  IMAD.MOV.U32 R5, RZ, RZ, R17 ;  /* 0x000000ffff057224 */ /* 0x000fe200078e0011 */
[----:B--2---:R-:W-:-:S04]  /*4c010*/  IADD3 R12, P2, R12, R252, RZ ;  /* 0x000000fc0c0c7210 */ /* 0x004fc80007f5e0ff */
[----:B------:R1:W-:Y:S01]  /*4c020*/  LDGSTS.E [R3+0x1d000], [R4.64], P1 ;  /* 0x1d00000004037fae */ /* 0x0003e20008921848 */
[----:B----4-:R-:W-:Y:S02]  /*4c030*/  IADD3 R10, P3, R10, R252, RZ ;  /* 0x000000fc0a0a7210 */ /* 0x010fe40007f7e0ff */
[----:B-1----:R-:W-:Y:S01]  /*4c040*/  MOV R4, R14 ;  /* 0x0000000e00047202 */ /* 0x002fe20000000f00 */
[----:B------:R-:W-:-:S05]  /*4c050*/  IMAD.MOV.U32 R5, RZ, RZ, R15 ;  /* 0x000000ffff057224 */ /* 0x000fca00078e000f */
[----:B------:R1:W-:Y:S01]  /*4c060*/  LDGSTS.E [R3+0x1d100], [R4.64], P1 ;  /* 0x1d10000004037fae */ /* 0x0003e20008921848 */
[----:B------:R-:W-:Y:S02]  /*4c070*/  IADD3.X R13, R13, R2, RZ, P2, !PT ;  /* 0x000000020d0d7210 */ /* 0x000fe400017fe4ff */
[----:B-1----:R-:W-:-:S03]  /*4c080*/  MOV R4, R12 ;  /* 0x0000000c00047202 */ /* 0x002fc60000000f00 */
[----:B------:R-:W-:Y:S01]  /*4c090*/  IMAD.MOV.U32 R5, RZ, RZ, R13 ;  /* 0x000000ffff057224 */ /* 0x000fe200078e000d */
[----:B------:R-:W-:Y:S04]  /*4c0a0*/  STL [R1+0x18e4], R12 ;  /* 0x0018e40c01007387 */ /* 0x000fe80000100800 */
[----:B------:R1:W-:Y:S01]  /*4c0b0*/  LDGSTS.E [R3+0x1d200], [R4.64], P1 ;  /* 0x1d20000004037fae */ /* 0x0003e20008921848 */
[----:B------:R-:W-:-:S03]  /*4c0c0*/  IMAD.X R11, R11, 0x1, R2, P3 ;  /* 0x000000010b0b7824 */ /* 0x000fc600018e0602 */
[----:B------:R-:W-:Y:S04]  /*4c0d0*/  STL [R1+0x18e0], R13 ;  /* 0x0018e00d01007387 */ /* 0x000fe80000100800 */
[----:B------:R-:W-:Y:S01]  /*4c0e0*/  STL [R1+0x18ec], R10 ;  /* 0x0018ec0a01007387 */ /* 0x000fe20000100800 */
[----:B-1----:R-:W-:Y:S01]  /*4c0f0*/  MOV R4, R10 ;  /* 0x0000000a00047202 */ /* 0x002fe20000000f00 */
[----:B------:R-:W-:Y:S01]  /*4c100*/  IMAD.MOV.U32 R5, RZ, RZ, R11 ;  /* 0x000000ffff057224 */ /* 0x000fe200078e000b */
[----:B------:R-:W-:Y:S01]  /*4c110*/  IADD3 R6, P2, R6, R252, RZ ;  /* 0x000000fc06067210 */ /* 0x000fe20007f5e0ff */
[----:B------:R-:W-:Y:S03]  /*4c120*/  STL [R1+0x18e8], R11 ;  /* 0x0018e80b01007387 */ /* 0x000fe60000100800 */
[----:B------:R-:W-:Y:S01]  /*4c130*/  IADD3.X R7, R7, R2, RZ, P2, !PT ;  /* 0x0000000207077210 */ /* 0x000fe200017fe4ff */
[----:B------:R1:W-:Y:S01]  /*4c140*/  LDGSTS.E [R3+0x1d300], [R4.64], P1 ;  /* 0x1d30000004037fae */ /* 0x0003e20008921848 */
[----:B------:R-:W-:-:S03]  /*4c150*/  IADD3 R8, P3, R8, R252, RZ ;  /* 0x000000fc08087210 */ /* 0x000fc60007f7e0ff */
[----:B------:R-:W-:Y:S04]  /*4c160*/  STL [R1+0x18f4], R6 ;  /* 0x0018f40601007387 */ /* 0x000fe80000100800 */
[----:B------:R2:W-:Y:S01]  /*4c170*/  STL [R1+0x18f0], R7 ;  /* 0x0018f00701007387 */ /* 0x0005e20000100800 */
[----:B------:R-:W-:Y:S01]  /*4c180*/  IMAD.X R9, R9, 0x1, R2, P3 ;  /* 0x0000000109097824 */ /* 0x000fe200018e0602 */
[----:B-1----:R-:W-:Y:S01]  /*4c190*/  MOV R4, R6 ;  /* 0x0000000600047202 */ /* 0x002fe20000000f00 */
[----:B------:R-:W-:Y:S01]  /*4c1a0*/  IMAD.MOV.U32 R5, RZ, RZ, R7 ;  /* 0x000000ffff057224 */ /* 0x000fe200078e0007 */
[----:B------:R-:W-:Y:S04]  /*4c1b0*/  STL [R1+0x18fc], R8 ;  /* 0x0018fc0801007387 */ /* 0x000fe80000100800 */
[----:B--2---:R-:W2:Y:S04]  /*4c1c0*/  LDL.LU.64 R6, [R1+0xce0] ;  /* 0x000ce00001067983 */ /* 0x004ea80000300a00 */
[----:B------:R1:W-:Y:S04]  /*4c1d0*/  LDGSTS.E [R3+0x1d400], [R4.64], P1 ;  /* 0x1d40000004037fae */ /* 0x0003e80008921848 */
[----:B------:R4:W-:Y:S01]  /*4c1e0*/  STL [R1+0x18f8], R9 ;  /* 0x0018f80901007387 */ /* 0x0009e20000100800 */
[----:B-1----:R-:W-:Y:S01]  /*4c1f0*/  MOV R4, R8 ;  /* 0x0000000800047202 */ /* 0x002fe20000000f00 */
[----:B------:R-:W-:-:S02]  /*4c200*/  IMAD.MOV.U32 R5, RZ, RZ, R9 ;  /* 0x000000ffff057224 */ /* 0x000fc400078e0009 */
[----:B----4-:R-:W2:Y:S04]  /*4c210*/  LDL.LU.64 R8, [R1+0xcd8] ;  /* 0x000cd80001087983 */ /* 0x010ea80000300a00 */
[----:B------:R-:W2:Y:S04]  /*4c220*/  LDL.LU.64 R10, [R1+0xcd0] ;  /* 0x000cd000010a7983 */ /* 0x000ea80000300a00 */
[----:B------:R-:W2:Y:S01]  /*4c230*/  LDL.LU.64 R12, [R1+0xcc8] ;  /* 0x000cc800010c7983 */ /* 0x000ea20000300a00 */
[----:B------:R-:W-:-:S03]  /*4c240*/  IADD3 R22, P2, R22, R252, RZ ;  /* 0x000000fc16167210 */ /* 0x000fc60007f5e0ff */
[----:B------:R-:W2:Y:S01]  /*4c250*/  LDL.LU.64 R14, [R1+0xcc0] ;  /* 0x000cc000010e7983 */ /* 0x000ea20000300a00 */
[----:B------:R-:W-:-:S03]  /*4c260*/  IADD3 R20, P3, R20, R252, RZ ;  /* 0x000000fc14147210 */ /* 0x000fc60007f7e0ff */
[----:B------:R-:W2:Y:S04]  /*4c270*/  LDL.LU.64 R16, [R1+0xcb8] ;  /* 0x000cb80001107983 */ /* 0x000ea80000300a00 */
[----:B------:R-:W2:Y:S04]  /*4c280*/  LDL.LU.64 R18, [R1+0xcb0] ;  /* 0x000cb00001127983 */ /* 0x000ea80000300a00 */
[----:B------:R-:W-:Y:S04]  /*4c290*/  STL [R1+0x1904], R22 ;  /* 0x0019041601007387 */ /* 0x000fe80000100800 */
[----:B------:R1:W-:Y:S02]  /*4c2a0*/  LDGSTS.E [R3+0x1d500], [R4.64], P1 ;  /* 0x1d50000004037fae */ /* 0x0003e40008921848 */
[----:B-1----:R-:W-:-:S02]  /*4c2b0*/  MOV R4, R22 ;  /* 0x0000001600047202 */ /* 0x002fc40000000f00 */
[----:B---3--:R-:W-:-:S05]  /*4c2c0*/  IADD3.X R23, R23, R2, RZ, P2, !PT ;  /* 0x0000000217177210 */ /* 0x008fca00017fe4ff */
[----:B------:R1:W-:Y:S01]  /*4c2d0*/  STL [R1+0x1900], R23 ;  /* 0x0019001701007387 */ /* 0x0003e20000100800 */
[----:B------:R-:W-:-:S03]  /*4c2e0*/  IMAD.X R21, R21, 0x1, R2, P3 ;  /* 0x0000000115157824 */ /* 0x000fc600018e0602 */
[----:B------:R3:W-:Y:S01]  /*4c2f0*/  STL [R1+0x190c], R20 ;  /* 0x00190c1401007387 */ /* 0x0007e20000100800 */
[----:B------:R-:W-:-:S03]  /*4c300*/  IMAD.MOV.U32 R5, RZ, RZ, R23 ;  /* 0x000000ffff057224 */ /* 0x000fc600078e0017 */
[----:B-1----:R-:W4:Y:S04]  /*4c310*/  LDL.LU.64 R22, [R1+0xca8] ;  /* 0x000ca80001167983 */ /* 0x002f280000300a00 */
[----:B------:R1:W-:Y:S04]  /*4c320*/  STL [R1+0x1908], R21 ;  /* 0x0019081501007387 */ /* 0x0003e80000100800 */
[----:B------:R-:W4:Y:S04]  /*4c330*/  LDL.LU R28, [R1+0x1bb8] ;  /* 0x001bb800011c7983 */ /* 0x000f280000300800 */
[----:B------:R-:W4:Y:S04]  /*4c340*/  LDL.LU R27, [R1+0x1bc4] ;  /* 0x001bc400011b7983 */ /* 0x000f280000300800 */
[----:B------:R1:W-:Y:S01]  /*4c350*/  LDGSTS.E [R3+0x1d600], [R4.64], P1 ;  /* 0x1d60000004037fae */ /* 0x0003e20008921848 */
[----:B------:R-:W-:-:S03]  /*4c360*/  ISETP.GT.AND P2, PT, R0, 0x3e, PT ;  /* 0x0000003e0000780c */ /* 0x000fc60003f44270 */
[----:B------:R-:W4:Y:S01]  /*4c370*/  LDL.LU R25, [R1+0x1bbc] ;  /* 0x001bbc0001197983 */ /* 0x000f220000300800 */
[----:B-1----:R-:W-:Y:S01]  /*4c380*/  MOV R4, R20 ;  /* 0x0000001400047202 */ /* 0x002fe20000000f00 */
[----:B------:R-:W-:Y:S02]  /*4c390*/  IMAD.MOV.U32 R5, RZ, RZ, R21 ;  /* 0x000000ffff057224 */ /* 0x000fe400078e0015 */
[----:B---3--:R-:W3:Y:S04]  /*4c3a0*/  LDL.LU R20, [R1+0x1bb4] ;  /* 0x001bb40001147983 */ /* 0x008ee80000300800 */
[----:B------:R1:W-:Y:S01]  /*4c3b0*/  LDGSTS.E [R3+0x1d700], [R4.64], P1 ;  /* 0x1d70000004037fae */ /* 0x0003e20008921848 */
[----:B------:R-:W-:-:S04]  /*4c3c0*/  ISETP.GT.AND P1, PT, R0, 0x3, PT ;  /* 0x000000030000780c */ /* 0x000fc80003f24270 */
[----:B-1----:R-:W-:Y:S02]  /*4c3d0*/  SEL R5, RZ, 0x4, !P1 ;  /* 0x00000004ff057807 */ /* 0x002fe40004800000 */
[----:B------:R-:W-:Y:S02]  /*4c3e0*/  SEL R4, RZ, 0x4, !P2 ;  /* 0x00000004ff047807 */ /* 0x000fe40005000000 */
[----:B------:R-:W-:Y:S02]  /*4c3f0*/  SEL R5, R5, RZ, !P0 ;  /* 0x000000ff05057207 */ /* 0x000fe40004000000 */
[----:B------:R-:W-:Y:S02]  /*4c400*/  SEL R4, R4, RZ, !P0 ;  /* 0x000000ff04047207 */ /* 0x000fe40004000000 */
[----:B------:R-:W-:Y:S02]  /*4c410*/  ISETP.NE.U32.AND P1, PT, R5, RZ, PT ;  /* 0x000000ff0500720c */ /* 0x000fe40003f25070 */
[----:B------:R-:W-:-:S02]  /*4c420*/  ISETP.NE.U32.AND P2, PT, R4, RZ, PT ;  /* 0x000000ff0400720c */ /* 0x000fc40003f45070 */
[----:B--2---:R-:W-:-:S04]  /*4c430*/  IADD3 R5, P3, R6, R252, RZ ;  /* 0x000000fc06057210 */ /* 0x004fc80007f7e0ff */
[----:B------:R-:W-:Y:S02]  /*4c440*/  IADD3.X R4, R7, R2, RZ, P3, !PT ;  /* 0x0000000207047210 */ /* 0x000fe40001ffe4ff */
[----:B------:R-:W-:-:S05]  /*4c450*/  IADD3 R7, P3, R8, R252, RZ ;  /* 0x000000fc08077210 */ /* 0x000fca0007f7e0ff */
[----:B------:R-:W-:Y:S01]  /*4c460*/  IMAD.X R6, R9, 0x1, R2, P3 ;  /* 0x0000000109067824 */ /* 0x000fe200018e0602 */
[----:B------:R-:W-:-:S04]  /*4c470*/  IADD3 R9, P3, R10, R252, RZ ;  /* 0x000000fc0a097210 */ /* 0x000fc80007f7e0ff */
        /* <DEDUP_REMOVED lines=8> */
[----:B------:R-:W-:Y:S01]  /*4c500*/  IADD3.X R16, R19, R2, RZ, P3, !PT ;  /* 0x0000000213107210 */ /* 0x000fe20001ffe4ff */
[----:B------:R-:W-:Y:S01]  /*4c510*/  IMAD.MOV.U32 R34, RZ, RZ, R5 ;  /* 0x000000ffff227224 */ /* 0x000fe200078e0005 */
[----:B------:R-:W-:Y:S01]  /*4c520*/  MOV R35, R4 ;  /* 0x0000000400237202 */ /* 0x000fe20000000f00 */
[----:B------:R-:W-:Y:S01]  /*4c530*/  IMAD.MOV.U32 R32, RZ, RZ, R7 ;  /* 0x000000ffff207224 */ /* 0x000fe200078e0007 */
[----:B------:R-:W-:Y:S02]  /*4c540*/  MOV R33, R6 ;  /* 0x0000000600217202 */ /* 0x000fe40000000f00 */
[-C--:B----4-:R-:W-:Y:S01]  /*4c550*/  IADD3 R27, P3, R27, R252.reuse, RZ ;  /* 0x000000fc1b1b7210 */ /* 0x090fe20007f7e0ff */
[----:B------:R-:W-:Y:S01]  /*4c560*/  IMAD.MOV.U32 R30, RZ, RZ, R9 ;  /* 0x000000ffff1e7224 */ /* 0x000fe200078e0009 */
[----:B------:R-:W-:Y:S01]  /*4c570*/  IADD3 R19, P4, R22, R252, RZ ;  /* 0x000000fc16137210 */ /* 0x000fe20007f9e0ff */
[----:B------:R1:W-:Y:S01]  /*4c580*/  LDGSTS.E [R3+0x1f000], [R34.64], P2 ;  /* 0x1f00000022037fae */ /* 0x0003e20009121848 */
[----:B------:R-:W-:-:S03]  /*4c590*/  IADD3.X R28, R28, R2, RZ, P3, !PT ;  /* 0x000000021c1c7210 */ /* 0x000fc60001ffe4ff */
[----:B------:R-:W-:Y:S04]  /*4c5a0*/  STL [R1+0x1bc4], R27 ;  /* 0x001bc41b01007387 */ /* 0x000fe80000100800 */
[----:B------:R-:W-:Y:S04]  /*4c5b0*/  STL [R1+0x1bb8], R28 ;  /* 0x001bb81c01007387 */ /* 0x000fe80000100800 */
[----:B------:R-:W-:Y:S04]  /*4c5c0*/  STL.64 [R1+0xce0], R34 ;  /* 0x000ce02201007387 */ /* 0x000fe80000100a00 */
[----:B------:R-:W-:Y:S04]  /*4c5d0*/  STL.64 [R1+0xcd8], R32 ;  /* 0x000cd82001007387 */ /* 0x000fe80000100a00 */
[----:B------:R-:W2:Y:S04]  /*4c5e0*/  LDL.LU R26, [R1+0x1bb0] ;  /* 0x001bb000011a7983 */ /* 0x000ea80000300800 */
[----:B------:R-:W4:Y:S01]  /*4c5f0*/  LDL.LU R24, [R1+0x1ba8] ;  /* 0x001ba80001187983 */ /* 0x000f220000300800 */
[----:B------:R-:W-:Y:S01]  /*4c600*/  MOV R31, R8 ;  /* 0x00000008001f7202 */ /* 0x000fe20000000f00 */
[----:B------:R-:W-:Y:S01]  /*4c610*/  IMAD.X R18, R23, 0x1, R2, P4 ;  /* 0x0000000117127824 */ /* 0x000fe200020e0602 */
[----:B------:R-:W-:-:S02]  /*4c620*/  LOP3.LUT R11, R11, R10, RZ, 0x3c, !PT ;  /* 0x0000000a0b0b7212 */ /* 0x000fc400078e3cff */
[----:B------:R-:W-:Y:S01]  /*4c630*/  LOP3.LUT R13, R13, R12, RZ, 0x3c, !PT ;  /* 0x0000000c0d0d7212 */ /* 0x000fe200078e3cff */
[----:B------:R-:W-:Y:S01]  /*4c640*/  STL.64 [R1+0xcd0], R30 ;  /* 0x000cd01e01007387 */ /* 0x000fe20000100a00 */
[----:B------:R-:W-:-:S03]  /*4c650*/  LOP3.LUT R15, R15, R14, RZ, 0x3c, !PT ;  /* 0x0000000e0f0f7212 */ /* 0x000fc600078e3cff */
[----:B------:R-:W4:Y:S01]  /*4c660*/  LDL.LU R23, [R1+0x1ba0] ;  /* 0x001ba00001177983 */ /* 0x000f220000300800 */
[----:B------:R-:W-:-:S03]  /*4c670*/  LOP3.LUT R17, R17, R16, RZ, 0x3c, !PT ;  /* 0x0000001011117212 */ /* 0x000fc600078e3cff */
[----:B------:R-:W4:Y:S01]  /*4c680*/  LDL.LU R22, [R1+0x1bac] ;  /* 0x001bac0001167983 */ /* 0x000f220000300800 */
[----:B------:R-:W-:-:S03]  /*4c690*/  LOP3.LUT R10, R11, R10, RZ, 0x3c, !PT ;  /* 0x0000000a0b0a7212 */ /* 0x000fc600078e3cff */
[----:B------:R-:W4:Y:S01]  /*4c6a0*/  LDL.LU R21, [R1+0x1b98] ;  /* 0x001b980001157983 */ /* 0x000f220000300800 */
[----:B------:R-:W-:-:S03]  /*4c6b0*/  LOP3.LUT R12, R13, R12, RZ, 0x3c, !PT ;  /* 0x0000000c0d0c7212 */ /* 0x000fc600078e3cff */
[----:B------:R-:W4:Y:S01]  /*4c6c0*/  LDL.LU R9, [R1+0x1ba4] ;  /* 0x001ba40001097983 */ /* 0x000f220000300800 */
[----:B------:R-:W-:Y:S02]  /*4c6d0*/  LOP3.LUT R14, R15, R14, RZ, 0x3c, !PT ;  /* 0x0000000e0f0e7212 */ /* 0x000fe400078e3cff */
[----:B------:R-:W-:Y:S01]  /*4c6e0*/  LOP3.LUT R16, R17, R16, RZ, 0x3c, !PT ;  /* 0x0000001011107212 */ /* 0x000fe200078e3cff */
[----:B------:R-:W-:Y:S01]  /*4c6f0*/  IMAD.MOV.U32 R6, RZ, RZ, R19 ;  /* 0x000000ffff067224 */ /* 0x000fe200078e0013 */
[----:B------:R-:W-:Y:S01]  /*4c700*/  LOP3.LUT R11, R11, R10, RZ, 0x3c, !PT ;  /* 0x0000000a0b0b7212 */ /* 0x000fe200078e3cff */
[----:B------:R1:W-:Y:S01]  /*4c710*/  LDGSTS.E [R3+0x1f100], [R32.64], P2 ;  /* 0x1f10000020037fae */ /* 0x0003e20009121848 */
[----:B------:R-:W-:Y:S02]  /*4c720*/  LOP3.LUT R13, R13, R12, RZ, 0x3c, !PT ;  /* 0x0000000c0d0d7212 */ /* 0x000fe400078e3cff */
[----:B------:R-:W-:Y:S02]  /*4c730*/  LOP3.LUT R15, R15, R14, RZ, 0x3c, !PT ;  /* 0x0000000e0f0f7212 */ /* 0x000fe400078e3cff */
[----:B------:R-:W-:Y:S01]  /*4c740*/  LOP3.LUT R17, R17, R16, RZ, 0x3c, !PT ;  /* 0x0000001011117212 */ /* 0x000fe200078e3cff */
[----:B------:R1:W-:Y:S01]  /*4c750*/  STL.64 [R1+0xcc8], R10 ;  /* 0x000cc80a01007387 */ /* 0x0003e20000100a00 */
[----:B------:R-:W-:-:S03]  /*4c760*/  MOV R7, R18 ;  /* 0x0000001200077202 */ /* 0x000fc60000000f00 */
[----:B------:R1:W-:Y:S04]  /*4c770*/  STL.64 [R1+0xcc0], R12 ;  /* 0x000cc00c01007387 */ /* 0x0003e80000100a00 */
[----:B------:R-:W-:Y:S01]  /*4c780*/  STL.64 [R1+0xcb8], R14 ;  /* 0x000cb80e01007387 */ /* 0x000fe20000100a00 */
[----:B------:R-:W-:-:S03]  /*4c790*/  IMAD.SHL.U32 R73, R73, 0x4, RZ ;  /* 0x0000000449497824 */ /* 0x000fc600078e00ff */
[----:B------:R-:W-:Y:S04]  /*4c7a0*/  STL.64 [R1+0xcb0], R16 ;  /* 0x000cb01001007387 */ /* 0x000fe80000100a00 */
[----:B------:R1:W-:Y:S04]  /*4c7b0*/  LDGSTS.E [R3+0x1f200], [R30.64], P2 ;  /* 0x1f2000001e037fae */ /* 0x0003e80009121848 */
[----:B------:R1:W-:Y:S04]  /*4c7c0*/  STL.64 [R1+0xca8], R6 ;  /* 0x000ca80601007387 */ /* 0x0003e80000100a00 */
[----:B------:R1:W-:Y:S01]  /*4c7d0*/  LDGSTS.E [R3+0x1f300], [R10.64], P2 ;  /* 0x1f3000000a037fae */ /* 0x0003e20009121848 */
[----:B------:R-:W-:-:S03]  /*4c7e0*/  LOP3.LUT R76, R73, 0x60, RZ, 0x3c, !PT ;  /* 0x00000060494c7812 */ /* 0x000fc600078e3cff */
[----:B------:R3:W-:Y:S01]  /*4c7f0*/  LDGSTS.E [R3+0x1f400], [R12.64], P2 ;  /* 0x1f4000000c037fae */ /* 0x0007e20009121848 */
[----:B------:R-:W-:-:S03]  /*4c800*/  MOV R4, UR5 ;  /* 0x0000000500047c02 */ /* 0x000fc60008000f00 */
[----:B------:R2:W-:Y:S04]  /*4c810*/  LDGSTS.E [R3+0x1f500], [R14.64], P2 ;  /* 0x1f5000000e037fae */ /* 0x0005e80009121848 */
[----:B-1----:R-:W4:Y:S04]  /*4c820*/  LDL.LU R11, [R1+0x1b9c] ;  /* 0x001b9c00010b7983 */ /* 0x002f280000300800 */
[----:B------:R-:W4:Y:S04]  /*4c830*/  LDL.LU R5, [R1+0x1b94] ;  /* 0x001b940001057983 */ /* 0x000f280000300800 */
[----:B---3--:R-:W3:Y:S04]  /*4c840*/  LDL.LU R12, [R1+0x1b90] ;  /* 0x001b9000010c7983 */ /* 0x008ee80000300800 */
[----:B------:R1:W-:Y:S04]  /*4c850*/  LDGSTS.E [R3+0x1f600], [R16.64], P2 ;  /* 0x1f60000010037fae */ /* 0x0003e80009121848 */
[----:B------:R-:W3:Y:S04]  /*4c860*/  LDL.LU R8, [R1+0x1b88] ;  /* 0x001b880001087983 */ /* 0x000ee80000300800 */
[----:B------:R1:W-:Y:S01]  /*4c870*/  LDGSTS.E [R3+0x1f700], [R6.64], P2 ;  /* 0x1f70000006037fae */ /* 0x0003e20009121848 */
[-C--:B------:R-:W-:Y:S01]  /*4c880*/  IADD3 R25, P2, R25, R252.reuse, RZ ;  /* 0x000000fc19197210 */ /* 0x080fe20007f5e0ff */
[----:B------:R-:W-:Y:S01]  /*4c890*/  IMAD R4, R4, 0x20000, R76 ;  /* 0x0002000004047824 */ /* 0x000fe200078e024c */
[----:B------:R-:W-:-:S02]  /*4c8a0*/  IADD3 R20, P3, R20, R252, RZ ;  /* 0x000000fc14147210 */ /* 0x000fc40007f7e0ff */
[----:B-1----:R-:W-:Y:S01]  /*4c8b0*/  MOV R6, R27 ;  /* 0x0000001b00067202 */ /* 0x002fe20000000f00 */
[----:B------:R-:W-:Y:S01]  /*4c8c0*/  IMAD.MOV.U32 R7, RZ, RZ, R28 ;  /* 0x000000ffff077224 */ /* 0x000fe200078e001c */
[----:B------:R-:W-:Y:S04]  /*4c8d0*/  STL [R1+0x1bbc], R25 ;  /* 0x001bbc1901007387 */ /* 0x000fe80000100800 */
[----:B------:R1:W-:Y:S02]  /*4c8e0*/  LDGSTS.E [R4+0x1800], [R6.64], P1 ;  /* 0x0180000006047fae */ /* 0x0003e40008921848 */
[----:B-1----:R-:W-:Y:S02]  /*4c8f0*/  MOV R6, R25 ;  /* 0x0000001900067202 */ /* 0x002fe40000000f00 */
[----:B--2---:R-:W-:Y:S01]  /*4c900*/  IADD3.X R26, R26, R2, RZ, P2, !PT ;  /* 0x000000021a1a7210 */ /* 0x004fe200017fe4ff */
[----:B----4-:R-:W-:-:S04]  /*4c910*/  IMAD.X R24, R24, 0x1, R2, P3 ;  /* 0x0000000118187824 */ /* 0x010fc800018e0602 */
[----:B------:R-:W-:Y:S01]  /*4c920*/  IMAD.MOV.U32 R7, RZ, RZ, R26 ;  /* 0x000000ffff077224 */ /* 0x000fe200078e001a */
[----:B------:R-:W-:Y:S04]  /*4c930*/  STL [R1+0x1bb0], R26 ;  /* 0x001bb01a01007387 */ /* 0x000fe80000100800 */
[----:B------:R1:W-:Y:S04]  /*4c940*/  STL [R1+0x1bb4], R20 ;  /* 0x001bb41401007387 */ /* 0x0003e80000100800 */
[----:B------:R2:W-:Y:S04]  /*4c950*/  LDGSTS.E [R4+0x1900], [R6.64], P1 ;  /* 0x0190000006047fae */ /* 0x0005e80008921848 */
[----:B------:R-:W-:Y:S01]  /*4c960*/  STL [R1+0x1ba8], R24 ;  /* 0x001ba81801007387 */ /* 0x000fe20000100800 */
[----:B--2---:R-:W-:-:S03]  /*4c970*/  MOV R6, R20 ;  /* 0x0000001400067202 */ /* 0x004fc60000000f00 */
[----:B-1----:R-:W2:Y:S04]  /*4c980*/  LDL.LU R20, [R1+0x1b00] ;  /* 0x001b000001147983 */ /* 0x002ea80000300800 */
[----:B------:R-:W4:Y:S04]  /*4c990*/  LDL.LU R10, [R1+0x1b8c] ;  /* 0x001b8c00010a7983 */ /* 0x000f280000300800 */
[----:B------:R-:W2:Y:S04]  /*4c9a0*/  LDL.LU R19, [R1+0x1ab8] ;  /* 0x001ab80001137983 */ /* 0x000ea80000300800 */
[----:B------:R-:W2:Y:S01]  /*4c9b0*/  LDL.LU R18, [R1+0x1ac4] ;  /* 0x001ac40001127983 */ /* 0x000ea20000300800 */
[----:B------:R-:W-:-:S02]  /*4c9c0*/  IADD3 R22, P2, R22, R252, RZ ;  /* 0x000000fc16167210 */ /* 0x000fc40007f5e0ff */
[----:B------:R-:W-:Y:S01]  /*4c9d0*/  IADD3 R9, P3, R9, R252, RZ ;  /* 0x000000fc09097210 */ /* 0x000fe20007f7e0ff */
[----:B------:R-:W-:Y:S01]  /*4c9e0*/  IMAD.MOV.U32 R7, RZ, RZ, R24 ;  /* 0x000000ffff077224 */ /* 0x000fe200078e0018 */
[----:B------:R-:W-:Y:S01]  /*4c9f0*/  IADD3.X R23, R23, R2, RZ, P2, !PT ;  /* 0x0000000217177210 */ /* 0x000fe200017fe4ff */
[----:B------:R-:W-:Y:S02]  /*4ca00*/  STL [R1+0x1bac], R22 ;  /* 0x001bac1601007387 */ /* 0x000fe40000100800 */
[----:B------:R-:W-:Y:S02]  /*4ca10*/  IMAD.X R21, R21, 0x1, R2, P3 ;  /* 0x0000000115157824 */ /* 0x000fe400018e0602 */
[----:B------:R1:W-:Y:S04]  /*4ca20*/  LDGSTS.E [R4+0x1a00], [R6.64], P1 ;  /* 0x01a0000006047fae */ /* 0x0003e80008921848 */
[----:B------:R-:W-:Y:S04]  /*4ca30*/  STL [R1+0x1ba0], R23 ;  /* 0x001ba01701007387 */ /* 0x000fe80000100800 */
[----:B------:R3:W-:Y:S01]  /*4ca40*/  STL [R1+0x1ba4], R9 ;  /* 0x001ba40901007387 */ /* 0x0007e20000100800 */
[----:B-1----:R-:W-:Y:S01]  /*4ca50*/  MOV R6, R22 ;  /* 0x0000001600067202 */ /* 0x002fe20000000f00 */
[----:B------:R-:W-:-:S02]  /*4ca60*/  IMAD.MOV.U32 R7, RZ, RZ, R23 ;  /* 0x000000ffff077224 */ /* 0x000fc400078e0017 */
[----:B------:R-:W-:Y:S04]  /*4ca70*/  STL [R1+0x1b98], R21 ;  /* 0x001b981501007387 */ /* 0x000fe80000100800 */
[----:B------:R-:W2:Y:S04]  /*4ca80*/  LDL.LU R17, [R1+0x1ab0] ;  /* 0x001ab00001117983 */ /* 0x000ea80000300800 */
[----:B------:R-:W2:Y:S01]  /*4ca90*/  LDL.LU R16, [R1+0x1abc] ;  /* 0x001abc0001107983 */ /* 0x000ea20000300800 */
[----:B------:R-:W-:-:S03]  /*4caa0*/  IADD3 R11, P2, R11, R252, RZ ;  /* 0x000000fc0b0b7210 */ /* 0x000fc60007f5e0ff */
[----:B------:R1:W-:Y:S01]  /*4cab0*/  LDGSTS.E [R4+0x1b00], [R6.64], P1 ;  /* 0x01b0000006047fae */ /* 0x0003e20008921848 */
[----:B------:R-:W-:-:S03]  /*4cac0*/  IADD3 R5, P3, R5, R252, RZ ;  /* 0x000000fc05057210 */ /* 0x000fc60007f7e0ff */
[----:B------:R-:W2:Y:S01]  /*4cad0*/  LDL.LU R15, [R1+0x1aa8] ;  /* 0x001aa800010f7983 */ /* 0x000ea20000300800 */
[----:B---3--:R-:W-:Y:S02]  /*4cae0*/  IADD3.X R12, R12, R2, RZ, P2, !PT ;  /* 0x000000020c0c7210 */ /* 0x008fe400017fe4ff */
[----:B-1----:R-:W-:Y:S02]  /*4caf0*/  MOV R6, R9 ;  /* 0x0000000900067202 */ /* 0x002fe40000000f00 */
[----:B------:R-:W3:Y:S01]  /*4cb00*/  LDL.LU R9, [R1+0x1ab4] ;  /* 0x001ab40001097983 */ /* 0x000ee20000300800 */
[----:B------:R-:W-:Y:S02]  /*4cb10*/  IMAD.X R8, R8, 0x1, R2, P3 ;  /* 0x0000000108087824 */ /* 0x000fe400018e0602 */
[----:B------:R-:W-:Y:S01]  /*4cb20*/  IMAD.MOV.U32 R7, RZ, RZ, R21 ;  /* 0x000000ffff077224 */ /* 0x000fe200078e0015 */
[----:B------:R-:W-:Y:S04]  /*4cb30*/  STL [R1+0x1b9c], R11 ;  /* 0x001b9c0b01007387 */ /* 0x000fe80000100800 */
[----:B------:R1:W-:Y:S04]  /*4cb40*/  STL [R1+0x1b90], R12 ;  /* 0x001b900c01007387 */ /* 0x0003e80000100800 */
[----:B------:R-:W-:Y:S04]  /*4cb50*/  STL [R1+0x1b94], R5 ;  /* 0x001b940501007387 */ /* 0x000fe80000100800 */
[----:B------:R1:W-:Y:S04]  /*4cb60*/  STL [R1+0x1b88], R8 ;  /* 0x001b880801007387 */ /* 0x0003e80000100800 */
[----:B------:R1:W-:Y:S04]  /*4cb70*/  LDGSTS.E [R4+0x1c00], [R6.64], P1 ;  /* 0x01c0000006047fae */ /* 0x0003e80008921848 */
[----:B------:R-:W3:Y:S04]  /*4cb80*/  LDL.LU R14, [R1+0x1a9c] ;  /* 0x001a9c00010e7983 */ /* 0x000ee80000300800 */
[----:B------:R-:W3:Y:S01]  /*4cb90*/  LDL.LU R13, [R1+0x1aac] ;  /* 0x001aac00010d7983 */ /* 0x000ee20000300800 */
[----:B-1----:R-:W-:Y:S01]  /*4cba0*/  IMAD.MOV.U32 R7, RZ, RZ, R12 ;  /* 0x000000ffff077224 */ /* 0x002fe200078e000c */
[----:B------:R-:W-:-:S02]  /*4cbb0*/  MOV R6, R11 ;  /* 0x0000000b00067202 */ /* 0x000fc40000000f00 */
[----:B------:R-:W3:Y:S04]  /*4cbc0*/  LDL.LU R12, [R1+0x1a94] ;  /* 0x001a9400010c7983 */ /* 0x000ee80000300800 */
[----:B------:R-:W3:Y:S01]  /*4cbd0*/  LDL.LU R11, [R1+0x1aa0] ;  /* 0x001aa000010b7983 */ /* 0x000ee20000300800 */
[----:B------:R-:W-:-:S03]  /*4cbe0*/  ISETP.GT.AND P2, PT, R0, 0x7, PT ;  /* 0x000000070000780c */ /* 0x000fc60003f44270 */
[----:B------:R1:W-:Y:S01]  /*4cbf0*/  LDGSTS.E [R4+0x1d00], [R6.64], P1 ;  /* 0x01d0000006047fae */ /* 0x0003e20008921848 */
[----:B------:R-:W-:-:S04]  /*4cc00*/  SEL R3, RZ, 0x4, !P2 ;  /* 0x00000004ff037807 */ /* 0x000fc80005000000 */
[----:B------:R-:W-:Y:S02]  /*4cc10*/  SEL R3, R3, RZ, !P0 ;  /* 0x000000ff03037207 */ /* 0x000fe40004000000 */
[----:B-1----:R-:W-:Y:S01]  /*4cc20*/  MOV R6, R5 ;  /* 0x0000000500067202 */ /* 0x002fe20000000f00 */
[----:B------:R-:W-:Y:S02]  /*4cc30*/  IMAD.MOV.U32 R7, RZ, RZ, R8 ;  /* 0x000000ffff077224 */ /* 0x000fe400078e0008 */
[----:B------:R-:W3:Y:S04]  /*4cc40*/  LDL.LU R8, [R1+0x1a98] ;  /* 0x001a980001087983 */ /* 0x000ee80000300800 */
[----:B------:R-:W3:Y:S01]  /*4cc50*/  LDL.LU R5, [R1+0x1a90] ;  /* 0x001a900001057983 */ /* 0x000ee20000300800 */
[----:B------:R-:W-:-:S03]  /*4cc60*/  ISETP.NE.U32.AND P2, PT, R3, RZ, PT ;  /* 0x000000ff0300720c */ /* 0x000fc60003f45070 */
[----:B------:R1:W-:Y:S01]  /*4cc70*/  LDGSTS.E [R4+0x1e00], [R6.64], P1 ;  /* 0x01e0000006047fae */ /* 0x0003e20008921848 */
[----:B----4-:R-:W-:-:S04]  /*4cc80*/  IADD3 R10, P3, R10, R252, RZ ;  /* 0x000000fc0a0a7210 */ /* 0x010fc80007f7e0ff */
[----:B--2---:R-:W-:Y:S02]  /*4cc90*/  IADD3.X R20, R20, R2, RZ, P3, !PT ;  /* 0x0000000214147210 */ /* 0x004fe40001ffe4ff */
[----:B------:R-:W-:Y:S01]  /*4cca0*/  IADD3 R18, P4, R18, R252, RZ ;  /* 0x000000fc12127210 */ /* 0x000fe20007f9e0ff */
[----:B------:R2:W-:Y:S01]  /*4ccb0*/  STL [R1+0x1b8c], R10 ;  /* 0x001b8c0a01007387 */ /* 0x0005e20000100800 */
[----:B-1----:R-:W-:-:S03]  /*4ccc0*/  MOV R6, R10 ;  /* 0x0000000a00067202 */ /* 0x002fc60000000f00 */
[----:B------:R-:W-:Y:S01]  /*4ccd0*/  IMAD.X R19, R19, 0x1, R2, P4 ;  /* 0x0000000113137824 */ /* 0x000fe200020e0602 */
[----:B------:R1:W-:Y:S04]  /*4cce0*/  STL [R1+0x1b00], R20 ;  /* 0x001b001401007387 */ /* 0x0003e80000100800 */
[----:B------:R-:W-:Y:S04]  /*4ccf0*/  STL [R1+0x1ac4], R18 ;  /* 0x001ac41201007387 */ /* 0x000fe80000100800 */
[----:B--2---:R-:W2:Y:S04]  /*4cd00*/  LDL.LU R10, [R1+0x1a8c] ;  /* 0x001a8c00010a7983 */ /* 0x004ea80000300800 */
[----:B------:R-:W-:Y:S04]  /*4cd10*/  STL [R1+0x1ab8], R19 ;  /* 0x001ab81301007387 */ /* 0x000fe80000100800 */
[----:B------:R-:W4:Y:S01]  /*4cd20*/  LDL.LU R3, [R1+0x1a84] ;  /* 0x001a840001037983 */ /* 0x000f220000300800 */
[----:B------:R-:W-:-:S05]  /*4cd30*/  IMAD.MOV.U32 R7, RZ, RZ, R20 ;  /* 0x000000ffff077224 */ /* 0x000fca00078e0014 */
[----:B------:R1:W-:Y:S01]  /*4cd40*/  LDGSTS.E [R4+0x1f00], [R6.64], P1 ;  /* 0x01f0000006047fae */ /* 0x0003e20008921848 */
[----:B------:R-:W-:-:S04]  /*4cd50*/  IADD3 R16, P1, R16, R252, RZ ;  /* 0x000000fc10107210 */ /* 0x000fc80007f3e0ff */
[----:B------:R-:W-:Y:S02]  /*4cd60*/  IADD3.X R17, R17, R2, RZ, P1, !PT ;  /* 0x0000000211117210 */ /* 0x000fe40000ffe4ff */
[----:B-1----:R-:W-:Y:S01]  /*4cd70*/  MOV R6, R18 ;  /* 0x0000001200067202 */ /* 0x002fe20000000f00 */
[----:B------:R-:W-:Y:S01]  /*4cd80*/  IMAD.MOV.U32 R7, RZ, RZ, R19 ;  /* 0x000000ffff077224 */ /* 0x000fe200078e0013 */
[----:B------:R-:W-:Y:S04]  /*4cd90*/  STL [R1+0x1abc], R16 ;  /* 0x001abc1001007387 */ /* 0x000fe80000100800 */
[----:B------:R1:W-:Y:S01]  /*4cda0*/  LDGSTS.E [R4+0x3800], [R6.64], P2 ;  /* 0x0380000006047fae */ /* 0x0003e20009121848 */
[----:B---3--:R-:W-:-:S03]  /*4cdb0*/  IADD3 R9, P3, R9, R252, RZ ;  /* 0x000000fc09097210 */ /* 0x008fc60007f7e0ff */
[----:B------:R-:W-:Y:S02]  /*4cdc0*/  STL [R1+0x1ab0], R17 ;  /* 0x001ab01101007387 */ /* 0x000fe40000100800 */
[----:B------:R-:W-:Y:S01]  /*4cdd0*/  IMAD.X R15, R15, 0x1, R2, P3 ;  /* 0x000000010f0f7824 */ /* 0x000fe200018e0602 */
[----:B-1----:R-:W-:Y:S01]  /*4cde0*/  MOV R6, R16 ;  /* 0x0000001000067202 */ /* 0x002fe20000000f00 */
[----:B------:R-:W-:Y:S01]  /*4cdf0*/  IMAD.MOV.U32 R7, RZ, RZ, R17 ;  /* 0x000000ffff077224 */ /* 0x000fe200078e0011 */
[----:B------:R1:W-:Y:S04]  /*4ce00*/  STL [R1+0x1ab4], R9 ;  /* 0x001ab40901007387 */ /* 0x0003e80000100800 */
[----:B------:R3:W-:Y:S04]  /*4ce10*/  LDGSTS.E [R4+0x3900], [R6.64], P2 ;  /* 0x0390000006047fae */ /* 0x0007e80009121848 */
[----:B------:R1:W-:Y:S04]  /*4ce20*/  STL [R1+0x1aa8], R15 ;  /* 0x001aa80f01007387 */ /* 0x0003e80000100800 */
[----:B------:R-:W4:Y:S01]  /*4ce30*/  LDL.LU R20, [R1+0x19bc] ;  /* 0x0019bc0001147983 */ /* 0x000f220000300800 */
[----:B---3--:R-:W-:-:S03]  /*4ce40*/  MOV R6, R9 ;  /* 0x0000000900067202 */ /* 0x008fc60000000f00 */
[----:B-1----:R-:W3:Y:S01]  /*4ce50*/  LDL.LU R9, [R1+0x1a88] ;  /* 0x001a880001097983 */ /* 0x002ee20000300800 */
[----:B------:R-:W-:-:S03]  /*4ce60*/  IADD3 R13, P1, R13, R252, RZ ;  /* 0x000000fc0d0d7210 */ /* 0x000fc60007f3e0ff */
[----:B------:R-:W3:Y:S04]  /*4ce70*/  LDL.LU R19, [R1+0x19b0] ;  /* 0x0019b00001137983 */ /* 0x000ee80000300800 */
[----:B------:R-:W3:Y:S01]  /*4ce80*/  LDL.LU R18, [R1+0x1a80] ;  /* 0x001a800001127983 */ /* 0x000ee20000300800 */
[----:B------:R-:W-:Y:S01]  /*4ce90*/  IADD3 R11, P3, R11, R252, RZ ;  /* 0x000000fc0b0b7210 */ /* 0x000fe20007f7e0ff */
[----:B------:R-:W-:Y:S01]  /*4cea0*/  IMAD.MOV.U32 R7, RZ, RZ, R15 ;  /* 0x000000ffff077224 */ /* 0x000fe200078e000f */
[----:B------:R-:W-:Y:S01]  /*4ceb0*/  IADD3.X R14, R14, R2, RZ, P1, !PT ;  /* 0x000000020e0e7210 */ /* 0x000fe20000ffe4ff */
[----:B------:R-:W-:Y:S02]  /*4cec0*/  STL [R1+0x1aac], R13 ;  /* 0x001aac0d01007387 */ /* 0x000fe40000100800 */
[----:B------:R-:W-:-:S02]  /*4ced0*/  IMAD.X R12, R12, 0x1, R2, P3 ;  /* 0x000000010c0c7824 */ /* 0x000fc400018e0602 */
[----:B------:R1:W-:Y:S04]  /*4cee0*/  LDGSTS.E [R4+0x3a00], [R6.64], P2 ;  /* 0x03a0000006047fae */ /* 0x0003e80009121848 */
[----:B------:R-:W-:Y:S04]  /*4cef0*/  STL [R1+0x1a9c], R14 ;  /* 0x001a9c0e01007387 */ /* 0x000fe80000100800 */
[----:B------:R1:W-:Y:S02]  /*4cf00*/  STL [R1+0x1aa0], R11 ;  /* 0x001aa00b01007387 */ /* 0x0003e40000100800 */
[----:B-1----:R-:W-:Y:S01]  /*4cf10*/  MOV R6, R13 ;  /* 0x0000000d00067202 */ /* 0x002fe20000000f00 */
[----:B------:R-:W-:Y:S01]  /*4cf20*/  IMAD.MOV.U32 R7, RZ, RZ, R14 ;  /* 0x000000ffff077224 */ /* 0x000fe200078e000e */
        /* <DEDUP_REMOVED lines=12> */
[----:B--2---:R-:W-:-:S05]  /*4cff0*/  IADD3.X R10, R10, R2, RZ, P1, !PT ;  /* 0x000000020a0a7210 */ /* 0x004fca0000ffe4ff */
[----:B------:R2:W-:Y:S01]  /*4d000*/  STL [R1+0x1a8c], R10 ;  /* 0x001a8c0a01007387 */ /* 0x0005e20000100800 */
[----:B----4-:R-:W-:-:S03]  /*4d010*/  IMAD.X R3, R3, 0x1, R2, P3 ;  /* 0x0000000103037824 */ /* 0x010fc600018e0602 */
[----:B------:R-:W-:Y:S01]  /*4d020*/  STL [R1+0x1a90], R5 ;  /* 0x001a900501007387 */ /* 0x000fe20000100800 */
[----:B-1----:R-:W-:-:S03]  /*4d030*/  IMAD.MOV.U32 R7, RZ, RZ, R10 ;  /* 0x000000ffff077224 */ /* 0x002fc600078e000a */
[----:B------:R1:W-:Y:S04]  /*4d040*/  STL [R1+0x1a84], R3 ;  /* 0x001a840301007387 */ /* 0x0003e80000100800 */
[----:B------:R-:W4:Y:S04]  /*4d050*/  LDL.LU R14, [R1+0x1998] ;  /* 0x00199800010e7983 */ /* 0x000f280000300800 */
[----:B------:R-:W4:Y:S04]  /*4d060*/  LDL.LU R13, [R1+0x19a4] ;  /* 0x0019a400010d7983 */ /* 0x000f280000300800 */
[----:B------:R-:W4:Y:S04]  /*4d070*/  LDL.LU R12, [R1+0x1990] ;  /* 0x00199000010c7983 */ /* 0x000f280000300800 */
[----:B--2---:R-:W2:Y:S01]  /*4d080*/  LDL.LU R10, [R1+0x199c] ;  /* 0x00199c00010a7983 */ /* 0x004ea20000300800 */
[----:B------:R-:W-:-:S02]  /*4d090*/  MOV R6, R8 ;  /* 0x0000000800067202 */ /* 0x000fc40000000f00 */
[----:B------:R-:W-:Y:S01]  /*4d0a0*/  ISETP.GT.AND P1, PT, R0, 0xb, PT ;  /* 0x0000000b0000780c */ /* 0x000fe20003f24270 */
[----:B------:R-:W2:Y:S04]  /*4d0b0*/  LDL.LU R8, [R1+0x1994] ;  /* 0x0019940001087983 */ /* 0x000ea80000300800 */
[----:B------:R1:W-:Y:S02]  /*4d0c0*/  LDGSTS.E [R4+0x3d00], [R6.64], P2 ;  /* 0x03d0000006047fae */ /* 0x0003e40009121848 */
[----:B-1----:R-:W-:Y:S01]  /*4d0d0*/  IMAD.MOV.U32 R7, RZ, RZ, R3 ;  /* 0x000000ffff077224 */ /* 0x002fe200078e0003 */
[----:B------:R-:W-:Y:S02]  /*4d0e0*/  SEL R3, RZ, 0x4, !P1 ;  /* 0x00000004ff037807 */ /* 0x000fe40004800000 */
[----:B------:R-:W-:-:S02]  /*4d0f0*/  MOV R6, R5 ;  /* 0x0000000500067202 */ /* 0x000fc40000000f00 */
[----:B------:R-:W-:Y:S01]  /*4d100*/  SEL R3, R3, RZ, !P0 ;  /* 0x000000ff03037207 */ /* 0x000fe20004000000 */
[----:B------:R-:W2:Y:S04]  /*4d110*/  LDL.LU R5, [R1+0x198c] ;  /* 0x00198c0001057983 */ /* 0x000ea80000300800 */
[----:B------:R1:W-:Y:S01]  /*4d120*/  LDGSTS.E [R4+0x3e00], [R6.64], P2 ;  /* 0x03e0000006047fae */ /* 0x0003e20009121848 */
[----:B---3--:R-:W-:-:S04]  /*4d130*/  IADD3 R9, P3, R9, R252, RZ ;  /* 0x000000fc09097210 */ /* 0x008fc80007f7e0ff */
[----:B------:R-:W-:Y:S02]  /*4d140*/  IADD3.X R20, R20, R2, RZ, P3, !PT ;  /* 0x0000000214147210 */ /* 0x000fe40001ffe4ff */
[----:B------:R-:W-:Y:S01]  /*4d150*/  IADD3 R18, P4, R18, R252, RZ ;  /* 0x000000fc12127210 */ /* 0x000fe20007f9e0ff */
[----:B------:R3:W-:Y:S01]  /*4d160*/  STL [R1+0x1a88], R9 ;  /* 0x001a880901007387 */ /* 0x0007e20000100800 */
[----:B-1----:R-:W-:Y:S01]  /*4d170*/  MOV R6, R9 ;  /* 0x0000000900067202 */ /* 0x002fe20000000f00 */
[----:B------:R-:W-:Y:S02]  /*4d180*/  IMAD.MOV.U32 R7, RZ, RZ, R20 ;  /* 0x000000ffff077224 */ /* 0x000fe400078e0014 */
[----:B------:R-:W-:Y:S01]  /*4d190*/  IMAD.X R19, R19, 0x1, R2, P4 ;  /* 0x0000000113137824 */ /* 0x000fe200020e0602 */
[----:B------:R1:W-:Y:S01]  /*4d1a0*/  STL [R1+0x19bc], R20 ;  /* 0x0019bc1401007387 */ /* 0x0003e20000100800 */
[----:B------:R-:W-:-:S03]  /*4d1b0*/  ISETP.NE.U32.AND P1, PT, R3, RZ, PT ;  /* 0x000000ff0300720c */ /* 0x000fc60003f25070 */
[----:B------:R-:W-:Y:S04]  /*4d1c0*/  STL [R1+0x1a80], R18 ;  /* 0x001a801201007387 */ /* 0x000fe80000100800 */
[----:B---3--:R-:W3:Y:S04]  /*4d1d0*/  LDL.LU R9, [R1+0x1988] ;  /* 0x0019880001097983 */ /* 0x008ee80000300800 */
[----:B------:R-:W-:Y:S04]  /*4d1e0*/  STL [R1+0x19b0], R19 ;  /* 0x0019b01301007387 */ /* 0x000fe80000100800 */
[----:B------:R-:W3:Y:S04]  /*4d1f0*/  LDL.LU R3, [R1+0x1980] ;  /* 0x0019800001037983 */ /* 0x000ee80000300800 */
[----:B------:R1:W-:Y:S01]  /*4d200*/  LDGSTS.E [R4+0x3f00], [R6.64], P2 ;  /* 0x03f0000006047fae */ /* 0x0003e20009121848 */
[----:B------:R-:W-:-:S04]  /*4d210*/  IADD3 R16, P2, R16, R252, RZ ;  /* 0x000000fc10107210 */ /* 0x000fc80007f5e0ff */
[----:B------:R-:W-:Y:S02]  /*4d220*/  IADD3.X R17, R17, R2, RZ, P2, !PT ;  /* 0x0000000211117210 */ /* 0x000fe400017fe4ff */
[----:B-1----:R-:W-:Y:S01]  /*4d230*/  MOV R6, R18 ;  /* 0x0000001200067202 */ /* 0x002fe20000000f00 */
[----:B------:R-:W-:Y:S01]  /*4d240*/  IMAD.MOV.U32 R7, RZ, RZ, R19 ;  /* 0x000000ffff077224 */ /* 0x000fe200078e0013 */
[----:B------:R-:W-:Y:S04]  /*4d250*/  STL [R1+0x19b4], R16 ;  /* 0x0019b41001007387 */ /* 0x000fe80000100800 */
[----:B------:R1:W-:Y:S01]  /*4d260*/  LDGSTS.E [R4+0x5800], [R6.64], P1 ;  /* 0x0580000006047fae */ /* 0x0003e20008921848 */
[----:B------:R-:W-:-:S03]  /*4d270*/  IADD3 R11, P3, R11, R252, RZ ;  /* 0x000000fc0b0b7210 */ /* 0x000fc60007f7e0ff */
[----:B------:R-:W-:Y:S02]  /*4d280*/  STL [R1+0x19a8], R17 ;  /* 0x0019a81101007387 */ /* 0x000fe40000100800 */
[----:B------:R-:W-:Y:S01]  /*4d290*/  IMAD.X R15, R15, 0x1, R2, P3 ;  /* 0x000000010f0f7824 */ /* 0x000fe200018e0602 */
[----:B-1----:R-:W-:Y:S01]  /*4d2a0*/  MOV R6, R16 ;  /* 0x0000001000067202 */ /* 0x002fe20000000f00 */
[----:B------:R-:W-:Y:S01]  /*4d2b0*/  IMAD.MOV.U32 R7, RZ, RZ, R17 ;  /* 0x000000ffff077224 */ /* 0x000fe200078e0011 */
        /* <DEDUP_REMOVED lines=10> */
[----:B----4-:R-:W-:-:S04]  /*4d360*/  IADD3 R13, P2, R13, R252, RZ ;  /* 0x000000fc0d0d7210 */ /* 0x010fc80007f5e0ff */
[----:B------:R-:W-:Y:S02]  /*4d370*/  IADD3.X R14, R14, R2, RZ, P2, !PT ;  /* 0x000000020e0e7210 */ /* 0x000fe400017fe4ff */
[----:B--2---:R-:W-:Y:S01]  /*4d380*/  IADD3 R10, P3, R10, R252, RZ ;  /* 0x000000fc0a0a7210 */ /* 0x004fe20007f7e0ff */
        /* <DEDUP_REMOVED lines=17> */
[----:B------:R1:W-:Y:S01]  /*4d4a0*/  LDGSTS.E [R4+0x5c00], [R6.64], P1 ;  /* 0x05c0000006047fae */ /* 0x0003e20008921848 */
[----:B---3--:R-:W-:-:S05]  /*4d4b0*/  IADD3.X R9, R9, R2, RZ, P2, !PT ;  /* 0x0000000209097210 */ /* 0x008fca00017fe4ff */
[----:B------:R3:W-:Y:S01]  /*4d4c0*/  STL [R1+0x1988], R9 ;  /* 0x0019880901007387 */ /* 0x0007e20000100800 */
[----:B------:R-:W-:-:S03]  /*4d4d0*/  IMAD.X R3, R3, 0x1, R2, P3 ;  /* 0x0000000103037824 */ /* 0x000fc600018e0602 */
[----:B------:R-:W-:Y:S01]  /*4d4e0*/  STL [R1+0x198c], R5 ;  /* 0x00198c0501007387 */ /* 0x000fe20000100800 */
[----:B-1----:R-:W-:-:S03]  /*4d4f0*/  IMAD.MOV.U32 R7, RZ, RZ, R9 ;  /* 0x000000ffff077224 */ /* 0x002fc600078e0009 */
[----:B------:R1:W-:Y:S04]  /*4d500*/  STL [R1+0x1980], R3 ;  /* 0x0019800301007387 */ /* 0x0003e80000100800 */
[----:B------:R-:W4:Y:S04]  /*4d510*/  LDL.LU R14, [R1+0xe28] ;  /* 0x000e2800010e7983 */ /* 0x000f280000300800 */
[----:B------:R-:W4:Y:S04]  /*4d520*/  LDL.LU R13, [R1+0xe2c] ;  /* 0x000e2c00010d7983 */ /* 0x000f280000300800 */
[----:B--2---:R-:W3:Y:S04]  /*4d530*/  LDL.LU R12, [R1+0xe30] ;  /* 0x000e3000010c7983 */ /* 0x004ee80000300800 */
[----:B---3--:R-:W3:Y:S01]  /*4d540*/  LDL.LU R9, [R1+0xe34] ;  /* 0x000e340001097983 */ /* 0x008ee20000300800 */
[----:B------:R-:W-:-:S02]  /*4d550*/  MOV R6, R8 ;  /* 0x0000000800067202 */ /* 0x000fc40000000f00 */
[----:B------:R-:W-:Y:S01]  /*4d560*/  ISETP.GT.AND P2, PT, R0, 0xf, PT ;  /* 0x0000000f0000780c */ /* 0x000fe20003f44270 */
[----:B------:R-:W3:Y:S04]  /*4d570*/  LDL.LU R8, [R1+0xe3c] ;  /* 0x000e3c0001087983 */ /* 0x000ee80000300800 */
[----:B------:R1:W-:Y:S02]  /*4d580*/  LDGSTS.E [R4+0x5d00], [R6.64], P1 ;  /* 0x05d0000006047fae */ /* 0x0003e40008921848 */
[----:B-1----:R-:W-:Y:S01]  /*4d590*/  IMAD.MOV.U32 R7, RZ, RZ, R3 ;  /* 0x000000ffff077224 */ /* 0x002fe200078e0003 */
[----:B------:R-:W-:Y:S02]  /*4d5a0*/  SEL R3, RZ, 0x4, !P2 ;  /* 0x00000004ff037807 */ /* 0x000fe40005000000 */
[----:B------:R-:W-:-:S02]  /*4d5b0*/  MOV R6, R5 ;  /* 0x0000000500067202 */ /* 0x000fc40000000f00 */
[----:B------:R-:W3:Y:S01]  /*4d5c0*/  LDL.LU R5, [R1+0xe44] ;  /* 0x000e440001057983 */ /* 0x000ee20000300800 */
        /* <DEDUP_REMOVED lines=9> */
[----:B------:R-:W-:Y:S01]  /*4d660*/  IMAD.MOV.U32 R7, RZ, RZ, R20 ;  /* 0x000000ffff077224 */ /* 0x000fe200078e0014 */
[----:B------:R-:W-:-:S02]  /*4d670*/  ISETP.NE.U32.AND P2, PT, R3, RZ, PT ;  /* 0x000000ff0300720c */ /* 0x000fc40003f45070 */
[----:B------:R-:W-:Y:S04]  /*4d680*/  STL [R1+0xe14], R18 ;  /* 0x000e141201007387 */ /* 0x000fe80000100800 */
[----:B------:R-:W3:Y:S04]  /*4d690*/  LDL.LU R11, [R1+0xe38] ;  /* 0x000e3800010b7983 */ /* 0x000ee80000300800 */
[----:B------:R-:W-:Y:S04]  /*4d6a0*/  STL [R1+0xe10], R19 ;  /* 0x000e101301007387 */ /* 0x000fe80000100800 */
[----:B------:R-:W3:Y:S04]  /*4d6b0*/  LDL.LU R3, [R1+0xe40] ;  /* 0x000e400001037983 */ /* 0x000ee80000300800 */
        /* <DEDUP_REMOVED lines=15> */
[----:B------:R-:W2:Y:S01]  /*4d7b0*/  LDL.LU R20, [R1+0xe48] ;  /* 0x000e480001147983 */ /* 0x000ea20000300800 */
[----:B----4-:R-:W-:-:S03]  /*4d7c0*/  MOV R6, R10 ;  /* 0x0000000a00067202 */ /* 0x010fc60000000f00 */
[----:B-1----:R-:W4:Y:S04]  /*4d7d0*/  LDL.LU R10, [R1+0xe4c] ;  /* 0x000e4c00010a7983 */ /* 0x002f280000300800 */
[----:B------:R-:W2:Y:S04]  /*4d7e0*/  LDL.LU R19, [R1+0xf10] ;  /* 0x000f100001137983 */ /* 0x000ea80000300800 */
[----:B------:R-:W2:Y:S01]  /*4d7f0*/  LDL.LU R18, [R1+0xf14] ;  /* 0x000f140001127983 */ /* 0x000ea20000300800 */
[----:B------:R-:W-:Y:S01]  /*4d800*/  IMAD.MOV.U32 R7, RZ, RZ, R15 ;  /* 0x000000ffff077224 */ /* 0x000fe200078e000f */
[----:B------:R-:W-:-:S04]  /*4d810*/  IADD3 R13, P1, R13, R252, RZ ;  /* 0x000000fc0d0d7210 */ /* 0x000fc80007f3e0ff */
[----:B------:R1:W-:Y:S01]  /*4d820*/  LDGSTS.E [R4+0x7a00], [R6.64], P2 ;  /* 0x07a0000006047fae */ /* 0x0003e20009121848 */
        /* <DEDUP_REMOVED lines=9> */
[----:B------:R-:W2:Y:S04]  /*4d8c0*/  LDL.LU R17, [R1+0xf18] ;  /* 0x000f180001117983 */ /* 0x000ea80000300800 */
[----:B------:R-:W2:Y:S01]  /*4d8d0*/  LDL.LU R16, [R1+0xf1c] ;  /* 0x000f1c0001107983 */ /* 0x000ea20000300800 */
[----:B------:R-:W-:-:S03]  /*4d8e0*/  IADD3 R8, P1, R8, R252, RZ ;  /* 0x000000fc08087210 */ /* 0x000fc60007f3e0ff */
[----:B------:R1:W-:Y:S01]  /*4d8f0*/  LDGSTS.E [R4+0x7b00], [R6.64], P2 ;  /* 0x07b0000006047fae */ /* 0x0003e20009121848 */
[----:B------:R-:W-:-:S03]  /*4d900*/  IADD3 R5, P3, R5, R252, RZ ;  /* 0x000000fc05057210 */ /* 0x000fc60007f7e0ff */
        /* <DEDUP_REMOVED lines=26> */
[----:B------:R-:W-:Y:S02]  /*4dab0*/  ISETP.NE.U32.AND P1, PT, R3, RZ, PT ;  /* 0x000000ff0300720c */ /* 0x000fe40003f25070 */
        /* <DEDUP_REMOVED lines=13> */
[----:B------:R-:W-:Y:S02]  /*4db90*/  IADD3 R16, P2, R16, R252, RZ ;  /* 0x000000fc10107210 */ /* 0x000fe40007f5e0ff */
[----:B-1----:R-:W-:Y:S01]  /*4dba0*/  MOV R6, R18 ;  /* 0x0000001200067202 */ /* 0x002fe20000000f00 */
[----:B------:R-:W-:Y:S01]  /*4dbb0*/  IMAD.MOV.U32 R7, RZ, RZ, R19 ;  /* 0x000000ffff077224 */ /* 0x000fe200078e0013 */
[----:B------:R-:W-:Y:S01]  /*4dbc0*/  IADD3.X R17, R17, R2, RZ, P2, !PT ;  /* 0x0000000211117210 */ /* 0x000fe200017fe4ff */
        /* <DEDUP_REMOVED lines=15> */
[----:B------:R-:W-:Y:S01]  /*4dcc0*/  IADD3 R13, P2, R13, R252, RZ ;  /* 0x000000fc0d0d7210 */ /* 0x000fe20007f5e0ff */
[----:B------:R-:W-:-:S03]  /*4dcd0*/  IMAD.MOV.U32 R7, RZ, RZ, R15 ;  /* 0x000000ffff077224 */ /* 0x000fc600078e000f */
[----:B------:R-:W-:Y:S02]  /*4dce0*/  IADD3.X R14, R14, R2, RZ, P2, !PT ;  /* 0x000000020e0e7210 */ /* 0x000fe400017fe4ff */
[----:B---3--:R-:W-:Y:S01]  /*4dcf0*/  IADD3 R11, P3, R11, R252, RZ ;  /* 0x000000fc0b0b7210 */ /* 0x008fe20007f7e0ff */
[----:B------:R-:W-:Y:S04]  /*4dd00*/  STL [R1+0xf2c], R13 ;  /* 0x000f2c0d01007387 */ /* 0x000fe80000100800 */
[----:B------:R-:W-:Y:S01]  /*4dd10*/  IMAD.X R12, R12, 0x1, R2, P3 ;  /* 0x000000010c0c7824 */ /* 0x000fe200018e0602 */
[----:B------:R1:W-:Y:S04]  /*4dd20*/  LDGSTS.E [R4+0x9a00], [R6.64], P1 ;  /* 0x09a0000006047fae */ /* 0x0003e80008921848 */
[----:B------:R-:W-:Y:S04]  /*4dd30*/  STL [R1+0xf28], R14 ;  /* 0x000f280e01007387 */ /* 0x000fe80000100800 */
[----:B------:R3:W-:Y:S01]  /*4dd40*/  STL [R1+0xf34], R11 ;  /* 0x000f340b01007387 */ /* 0x0007e20000100800 */
[----:B-1----:R-:W-:Y:S01]  /*4dd50*/  MOV R6, R13 ;  /* 0x0000000d00067202 */ /* 0x002fe20000000f00 */
[----:B------:R-:W-:-:S02]  /*4dd60*/  IMAD.MOV.U32 R7, RZ, RZ, R14 ;  /* 0x000000ffff077224 */ /* 0x000fc400078e000e */
[----:B------:R1:W-:Y:S04]  /*4dd70*/  STL [R1+0xf30], R12 ;  /* 0x000f300c01007387 */ /* 0x0003e80000100800 */
[----:B------:R-:W4:Y:S04]  /*4dd80*/  LDL.LU R17, [R1+0x1018] ;  /* 0x0010180001117983 */ /* 0x000f280000300800 */
[----:B------:R-:W4:Y:S01]  /*4dd90*/  LDL.LU R16, [R1+0x101c] ;  /* 0x00101c0001107983 */ /* 0x000f220000300800 */
[----:B------:R-:W-:-:S03]  /*4dda0*/  IADD3 R8, P2, R8, R252, RZ ;  /* 0x000000fc08087210 */ /* 0x000fc60007f5e0ff */
[----:B------:R1:W-:Y:S01]  /*4ddb0*/  LDGSTS.E [R4+0x9b00], [R6.64], P1 ;  /* 0x09b0000006047fae */ /* 0x0003e20008921848 */
[----:B------:R-:W-:-:S03]  /*4ddc0*/  IADD3 R5, P3, R5, R252, RZ ;  /* 0x000000fc05057210 */ /* 0x000fc60007f7e0ff */
[----:B------:R-:W4:Y:S01]  /*4ddd0*/  LDL.LU R15, [R1+0x1020] ;  /* 0x00102000010f7983 */ /* 0x000f220000300800 */
[----:B-1----:R-:W-:-:S03]  /*4dde0*/  MOV R6, R11 ;  /* 0x0000000b00067202 */ /* 0x002fc60000000f00 */
[----:B---3--:R-:W3:Y:S01]  /*4ddf0*/  LDL.LU R11, [R1+0x1024] ;  /* 0x00102400010b7983 */ /* 0x008ee20000300800 */
        /* <DEDUP_REMOVED lines=23> */
[----:B------:R-:W-:-:S04]  /*4df70*/  IADD3 R9, P3, R9, R252, RZ ;  /* 0x000000fc09097210 */ /* 0x000fc80007f7e0ff */
[----:B------:R-:W-:Y:S02]  /*4df80*/  IADD3.X R20, R20, R2, RZ, P3, !PT ;  /* 0x0000000214147210 */ /* 0x000fe40001ffe4ff */
[----:B------:R-:W-:Y:S01]  /*4df90*/  IADD3 R18, P4, R18, R252, RZ ;  /* 0x000000fc12127210 */ /* 0x000fe20007f9e0ff */
[----:B------:R1:W-:Y:S02]  /*4dfa0*/  STL [R1+0xf4c], R9 ;  /* 0x000f4c0901007387 */ /* 0x0003e40000100800 */
[----:B-1----:R-:W-:Y:S01]  /*4dfb0*/  MOV R6, R9 ;  /* 0x0000000900067202 */ /* 0x002fe20000000f00 */
[----:B------:R-:W-:Y:S02]  /*4dfc0*/  IMAD.MOV.U32 R7, RZ, RZ, R20 ;  /* 0x000000ffff077224 */ /* 0x000fe400078e0014 */
[----:B------:R-:W-:Y:S01]  /*4dfd0*/  IMAD.X R19, R19, 0x1, R2, P4 ;  /* 0x0000000113137824 */ /* 0x000fe200020e0602 */
[----:B------:R1:W-:Y:S01]  /*4dfe0*/  STL [R1+0xf48], R20 ;  /* 0x000f481401007387 */ /* 0x0003e20000100800 */
[----:B------:R-:W-:-:S03]  /*4dff0*/  ISETP.NE.U32.AND P2, PT, R3, RZ, PT ;  /* 0x000000ff0300720c */ /* 0x000fc60003f45070 */
        /* <DEDUP_REMOVED lines=11> */
[----:B---3--:R-:W-:Y:S01]  /*4e0b0*/  IADD3 R11, P3, R11, R252, RZ ;  /* 0x000000fc0b0b7210 */ /* 0x008fe20007f7e0ff */
        /* <DEDUP_REMOVED lines=8> */
[----:B---3--:R-:W-:-:S03]  /*4e140*/  MOV R6, R11 ;  /* 0x0000000b00067202 */ /* 0x008fc60000000f00 */
[----:B-1----:R-:W3:Y:S04]  /*4e150*/  LDL.LU R11, [R1+0x104c] ;  /* 0x00104c00010b7983 */ /* 0x002ee80000300800 */
        /* <DEDUP_REMOVED lines=33> */
[----:B--2---:R-:W2:Y:S04]  /*4e370*/  LDL.LU R12, [R1+0x1130] ;  /* 0x00113000010c7983 */ /* 0x004ea80000300800 */
[----:B------:R-:W2:Y:S01]  /*4e380*/  LDL.LU R9, [R1+0x1134] ;  /* 0x0011340001097983 */ /* 0x000ea20000300800 */
[----:B------:R-:W-:-:S02]  /*4e390*/  MOV R6, R8 ;  /* 0x0000000800067202 */ /* 0x000fc40000000f00 */
[----:B------:R-:W-:Y:S01]  /*4e3a0*/  ISETP.GT.AND P1, PT, R0, 0x1b, PT ;  /* 0x0000001b0000780c */ /* 0x000fe20003f24270 */
[----:B------:R-:W2:Y:S04]  /*4e3b0*/  LDL.LU R8, [R1+0x113c] ;  /* 0x00113c0001087983 */ /* 0x000ea80000300800 */
[----:B------:R1:W-:Y:S02]  /*4e3c0*/  LDGSTS.E [R4+0xbd00], [R6.64], P2 ;  /* 0x0bd0000006047fae */ /* 0x0003e40009121848 */
[----:B-1----:R-:W-:Y:S01]  /*4e3d0*/  IMAD.MOV.U32 R7, RZ, RZ, R3 ;  /* 0x000000ffff077224 */ /* 0x002fe200078e0003 */
[----:B------:R-:W-:Y:S02]  /*4e3e0*/  SEL R3, RZ, 0x4, !P1 ;  /* 0x00000004ff037807 */ /* 0x000fe40004800000 */
[----:B------:R-:W-:-:S02]  /*4e3f0*/  MOV R6, R5 ;  /* 0x0000000500067202 */ /* 0x000fc40000000f00 */
[----:B------:R-:W2:Y:S01]  /*4e400*/  LDL.LU R5, [R1+0x1144] ;  /* 0x0011440001057983 */ /* 0x000ea20000300800 */
[----:B------:R-:W-:-:S03]  /*4e410*/  SEL R3, R3, RZ, !P0 ;  /* 0x000000ff03037207 */ /* 0x000fc60004000000 */
[----:B------:R1:W-:Y:S01]  /*4e420*/  LDGSTS.E [R4+0xbe00], [R6.64], P2 ;  /* 0x0be0000006047fae */ /* 0x0003e20009121848 */
[----:B------:R-:W-:Y:S02]  /*4e430*/  ISETP.NE.U32.AND P1, PT, R3, RZ, PT ;  /* 0x000000ff0300720c */ /* 0x000fe40003f25070 */
[----:B---3--:R-:W-:-:S04]  /*4e440*/  IADD3 R11, P3, R11, R252, RZ ;  /* 0x000000fc0b0b7210 */ /* 0x008fc80007f7e0ff */
[----:B------:R-:W-:Y:S02]  /*4e450*/  IADD3.X R20, R20, R2, RZ, P3, !PT ;  /* 0x0000000214147210 */ /* 0x000fe40001ffe4ff */
[----:B------:R-:W-:Y:S01]  /*4e460*/  IADD3 R18, P4, R18, R252, RZ ;  /* 0x000000fc12127210 */ /* 0x000fe20007f9e0ff */
[----:B------:R3:W-:Y:S01]  /*4e470*/  STL [R1+0x104c], R11 ;  /* 0x00104c0b01007387 */ /* 0x0007e20000100800 */
[----:B-1----:R-:W-:-:S03]  /*4e480*/  MOV R6, R11 ;  /* 0x0000000b00067202 */ /* 0x002fc60000000f00 */
[----:B------:R-:W-:Y:S01]  /*4e490*/  IMAD.X R19, R19, 0x1, R2, P4 ;  /* 0x0000000113137824 */ /* 0x000fe200020e0602 */
[----:B------:R1:W-:Y:S01]  /*4e4a0*/  STL [R1+0x1048], R20 ;  /* 0x0010481401007387 */ /* 0x0003e20000100800 */
[----:B------:R-:W-:-:S03]  /*4e4b0*/  IMAD.MOV.U32 R7, RZ, RZ, R20 ;  /* 0x000000ffff077224 */ /* 0x000fc600078e0014 */
[----:B------:R-:W-:Y:S04]  /*4e4c0*/  STL [R1+0x1114], R18 ;  /* 0x0011141201007387 */ /* 0x000fe80000100800 */
[----:B---3--:R-:W2:Y:S04]  /*4e4d0*/  LDL.LU R11, [R1+0x1138] ;  /* 0x00113800010b7983 */ /* 0x008ea80000300800 */
[----:B------:R-:W-:Y:S04]  /*4e4e0*/  STL [R1+0x1110], R19 ;  /* 0x0011101301007387 */ /* 0x000fe80000100800 */
[----:B------:R-:W2:Y:S04]  /*4e4f0*/  LDL.LU R3, [R1+0x1140] ;  /* 0x0011400001037983 */ /* 0x000ea80000300800 */
        /* <DEDUP_REMOVED lines=16> */
[----:B----4-:R-:W-:-:S03]  /*4e600*/  MOV R6, R10 ;  /* 0x0000000a00067202 */ /* 0x010fc60000000f00 */
[----:B-1----:R-:W4:Y:S04]  /*4e610*/  LDL.LU R10, [R1+0x114c] ;  /* 0x00114c00010a7983 */ /* 0x002f280000300800 */
[----:B------:R-:W3:Y:S04]  /*4e620*/  LDL.LU R19, [R1+0x1210] ;  /* 0x0012100001137983 */ /* 0x000ee80000300800 */
[----:B------:R-:W3:Y:S01]  /*4e630*/  LDL.LU R18, [R1+0x1214] ;  /* 0x0012140001127983 */ /* 0x000ee20000300800 */
[----:B------:R-:W-:-:S05]  /*4e640*/  IMAD.MOV.U32 R7, RZ, RZ, R15 ;  /* 0x000000ffff077224 */ /* 0x000fca00078e000f */
[----:B------:R1:W-:Y:S01]  /*4e650*/  LDGSTS.E [R4+0xda00], [R6.64], P1 ;  /* 0x0da0000006047fae */ /* 0x0003e20008921848 */
[----:B------:R-:W-:-:S04]  /*4e660*/  IADD3 R13, P2, R13, R252, RZ ;  /* 0x000000fc0d0d7210 */ /* 0x000fc80007f5e0ff */
        /* <DEDUP_REMOVED lines=41> */
[----:B----4-:R-:W-:-:S04]  /*4e900*/  IADD3 R10, P3, R10, R252, RZ ;  /* 0x000000fc0a0a7210 */ /* 0x010fc80007f7e0ff */
[----:B---3--:R-:W-:Y:S02]  /*4e910*/  IADD3.X R20, R20, R2, RZ, P3, !PT ;  /* 0x0000000214147210 */ /* 0x008fe40001ffe4ff */
[----:B------:R-:W-:Y:S01]  /*4e920*/  IADD3 R18, P4, R18, R252, RZ ;  /* 0x000000fc12127210 */ /* 0x000fe20007f9e0ff */
[----:B------:R3:W-:Y:S01]  /*4e930*/  STL [R1+0x114c], R10 ;  /* 0x00114c0a01007387 */ /* 0x0007e20000100800 */
[----:B-1----:R-:W-:-:S03]  /*4e940*/  MOV R6, R10 ;  /* 0x0000000a00067202 */ /* 0x002fc60000000f00 */
[----:B------:R-:W-:Y:S01]  /*4e950*/  IMAD.X R19, R19, 0x1, R2, P4 ;  /* 0x0000000113137824 */ /* 0x000fe200020e0602 */
[----:B------:R1:W-:Y:S04]  /*4e960*/  STL [R1+0x1148], R20 ;  /* 0x0011481401007387 */ /* 0x0003e80000100800 */
[----:B------:R-:W-:Y:S04]  /*4e970*/  STL [R1+0x1214], R18 ;  /* 0x0012141201007387 */ /* 0x000fe80000100800 */
[----:B---3--:R-:W3:Y:S04]  /*4e980*/  LDL.LU R10, [R1+0x1238] ;  /* 0x00123800010a7983 */ /* 0x008ee80000300800 */
        /* <DEDUP_REMOVED lines=10> */
[----:B------:R-:W-:-:S02]  /*4ea30*/  IADD3 R9, P3, R9, R252, RZ ;  /* 0x000000fc09097210 */ /* 0x000fc40007f7e0ff */
[----:B-1----:R-:W-:Y:S01]  /*4ea40*/  MOV R6, R16 ;  /* 0x0000001000067202 */ /* 0x002fe20000000f00 */
[----:B------:R-:W-:Y:S02]  /*4ea50*/  IMAD.MOV.U32 R7, RZ, RZ, R17 ;  /* 0x000000ffff077224 */ /* 0x000fe400078e0011 */
[----:B------:R-:W-:Y:S01]  /*4ea60*/  IMAD.X R15, R15, 0x1, R2, P3 ;  /* 0x000000010f0f7824 */ /* 0x000fe200018e0602 */
[----:B------:R-:W-:Y:S04]  /*4ea70*/  STL [R1+0x1218], R17 ;  /* 0x0012181101007387 */ /* 0x000fe80000100800 */
        /* <DEDUP_REMOVED lines=27> */
[----:B------:R-:W4:Y:S01]  /*4ec30*/  LDL.LU R11, [R1+0x1324] ;  /* 0x00132400010b7983 */ /* 0x000f220000300800 */
[----:B------:R-:W-:-:S03]  /*4ec40*/  IMAD.MOV.U32 R7, RZ, RZ, R12 ;  /* 0x000000ffff077224 */ /* 0x000fc600078e000c */
[----:B------:R-:W-:Y:S04]  /*4ec50*/  STL [R1+0x123c], R8 ;  /* 0x00123c0801007387 */ /* 0x000fe80000100800 */
[----:B------:R1:W-:Y:S01]  /*4ec60*/  LDGSTS.E [R4+0xfc00], [R6.64], P2 ;  /* 0x0fc0000006047fae */ /* 0x0003e20009121848 */
[----:B---3--:R-:W-:-:S05]  /*4ec70*/  IADD3.X R10, R10, R2, RZ, P1, !PT ;  /* 0x000000020a0a7210 */ /* 0x008fca0000ffe4ff */
[----:B------:R3:W-:Y:S01]  /*4ec80*/  STL [R1+0x1238], R10 ;  /* 0x0012380a01007387 */ /* 0x0007e20000100800 */
[----:B----4-:R-:W-:-:S03]  /*4ec90*/  IMAD.X R3, R3, 0x1, R2, P3 ;  /* 0x0000000103037824 */ /* 0x010fc600018e0602 */
[----:B------:R-:W-:Y:S01]  /*4eca0*/  STL [R1+0x1244], R5 ;  /* 0x0012440501007387 */ /* 0x000fe20000100800 */
[----:B-1----:R-:W-:-:S03]  /*4ecb0*/  IMAD.MOV.U32 R7, RZ, RZ, R10 ;  /* 0x000000ffff077224 */ /* 0x002fc600078e000a */
[----:B------:R1:W-:Y:S04]  /*4ecc0*/  STL [R1+0x1240], R3 ;  /* 0x0012400301007387 */ /* 0x0003e80000100800 */
[----:B------:R-:W4:Y:S04]  /*4ecd0*/  LDL.LU R14, [R1+0x1328] ;  /* 0x00132800010e7983 */ /* 0x000f280000300800 */
[----:B------:R-:W4:Y:S04]  /*4ece0*/  LDL.LU R13, [R1+0x132c] ;  /* 0x00132c00010d7983 */ /* 0x000f280000300800 */
[----:B--2---:R-:W2:Y:S04]  /*4ecf0*/  LDL.LU R12, [R1+0x1330] ;  /* 0x00133000010c7983 */ /* 0x004ea80000300800 */
[----:B---3--:R-:W3:Y:S01]  /*4ed00*/  LDL.LU R10, [R1+0x1334] ;  /* 0x00133400010a7983 */ /* 0x008ee20000300800 */
        /* <DEDUP_REMOVED lines=10> */
[----:B------:R-:W-:Y:S02]  /*4edb0*/  ISETP.NE.U32.AND P1, PT, R3, RZ, PT ;  /* 0x000000ff0300720c */ /* 0x000fe40003f25070 */
[----:B------:R-:W-:-:S04]  /*4edc0*/  IADD3 R9, P3, R9, R252, RZ ;  /* 0x000000fc09097210 */ /* 0x000fc80007f7e0ff */
[----:B------:R-:W-:Y:S02]  /*4edd0*/  IADD3.X R20, R20, R2, RZ, P3, !PT ;  /* 0x0000000214147210 */ /* 0x000fe40001ffe4ff */
[-C--:B------:R-:W-:Y:S01]  /*4ede0*/  IADD3 R18, P4, R18, R252.reuse, RZ ;  /* 0x000000fc12127210 */ /* 0x080fe20007f9e0ff */
        /* <DEDUP_REMOVED lines=35> */
[----:B--2---:R-:W-:Y:S01]  /*4f020*/  IMAD.X R12, R12, 0x1, R2, P3 ;  /* 0x000000010c0c7824 */ /* 0x004fe200018e0602 */
[----:B------:R-:W-:Y:S01]  /*4f030*/  STL [R1+0x1328], R14 ;  /* 0x0013280e01007387 */ /* 0x000fe20000100800 */
[----:B-1----:R-:W-:Y:S01]  /*4f040*/  MOV R6, R13 ;  /* 0x0000000d00067202 */ /* 0x002fe20000000f00 */
[----:B------:R-:W-:-:S02]  /*4f050*/  IMAD.MOV.U32 R7, RZ, RZ, R14 ;  /* 0x000000ffff077224 */ /* 0x000fc400078e000e */
[----:B------:R1:W-:Y:S04]  /*4f060*/  STL [R1+0x1334], R10 ;  /* 0x0013340a01007387 */ /* 0x0003e80000100800 */
[----:B------:R2:W-:Y:S04]  /*4f070*/  STL [R1+0x1330], R12 ;  /* 0x0013300c01007387 */ /* 0x0005e80000100800 */
[----:B------:R-:W3:Y:S04]  /*4f080*/  LDL.LU R17, [R1+0x1418] ;  /* 0x0014180001117983 */ /* 0x000ee80000300800 */
[----:B------:R-:W4:Y:S04]  /*4f090*/  LDL.LU R16, [R1+0x141c] ;  /* 0x00141c0001107983 */ /* 0x000f280000300800 */
        /* <DEDUP_REMOVED lines=17> */
[----:B--2---:R-:W4:Y:S04]  /*4f1b0*/  LDL.LU R12, [R1+0x1430] ;  /* 0x00143000010c7983 */ /* 0x004f280000300800 */
        /* <DEDUP_REMOVED lines=21> */
[----:B------:R-:W4:Y:S04]  /*4f310*/  LDL.LU R11, [R1+0x1438] ;  /* 0x00143800010b7983 */ /* 0x000f280000300800 */
[----:B------:R-:W-:Y:S04]  /*4f320*/  STL [R1+0x1410], R19 ;  /* 0x0014101301007387 */ /* 0x000fe80000100800 */
[----:B------:R-:W4:Y:S04]  /*4f330*/  LDL.LU R3, [R1+0x1440] ;  /* 0x0014400001037983 */ /* 0x000f280000300800 */
[----:B------:R1:W-:Y:S02]  /*4f340*/  LDGSTS.E [R4+0x11f00], [R6.64], P1 ;  /* 0x11f0000006047fae */ /* 0x0003e40008921848 */
[----:B-1----:R-:W-:Y:S01]  /*4f350*/  MOV R6, R18 ;  /* 0x0000001200067202 */ /* 0x002fe20000000f00 */
[----:B------:R-:W-:-:S05]  /*4f360*/  IMAD.MOV.U32 R7, RZ, RZ, R19 ;  /* 0x000000ffff077224 */ /* 0x000fca00078e0013 */
[----:B------:R1:W-:Y:S01]  /*4f370*/  LDGSTS.E [R4+0x13800], [R6.64], P2 ;  /* 0x1380000006047fae */ /* 0x0003e20009121848 */
[----:B----4-:R-:W-:-:S04]  /*4f380*/  IADD3 R16, P1, R16, R252, RZ ;  /* 0x000000fc10107210 */ /* 0x010fc80007f3e0ff */
[----:B---3--:R-:W-:Y:S02]  /*4f390*/  IADD3.X R17, R17, R2, RZ, P1, !PT ;  /* 0x0000000211117210 */ /* 0x008fe40000ffe4ff */
        /* <DEDUP_REMOVED lines=10> */
[----:B---3--:R-:W-:-:S03]  /*4f440*/  MOV R6, R10 ;  /* 0x0000000a00067202 */ /* 0x008fc60000000f00 */
[----:B-1----:R-:W3:Y:S04]  /*4f450*/  LDL.LU R10, [R1+0x144c] ;  /* 0x00144c00010a7983 */ /* 0x002ee80000300800 */
[----:B------:R-:W2:Y:S04]  /*4f460*/  LDL.LU R19, [R1+0x1510] ;  /* 0x0015100001137983 */ /* 0x000ea80000300800 */
[----:B------:R-:W2:Y:S01]  /*4f470*/  LDL.LU R18, [R1+0x1514] ;  /* 0x0015140001127983 */ /* 0x000ea20000300800 */
        /* <DEDUP_REMOVED lines=44> */
[----:B---3--:R-:W-:-:S04]  /*4f740*/  IADD3 R10, P3, R10, R252, RZ ;  /* 0x000000fc0a0a7210 */ /* 0x008fc80007f7e0ff */
        /* <DEDUP_REMOVED lines=9> */
[----:B------:R-:W3:Y:S01]  /*4f7e0*/  LDL.LU R3, [R1+0x1540] ;  /* 0x0015400001037983 */ /* 0x000ee20000300800 */
[----:B------:R-:W-:-:S05]  /*4f7f0*/  IMAD.MOV.U32 R7, RZ, RZ, R20 ;  /* 0x000000ffff077224 */ /* 0x000fca00078e0014 */
[----:B------:R1:W-:Y:S02]  /*4f800*/  LDGSTS.E [R4+0x13f00], [R6.64], P2 ;  /* 0x13f0000006047fae */ /* 0x0003e40009121848 */
[----:B-1----:R-:W-:Y:S02]  /*4f810*/  MOV R6, R18 ;  /* 0x0000001200067202 */ /* 0x002fe40000000f00 */
        /* <DEDUP_REMOVED lines=43> */
[----:B---3--:R-:W-:-:S03]  /*4fad0*/  IMAD.X R3, R3, 0x1, R2, P3 ;  /* 0x0000000103037824 */ /* 0x008fc600018e0602 */
[----:B------:R-:W-:Y:S01]  /*4fae0*/  STL [R1+0x1544], R5 ;  /* 0x0015440501007387 */ /* 0x000fe20000100800 */
[----:B-1----:R-:W-:-:S03]  /*4faf0*/  IMAD.MOV.U32 R7, RZ, RZ, R10 ;  /* 0x000000ffff077224 */ /* 0x002fc600078e000a */
[----:B------:R1:W-:Y:S04]  /*4fb00*/  STL [R1+0x1540], R3 ;  /* 0x0015400301007387 */ /* 0x0003e80000100800 */
[----:B------:R-:W3:Y:S04]  /*4fb10*/  LDL.LU R14, [R1+0x1628] ;  /* 0x00162800010e7983 */ /* 0x000ee80000300800 */
[----:B------:R-:W3:Y:S04]  /*4fb20*/  LDL.LU R13, [R1+0x162c] ;  /* 0x00162c00010d7983 */ /* 0x000ee80000300800 */
[----:B----4-:R-:W4:Y:S04]  /*4fb30*/  LDL.LU R12, [R1+0x1630] ;  /* 0x00163000010c7983 */ /* 0x010f280000300800 */
[----:B--2---:R-:W2:Y:S01]  /*4fb40*/  LDL.LU R10, [R1+0x1634] ;  /* 0x00163400010a7983 */ /* 0x004ea20000300800 */
        /* <DEDUP_REMOVED lines=11> */
[----:B------:R-:W-:-:S04]  /*4fc00*/  IADD3 R9, P3, R9, R252, RZ ;  /* 0x000000fc09097210 */ /* 0x000fc80007f7e0ff */
[----:B------:R-:W-:Y:S02]  /*4fc10*/  IADD3.X R20, R20, R2, RZ, P3, !PT ;  /* 0x0000000214147210 */ /* 0x000fe40001ffe4ff */
[----:B-1----:R-:W-:Y:S02]  /*4fc20*/  MOV R6, R9 ;  /* 0x0000000900067202 */ /* 0x002fe40000000f00 */
[----:B------:R-:W-:Y:S01]  /*4fc30*/  IADD3 R18, P4, R18, R252, RZ ;  /* 0x000000fc12127210 */ /* 0x000fe20007f9e0ff */
[----:B------:R-:W-:Y:S01]  /*4fc40*/  IMAD.MOV.U32 R7, RZ, RZ, R20 ;  /* 0x000000ffff077224 */ /* 0x000fe200078e0014 */
[----:B------:R1:W-:Y:S03]  /*4fc50*/  STL [R1+0x154c], R9 ;  /* 0x00154c0901007387 */ /* 0x0003e60000100800 */
[----:B------:R-:W-:Y:S01]  /*4fc60*/  IMAD.X R19, R19, 0x1, R2, P4 ;  /* 0x0000000113137824 */ /* 0x000fe200020e0602 */
[----:B------:R1:W-:Y:S04]  /*4fc70*/  STL [R1+0x1548], R20 ;  /* 0x0015481401007387 */ /* 0x0003e80000100800 */
[----:B------:R1:W-:Y:S04]  /*4fc80*/  LDGSTS.E [R4+0x15f00], [R6.64], P1 ;  /* 0x15f0000006047fae */ /* 0x0003e80008921848 */
[----:B------:R-:W-:Y:S04]  /*4fc90*/  STL [R1+0x1614], R18 ;  /* 0x0016141201007387 */ /* 0x000fe80000100800 */
[----:B-1----:R-:W4:Y:S04]  /*4fca0*/  LDL.LU R9, [R1+0x1638] ;  /* 0x0016380001097983 */ /* 0x002f280000300800 */
[----:B------:R-:W-:Y:S01]  /*4fcb0*/  STL [R1+0x1610], R19 ;  /* 0x0016101301007387 */ /* 0x000fe20000100800 */
[----:B------:R-:W-:Y:S01]  /*4fcc0*/  MOV R6, R18 ;  /* 0x0000001200067202 */ /* 0x000fe20000000f00 */
[----:B------:R-:W-:-:S02]  /*4fcd0*/  IMAD.MOV.U32 R7, RZ, RZ, R19 ;  /* 0x000000ffff077224 */ /* 0x000fc400078e0013 */
[----:B------:R-:W4:Y:S04]  /*4fce0*/  LDL.LU R3, [R1+0x1640] ;  /* 0x0016400001037983 */ /* 0x000f280000300800 */
        /* <DEDUP_REMOVED lines=15> */
[----:B------:R-:W4:Y:S01]  /*4fde0*/  LDL.LU R19, [R1+0x1710] ;  /* 0x0017100001137983 */ /* 0x000f220000300800 */
[----:B------:R-:W-:-:S03]  /*4fdf0*/  IMAD.MOV.U32 R7, RZ, RZ, R15 ;  /* 0x000000ffff077224 */ /* 0x000fc600078e000f */
[----:B------:R-:W4:Y:S04]  /*4fe00*/  LDL.LU R18, [R1+0x1714] ;  /* 0x0017140001127983 */ /* 0x000f280000300800 */
[----:B------:R1:W-:Y:S01]  /*4fe10*/  LDGSTS.E [R4+0x17a00], [R6.64], P2 ;  /* 0x17a0000006047fae */ /* 0x0003e20009121848 */
[----:B---3--:R-:W-:-:S04]  /*4fe20*/  IADD3 R13, P1, R13, R252, RZ ;  /* 0x000000fc0d0d7210 */ /* 0x008fc80007f3e0ff */
[----:B------:R-:W-:Y:S02]  /*4fe30*/  IADD3.X R14, R14, R2, RZ, P1, !PT ;  /* 0x000000020e0e7210 */ /* 0x000fe40000ffe4ff */
[----:B--2---:R-:W-:Y:S01]  /*4fe40*/  IADD3 R10, P3, R10, R252, RZ ;  /* 0x000000fc0a0a7210 */ /* 0x004fe20007f7e0ff */
[----:B------:R-:W-:Y:S04]  /*4fe50*/  STL [R1+0x162c], R13 ;  /* 0x00162c0d01007387 */ /* 0x000fe80000100800 */
[----:B----4-:R-:W-:Y:S01]  /*4fe60*/  IMAD.X R12, R12, 0x1, R2, P3 ;  /* 0x000000010c0c7824 */ /* 0x010fe200018e0602 */
        /* <DEDUP_REMOVED lines=11> */
[-C--:B------:R-:W-:Y:S01]  /*4ff20*/  IADD3 R8, P1, R8, R252.reuse, RZ ;  /* 0x000000fc08087210 */ /* 0x080fe20007f3e0ff */
[----:B------:R-:W-:Y:S01]  /*4ff30*/  IMAD.MOV.U32 R7, RZ, RZ, R12 ;  /* 0x000000ffff077224 */ /* 0x000fe200078e000c */
[----:B------:R-:W-:-:S03]  /*4ff40*/  IADD3 R5, P3, R5, R252, RZ ;  /* 0x000000fc05057210 */ /* 0x000fc60007f7e0ff */
[----:B------:R-:W-:Y:S04]  /*4ff50*/  STL [R1+0x163c], R8 ;  /* 0x00163c0801007387 */ /* 0x000fe80000100800 */
[----:B------:R1:W-:Y:S02]  /*4ff60*/  LDGSTS.E [R4+0x17c00], [R6.64], P2 ;  /* 0x17c0000006047fae */ /* 0x0003e40009121848 */
[----:B-1----:R-:W-:Y:S02]  /*4ff70*/  MOV R6, R8 ;  /* 0x0000000800067202 */ /* 0x002fe40000000f00 */
[----:B------:R-:W-:-:S05]  /*4ff80*/  IADD3.X R9, R9, R2, RZ, P1, !PT ;  /* 0x0000000209097210 */ /* 0x000fca0000ffe4ff */
[----:B------:R-:W-:Y:S02]  /*4ff90*/  IMAD.MOV.U32 R7, RZ, RZ, R9 ;  /* 0x000000ffff077224 */ /* 0x000fe400078e0009 */
[----:B------:R-:W-:Y:S01]  /*4ffa0*/  IMAD.X R3, R3, 0x1, R2, P3 ;  /* 0x0000000103037824 */ /* 0x000fe200018e0602 */
[----:B------:R-:W-:Y:S04]  /*4ffb0*/  STL [R1+0x1638], R9 ;  /* 0x0016380901007387 */ /* 0x000fe80000100800 */
[----:B------:R1:W-:Y:S04]  /*4ffc0*/  STL [R1+0x1644], R5 ;  /* 0x0016440501007387 */ /* 0x0003e80000100800 */
[----:B------:R1:W-:Y:S04]  /*4ffd0*/  STL [R1+0x1640], R3 ;  /* 0x0016400301007387 */ /* 0x0003e80000100800 */
[----:B------:R-:W3:Y:S04]  /*4ffe0*/  LDL.LU R14, [R1+0x1728] ;  /* 0x00172800010e7983 */ /* 0x000ee80000300800 */
[----:B------:R1:W-:Y:S04]  /*4fff0*/  LDGSTS.E [R4+0x17d00], [R6.64], P2 ;  /* 0x17d0000006047fae */ /* 0x0003e80009121848 */
[----:B------:R-:W3:Y:S01]  /*50000*/  LDL.LU R13, [R1+0x172c] ;  /* 0x00172c00010d7983 */ /* 0x000ee20000300800 */
[----:B------:R-:W-:-:S03]  /*50010*/  ISETP.GT.AND P1, PT, R0, 0x33, PT ;  /* 0x000000330000780c */ /* 0x000fc60003f24270 */
[----:B--2---:R-:W4:Y:S01]  /*50020*/  LDL.LU R12, [R1+0x1730] ;  /* 0x00173000010c7983 */ /* 0x004f220000300800 */
[----:B-1----:R-:W-:-:S03]  /*50030*/  MOV R6, R5 ;  /* 0x0000000500067202 */ /* 0x002fc60000000f00 */
[----:B------:R-:W4:Y:S01]  /*50040*/  LDL.LU R5, [R1+0x1734] ;  /* 0x0017340001057983 */ /* 0x000f220000300800 */
[----:B------:R-:W-:Y:S01]  /*50050*/  IMAD.MOV.U32 R7, RZ, RZ, R3 ;  /* 0x000000ffff077224 */ /* 0x000fe200078e0003 */
[----:B------:R-:W-:Y:S02]  /*50060*/  SEL R3, RZ, 0x4, !P1 ;  /* 0x00000004ff037807 */ /* 0x000fe40004800000 */
[----:B------:R-:W4:Y:S02]  /*50070*/  LDL.LU R9, [R1+0x173c] ;  /* 0x00173c0001097983 */ /* 0x000f240000300800 */
[----:B------:R-:W-:Y:S02]  /*50080*/  SEL R3, R3, RZ, !P0 ;  /* 0x000000ff03037207 */ /* 0x000fe40004000000 */
[----:B------:R-:W4:Y:S02]  /*50090*/  LDL.LU R8, [R1+0x1744] ;  /* 0x0017440001087983 */ /* 0x000f240000300800 */
[----:B------:R-:W-:-:S02]  /*500a0*/  ISETP.NE.U32.AND P1, PT, R3, RZ, PT ;  /* 0x000000ff0300720c */ /* 0x000fc40003f25070 */
        /* <DEDUP_REMOVED lines=37> */
[-C--:B----4-:R-:W-:Y:S01]  /*50300*/  IADD3 R5, P3, R5, R252.reuse, RZ ;  /* 0x000000fc05057210 */ /* 0x090fe20007f7e0ff */
[----:B------:R-:W-:Y:S04]  /*50310*/  STL [R1+0x172c], R13 ;  /* 0x00172c0d01007387 */ /* 0x000fe80000100800 */
[----:B------:R-:W-:Y:S01]  /*50320*/  IMAD.X R12, R12, 0x1, R2, P3 ;  /* 0x000000010c0c7824 */ /* 0x000fe200018e0602 */
[----:B------:R-:W-:Y:S01]  /*50330*/  STL [R1+0x1728], R14 ;  /* 0x0017280e01007387 */ /* 0x000fe20000100800 */
[----:B-1----:R-:W-:Y:S01]  /*50340*/  MOV R6, R13 ;  /* 0x0000000d00067202 */ /* 0x002fe20000000f00 */
[----:B------:R-:W-:Y:S01]  /*50350*/  IMAD.MOV.U32 R7, RZ, RZ, R14 ;  /* 0x000000ffff077224 */ /* 0x000fe200078e000e */
[-C--:B------:R-:W-:Y:S01]  /*50360*/  IADD3 R9, P2, R9, R252.reuse, RZ ;  /* 0x000000fc09097210 */ /* 0x080fe20007f5e0ff */
[----:B------:R1:W-:Y:S01]  /*50370*/  STL [R1+0x1734], R5 ;  /* 0x0017340501007387 */ /* 0x0003e20000100800 */
[----:B------:R-:W-:-:S03]  /*50380*/  IADD3 R8, P3, R8, R252, RZ ;  /* 0x000000fc08087210 */ /* 0x000fc60007f7e0ff */
[----:B------:R-:W-:Y:S04]  /*50390*/  STL [R1+0x1730], R12 ;  /* 0x0017300c01007387 */ /* 0x000fe80000100800 */
[----:B------:R-:W4:Y:S04]  /*503a0*/  LDL.LU R17, [R1+0x1818] ;  /* 0x0018180001117983 */ /* 0x000f280000300800 */
[----:B------:R-:W4:Y:S04]  /*503b0*/  LDL.LU R16, [R1+0x181c] ;  /* 0x00181c0001107983 */ /* 0x000f280000300800 */
[----:B------:R1:W-:Y:S04]  /*503c0*/  LDGSTS.E [R4+0x19b00], [R6.64], P1 ;  /* 0x19b0000006047fae */ /* 0x0003e80008921848 */
[----:B------:R-:W4:Y:S01]  /*503d0*/  LDL.LU R15, [R1+0x1820] ;  /* 0x00182000010f7983 */ /* 0x000f220000300800 */
[----:B-1----:R-:W-:Y:S01]  /*503e0*/  MOV R6, R5 ;  /* 0x0000000500067202 */ /* 0x002fe20000000f00 */
[----:B------:R-:W-:-:S02]  /*503f0*/  IMAD.MOV.U32 R7, RZ, RZ, R12 ;  /* 0x000000ffff077224 */ /* 0x000fc400078e000c */
[----:B------:R-:W4:Y:S01]  /*50400*/  LDL.LU R5, [R1+0x1824] ;  /* 0x0018240001057983 */ /* 0x000f220000300800 */
[----:B------:R-:W-:-:S03]  /*50410*/  IADD3.X R11, R11, R2, RZ, P2, !PT ;  /* 0x000000020b0b7210 */ /* 0x000fc600017fe4ff */
[----:B------:R-:W-:Y:S04]  /*50420*/  STL [R1+0x173c], R9 ;  /* 0x00173c0901007387 */ /* 0x000fe80000100800 */
[----:B------:R1:W-:Y:S01]  /*50430*/  STL [R1+0x1738], R11 ;  /* 0x0017380b01007387 */ /* 0x0003e20000100800 */
[----:B------:R-:W-:-:S03]  /*50440*/  IMAD.X R3, R3, 0x1, R2, P3 ;  /* 0x0000000103037824 */ /* 0x000fc600018e0602 */
[----:B------:R-:W-:Y:S04]  /*50450*/  STL [R1+0x1744], R8 ;  /* 0x0017440801007387 */ /* 0x000fe80000100800 */
[----:B------:R-:W4:Y:S04]  /*50460*/  LDL.LU R13, [R1+0x182c] ;  /* 0x00182c00010d7983 */ /* 0x000f280000300800 */
[----:B------:R1:W-:Y:S04]  /*50470*/  LDGSTS.E [R4+0x19c00], [R6.64], P1 ;  /* 0x19c0000006047fae */ /* 0x0003e80008921848 */
[----:B------:R1:W-:Y:S02]  /*50480*/  STL [R1+0x1740], R3 ;  /* 0x0017400301007387 */ /* 0x0003e40000100800 */
[----:B-1----:R-:W-:-:S02]  /*50490*/  IMAD.MOV.U32 R7, RZ, RZ, R11 ;  /* 0x000000ffff077224 */ /* 0x002fc400078e000b */
[----:B------:R-:W4:Y:S04]  /*504a0*/  LDL.LU R11, [R1+0x1834] ;  /* 0x00183400010b7983 */ /* 0x000f280000300800 */
[----:B------:R-:W4:Y:S01]  /*504b0*/  LDL.LU R14, [R1+0x1828] ;  /* 0x00182800010e7983 */ /* 0x000f220000300800 */
[----:B------:R-:W-:Y:S02]  /*504c0*/  MOV R6, R9 ;  /* 0x0000000900067202 */ /* 0x000fe40000000f00 */
[----:B------:R-:W-:Y:S01]  /*504d0*/  ISETP.GT.AND P2, PT, R0, 0x37, PT ;  /* 0x000000370000780c */ /* 0x000fe20003f44270 */
[----:B------:R-:W4:Y:S04]  /*504e0*/  LDL.LU R12, [R1+0x1830] ;  /* 0x00183000010c7983 */ /* 0x000f280000300800 */
[----:B------:R1:W-:Y:S02]  /*504f0*/  LDGSTS.E [R4+0x19d00], [R6.64], P1 ;  /* 0x19d0000006047fae */ /* 0x0003e40008921848 */
[----:B-1----:R-:W-:Y:S01]  /*50500*/  IMAD.MOV.U32 R7, RZ, RZ, R3 ;  /* 0x000000ffff077224 */ /* 0x002fe200078e0003 */
[----:B------:R-:W-:-:S02]  /*50510*/  MOV R6, R8 ;  /* 0x0000000800067202 */ /* 0x000fc40000000f00 */
[----:B------:R-:W-:Y:S01]  /*50520*/  SEL R3, RZ, 0x4, !P2 ;  /* 0x00000004ff037807 */ /* 0x000fe20005000000 */
[----:B------:R-:W4:Y:S03]  /*50530*/  LDL.LU R8, [R1+0x183c] ;  /* 0x00183c0001087983 */ /* 0x000f260000300800 */
[----:B------:R-:W-:Y:S01]  /*50540*/  SEL R3, R3, RZ, !P0 ;  /* 0x000000ff03037207 */ /* 0x000fe20004000000 */
[----:B------:R-:W4:Y:S04]  /*50550*/  LDL.LU R9, [R1+0x1844] ;  /* 0x0018440001097983 */ /* 0x000f280000300800 */
[----:B------:R1:W-:Y:S01]  /*50560*/  LDGSTS.E [R4+0x19e00], [R6.64], P1 ;  /* 0x19e0000006047fae */ /* 0x0003e20008921848 */
[----:B------:R-:W-:-:S02]  /*50570*/  ISETP.NE.U32.AND P2, PT, R3, RZ, PT ;  /* 0x000000ff0300720c */ /* 0x000fc40003f45070 */
[----:B---3--:R-:W-:-:S04]  /*50580*/  IADD3 R10, P3, R10, R252, RZ ;  /* 0x000000fc0a0a7210 */ /* 0x008fc80007f7e0ff */
[----:B--2---:R-:W-:Y:S02]  /*50590*/  IADD3.X R20, R20, R2, RZ, P3, !PT ;  /* 0x0000000214147210 */ /* 0x004fe40001ffe4ff */
[----:B------:R-:W-:Y:S01]  /*505a0*/  IADD3 R18, P4, R18, R252, RZ ;  /* 0x000000fc12127210 */ /* 0x000fe20007f9e0ff */
[----:B------:R2:W-:Y:S01]  /*505b0*/  STL [R1+0x174c], R10 ;  /* 0x00174c0a01007387 */ /* 0x0005e20000100800 */
[----:B-1----:R-:W-:-:S03]  /*505c0*/  MOV R6, R10 ;  /* 0x0000000a00067202 */ /* 0x002fc60000000f00 */
[----:B------:R-:W-:Y:S01]  /*505d0*/  IMAD.X R19, R19, 0x1, R2, P4 ;  /* 0x0000000113137824 */ /* 0x000fe200020e0602 */
[----:B------:R-:W-:Y:S04]  /*505e0*/  STL [R1+0x1748], R20 ;  /* 0x0017481401007387 */ /* 0x000fe80000100800 */
[----:B------:R-:W-:Y:S04]  /*505f0*/  STL [R1+0x1814], R18 ;  /* 0x0018141201007387 */ /* 0x000fe80000100800 */
[----:B--2---:R-:W2:Y:S04]  /*50600*/  LDL.LU R10, [R1+0x1838] ;  /* 0x00183800010a7983 */ /* 0x004ea80000300800 */
[----:B------:R-:W-:Y:S04]  /*50610*/  STL [R1+0x1810], R19 ;  /* 0x0018101301007387 */ /* 0x000fe80000100800 */
[----:B------:R-:W3:Y:S01]  /*50620*/  LDL.LU R3, [R1+0x1840] ;  /* 0x0018400001037983 */ /* 0x000ee20000300800 */
        /* <DEDUP_REMOVED lines=10> */
[-C--:B------:R-:W-:Y:S01]  /*506d0*/  IADD3 R5, P3, R5, R252.reuse, RZ ;  /* 0x000000fc05057210 */ /* 0x080fe20007f7e0ff */
[----:B------:R-:W-:Y:S04]  /*506e0*/  STL [R1+0x1818], R17 ;  /* 0x0018181101007387 */ /* 0x000fe80000100800 */
[----:B------:R-:W-:Y:S01]  /*506f0*/  IMAD.X R15, R15, 0x1, R2, P3 ;  /* 0x000000010f0f7824 */ /* 0x000fe200018e0602 */
[----:B------:R1:W-:Y:S04]  /*50700*/  STL [R1+0x1824], R5 ;  /* 0x0018240501007387 */ /* 0x0003e80000100800 */
[----:B------:R4:W-:Y:S01]  /*50710*/  LDGSTS.E [R4+0x1b900], [R6.64], P2 ;  /* 0x1b90000006047fae */ /* 0x0009e20009121848 */
[----:B------:R-:W-:-:S03]  /*50720*/  IADD3 R13, P1, R13, R252, RZ ;  /* 0x000000fc0d0d7210 */ /* 0x000fc60007f3e0ff */
[----:B------:R-:W-:Y:S01]  /*50730*/  STL [R1+0x1820], R15 ;  /* 0x0018200f01007387 */ /* 0x000fe20000100800 */
[----:B----4-:R-:W-:-:S03]  /*50740*/  MOV R6, R5 ;  /* 0x0000000500067202 */ /* 0x010fc60000000f00 */
[----:B------:R-:W4:Y:S04]  /*50750*/  LDL.LU R21, [R1+0x184c] ;  /* 0x00184c0001157983 */ /* 0x000f280000300800 */
[----:B-1----:R-:W4:Y:S04]  /*50760*/  LDL.LU R5, [R1+0x1914] ;  /* 0x0019140001057983 */ /* 0x002f280000300800 */
[----:B------:R-:W-:Y:S01]  /*50770*/  STL [R1+0x182c], R13 ;  /* 0x00182c0d01007387 */ /* 0x000fe20000100800 */
[----:B------:R-:W-:Y:S02]  /*50780*/  IADD3 R11, P3, R11, R252, RZ ;  /* 0x000000fc0b0b7210 */ /* 0x000fe40007f7e0ff */
[----:B------:R-:W-:-:S05]  /*50790*/  IADD3.X R14, R14, R2, RZ, P1, !PT ;  /* 0x000000020e0e7210 */ /* 0x000fca0000ffe4ff */
[----:B------:R-:W-:Y:S04]  /*507a0*/  STL [R1+0x1828], R14 ;  /* 0x0018280e01007387 */ /* 0x000fe80000100800 */
[----:B------:R-:W-:Y:S01]  /*507b0*/  STL [R1+0x1834], R11 ;  /* 0x0018340b01007387 */ /* 0x000fe20000100800 */
[----:B------:R-:W-:-:S03]  /*507c0*/  IMAD.MOV.U32 R7, RZ, RZ, R15 ;  /* 0x000000ffff077224 */ /* 0x000fc600078e000f */
[----:B------:R-:W4:Y:S01]  /*507d0*/  LDL.LU R22, [R1+0x1848] ;  /* 0x0018480001167983 */ /* 0x000f220000300800 */
[----:B------:R-:W-:-:S03]  /*507e0*/  IMAD.X R12, R12, 0x1, R2, P3 ;  /* 0x000000010c0c7824 */ /* 0x000fc600018e0602 */
[----:B------:R1:W-:Y:S04]  /*507f0*/  LDGSTS.E [R4+0x1ba00], [R6.64], P2 ;  /* 0x1ba0000006047fae */ /* 0x0003e80009121848 */
[----:B------:R2:W-:Y:S01]  /*50800*/  STL [R1+0x1830], R12 ;  /* 0x0018300c01007387 */ /* 0x0005e20000100800 */
[----:B------:R-:W-:-:S03]  /*50810*/  IADD3 R8, P1, R8, R252, RZ ;  /* 0x000000fc08087210 */ /* 0x000fc60007f3e0ff */
[----:B------:R-:W4:Y:S01]  /*50820*/  LDL.LU R20, [R1+0x1910] ;  /* 0x0019100001147983 */ /* 0x000f220000300800 */
[----:B-1----:R-:W-:Y:S01]  /*50830*/  MOV R6, R13 ;  /* 0x0000000d00067202 */ /* 0x002fe20000000f00 */
[----:B------:R-:W-:Y:S02]  /*50840*/  IMAD.MOV.U32 R7, RZ, RZ, R14 ;  /* 0x000000ffff077224 */ /* 0x000fe400078e000e */
[----:B------:R-:W4:Y:S01]  /*50850*/  LDL.LU R19, [R1+0x1918] ;  /* 0x0019180001137983 */ /* 0x000f220000300800 */
[----:B------:R-:W-:-:S03]  /*50860*/  IADD3 R9, P3, R9, R252, RZ ;  /* 0x000000fc09097210 */ /* 0x000fc60007f7e0ff */
[----:B------:R-:W4:Y:S04]  /*50870*/  LDL.LU R18, [R1+0x191c] ;  /* 0x00191c0001127983 */ /* 0x000f280000300800 */
[----:B------:R1:W-:Y:S04]  /*50880*/  LDGSTS.E [R4+0x1bb00], [R6.64], P2 ;  /* 0x1bb0000006047fae */ /* 0x0003e80009121848 */
[----:B------:R-:W4:Y:S04]  /*50890*/  LDL.LU R17, [R1+0x1920] ;  /* 0x0019200001117983 */ /* 0x000f280000300800 */
[----:B------:R-:W4:Y:S01]  /*508a0*/  LDL.LU R16, [R1+0x1924] ;  /* 0x0019240001107983 */ /* 0x000f220000300800 */
[----:B-1----:R-:W-:Y:S01]  /*508b0*/  MOV R6, R11 ;  /* 0x0000000b00067202 */ /* 0x002fe20000000f00 */
[----:B------:R-:W-:-:S02]  /*508c0*/  IMAD.MOV.U32 R7, RZ, RZ, R12 ;  /* 0x000000ffff077224 */ /* 0x000fc400078e000c */
[----:B------:R1:W-:Y:S04]  /*508d0*/  STL [R1+0x183c], R8 ;  /* 0x00183c0801007387 */ /* 0x0003e80000100800 */
[----:B------:R1:W-:Y:S02]  /*508e0*/  LDGSTS.E [R4+0x1bc00], [R6.64], P2 ;  /* 0x1bc0000006047fae */ /* 0x0003e40009121848 */
[----:B-1----:R-:W-:Y:S02]  /*508f0*/  MOV R6, R8 ;  /* 0x0000000800067202 */ /* 0x002fe40000000f00 */
[----:B--2---:R-:W-:-:S05]  /*50900*/  IADD3.X R10, R10, R2, RZ, P1, !PT ;  /* 0x000000020a0a7210 */ /* 0x004fca0000ffe4ff */
[----:B------:R-:W-:Y:S01]  /*50910*/  STL [R1+0x1838], R10 ;  /* 0x0018380a01007387 */ /* 0x000fe20000100800 */
[----:B---3--:R-:W-:-:S03]  /*50920*/  IMAD.X R3, R3, 0x1, R2, P3 ;  /* 0x0000000103037824 */ /* 0x008fc600018e0602 */
[----:B------:R1:W-:Y:S01]  /*50930*/  STL [R1+0x1844], R9 ;  /* 0x0018440901007387 */ /* 0x0003e20000100800 */
[----:B------:R-:W-:-:S03]  /*50940*/  IMAD.MOV.U32 R7, RZ, RZ, R10 ;  /* 0x000000ffff077224 */ /* 0x000fc600078e000a */
[----:B------:R-:W2:Y:S04]  /*50950*/  LDL.LU R12, [R1+0x192c] ;  /* 0x00192c00010c7983 */ /* 0x000ea80000300800 */
[----:B------:R3:W-:Y:S04]  /*50960*/  STL [R1+0x1840], R3 ;  /* 0x0018400301007387 */ /* 0x0007e80000100800 */
[----:B------:R-:W2:Y:S04]  /*50970*/  LDL.LU R8, [R1+0x1934] ;  /* 0x0019340001087983 */ /* 0x000ea80000300800 */
[----:B------:R1:W-:Y:S04]  /*50980*/  LDGSTS.E [R4+0x1bd00], [R6.64], P2 ;  /* 0x1bd0000006047fae */ /* 0x0003e80009121848 */
[----:B------:R-:W2:Y:S01]  /*50990*/  LDL.LU R13, [R1+0x1928] ;  /* 0x00192800010d7983 */ /* 0x000ea20000300800 */
[----:B-1----:R-:W-:-:S03]  /*509a0*/  MOV R6, R9 ;  /* 0x0000000900067202 */ /* 0x002fc60000000f00 */
[----:B------:R-:W2:Y:S04]  /*509b0*/  LDL.LU R9, [R1+0x1930] ;  /* 0x0019300001097983 */ /* 0x000ea80000300800 */
[----:B------:R-:W2:Y:S04]  /*509c0*/  LDL.LU R11, [R1+0x1938] ;  /* 0x00193800010b7983 */ /* 0x000ea80000300800 */
[----:B------:R-:W2:Y:S04]  /*509d0*/  LDL.LU R10, [R1+0x193c] ;  /* 0x00193c00010a7983 */ /* 0x000ea80000300800 */
[----:B------:R-:W2:Y:S04]  /*509e0*/  LDL.LU R15, [R1+0x1940] ;  /* 0x00194000010f7983 */ /* 0x000ea80000300800 */
[----:B------:R-:W2:Y:S01]  /*509f0*/  LDL.LU R14, [R1+0x1944] ;  /* 0x00194400010e7983 */ /* 0x000ea20000300800 */
[----:B------:R-:W-:Y:S01]  /*50a00*/  ISETP.GT.AND P1, PT, R0, 0x3b, PT ;  /* 0x0000003b0000780c */ /* 0x000fe20003f24270 */
[----:B------:R-:W-:-:S03]  /*50a10*/  IMAD.MOV.U32 R7, RZ, RZ, R3 ;  /* 0x000000ffff077224 */ /* 0x000fc600078e0003 */
[----:B---3--:R-:W-:Y:S02]  /*50a20*/  SEL R3, RZ, 0x4, !P1 ;  /* 0x00000004ff037807 */ /* 0x008fe40004800000 */
[----:B------:R1:W-:Y:S02]  /*50a30*/  LDGSTS.E [R4+0x1be00], [R6.64], P2 ;  /* 0x1be0000006047fae */ /* 0x0003e40009121848 */
[----:B------:R-:W-:-:S04]  /*50a40*/  SEL R3, R3, RZ, !P0 ;  /* 0x000000ff03037207 */ /* 0x000fc80004000000 */
[----:B------:R-:W-:Y:S02]  /*50a50*/  ISETP.NE.U32.AND P1, PT, R3, RZ, PT ;  /* 0x000000ff0300720c */ /* 0x000fe40003f25070 */
[-C--:B----4-:R-:W-:Y:S02]  /*50a60*/  IADD3 R21, P3, R21, R252.reuse, RZ ;  /* 0x000000fc15157210 */ /* 0x090fe40007f7e0ff */
[----:B------:R-:W-:Y:S02]  /*50a70*/  IADD3 R5, P4, R5, R252, RZ ;  /* 0x000000fc05057210 */ /* 0x000fe40007f9e0ff */
[----:B-1----:R-:W-:Y:S01]  /*50a80*/  MOV R6, R21 ;  /* 0x0000001500067202 */ /* 0x002fe20000000f00 */
[----:B------:R-:W-:Y:S01]  /*50a90*/  STL [R1+0x184c], R21 ;  /* 0x00184c1501007387 */ /* 0x000fe20000100800 */
[----:B------:R-:W-:-:S05]  /*50aa0*/  IADD3.X R22, R22, R2, RZ, P3, !PT ;  /* 0x0000000216167210 */ /* 0x000fca0001ffe4ff */
[----:B------:R-:W-:Y:S01]  /*50ab0*/  IMAD.MOV.U32 R7, RZ, RZ, R22 ;  /* 0x000000ffff077224 */ /* 0x000fe200078e0016 */
[----:B------:R-:W-:Y:S04]  /*50ac0*/  STL [R1+0x1848], R22 ;  /* 0x0018481601007387 */ /* 0x000fe80000100800 */
[----:B------:R1:W-:Y:S01]  /*50ad0*/  LDGSTS.E [R4+0x1bf00], [R6.64], P2 ;  /* 0x1bf0000006047fae */ /* 0x0003e20009121848 */
[----:B------:R-:W-:-:S03]  /*50ae0*/  IMAD.X R20, R20, 0x1, R2, P4 ;  /* 0x0000000114147824 */ /* 0x000fc600020e0602 */
[----:B------:R3:W-:Y:S04]  /*50af0*/  STL [R1+0x1914], R5 ;  /* 0x0019140501007387 */ /* 0x0007e80000100800 */
[----:B------:R-:W-:Y:S01]  /*50b00*/  STL [R1+0x1910], R20 ;  /* 0x0019101401007387 */ /* 0x000fe20000100800 */
[----:B------:R-:W-:Y:S01]  /*50b10*/  IADD3 R18, P2, R18, R252, RZ ;  /* 0x000000fc12127210 */ /* 0x000fe20007f5e0ff */
[----:B-1----:R-:W-:Y:S01]  /*50b20*/  IMAD.MOV.U32 R7, RZ, RZ, R20 ;  /* 0x000000ffff077224 */ /* 0x002fe200078e0014 */
[----:B------:R-:W-:Y:S02]  /*50b30*/  MOV R6, R5 ;  /* 0x0000000500067202 */ /* 0x000fe40000000f00 */
[----:B---3--:R-:W3:Y:S01]  /*50b40*/  LDL.LU R5, [R1+0x1948] ;  /* 0x0019480001057983 */ /* 0x008ee20000300800 */
[----:B------:R-:W-:-:S03]  /*50b50*/  IADD3.X R19, R19, R2, RZ, P2, !PT ;  /* 0x0000000213137210 */ /* 0x000fc600017fe4ff */
[----:B------:R-:W4:Y:S01]  /*50b60*/  LDL.LU R3, [R1+0x194c] ;  /* 0x00194c0001037983 */ /* 0x000f220000300800 */
[----:B------:R-:W-:-:S03]  /*50b70*/  IADD3 R16, P3, R16, R252, RZ ;  /* 0x000000fc10107210 */ /* 0x000fc60007f7e0ff */
[----:B------:R1:W-:Y:S02]  /*50b80*/  LDGSTS.E [R4+0x1d800], [R6.64], P1 ;  /* 0x1d80000006047fae */ /* 0x0003e40008921848 */
[----:B------:R-:W-:Y:S02]  /*50b90*/  IMAD.X R17, R17, 0x1, R2, P3 ;  /* 0x0000000111117824 */ /* 0x000fe400018e0602 */
[----:B------:R-:W-:Y:S01]  /*50ba0*/  STL [R1+0x191c], R18 ;  /* 0x00191c1201007387 */ /* 0x000fe20000100800 */
[----:B-1----:R-:W-:Y:S01]  /*50bb0*/  MOV R6, R18 ;  /* 0x0000001200067202 */ /* 0x002fe20000000f00 */
[----:B------:R-:W-:Y:S02]  /*50bc0*/  IMAD.MOV.U32 R7, RZ, RZ, R19 ;  /* 0x000000ffff077224 */ /* 0x000fe400078e0013 */
[----:B------:R-:W-:Y:S04]  /*50bd0*/  STL [R1+0x1918], R19 ;  /* 0x0019181301007387 */ /* 0x000fe80000100800 */
[----:B------:R1:W-:Y:S04]  /*50be0*/  LDGSTS.E [R4+0x1d900], [R6.64], P1 ;  /* 0x1d90000006047fae */ /* 0x0003e80008921848 */
[----:B------:R-:W-:Y:S04]  /*50bf0*/  STL [R1+0x1924], R16 ;  /* 0x0019241001007387 */ /* 0x000fe80000100800 */
[----:B------:R-:W-:Y:S01]  /*50c00*/  STL [R1+0x1920], R17 ;  /* 0x0019201101007387 */ /* 0x000fe20000100800 */
[----:B-1----:R-:W-:Y:S01]  /*50c10*/  MOV R6, R16 ;  /* 0x0000001000067202 */ /* 0x002fe20000000f00 */
[----:B------:R-:W-:-:S05]  /*50c20*/  IMAD.MOV.U32 R7, RZ, RZ, R17 ;  /* 0x000000ffff077224 */ /* 0x000fca00078e0011 */
[----:B------:R1:W-:Y:S01]  /*50c30*/  LDGSTS.E [R4+0x1da00], [R6.64], P1 ;  /* 0x1da0000006047fae */ /* 0x0003e20008921848 */
[-C--:B--2---:R-:W-:Y:S02]  /*50c40*/  IADD3 R12, P2, R12, R252.reuse, RZ ;  /* 0x000000fc0c0c7210 */ /* 0x084fe40007f5e0ff */
[----:B------:R-:W-:-:S03]  /*50c50*/  IADD3 R8, P3, R8, R252, RZ ;  /* 0x000000fc08087210 */ /* 0x000fc60007f7e0ff */
[----:B------:R-:W-:Y:S01]  /*50c60*/  STL [R1+0x192c], R12 ;  /* 0x00192c0c01007387 */ /* 0x000fe20000100800 */
[----:B-1----:R-:W-:Y:S02]  /*50c70*/  MOV R6, R12 ;  /* 0x0000000c00067202 */ /* 0x002fe40000000f00 */
[----:B------:R-:W-:-:S05]  /*50c80*/  IADD3.X R13, R13, R2, RZ, P2, !PT ;  /* 0x000000020d0d7210 */ /* 0x000fca00017fe4ff */
[----:B------:R-:W-:Y:S01]  /*50c90*/  STL [R1+0x1928], R13 ;  /* 0x0019280d01007387 */ /* 0x000fe20000100800 */
[----:B------:R-:W-:Y:S02]  /*50ca0*/  IMAD.MOV.U32 R7, RZ, RZ, R13 ;  /* 0x000000ffff077224 */ /* 0x000fe400078e000d */
[----:B------:R-:W-:Y:S01]  /*50cb0*/  IMAD.X R9, R9, 0x1, R2, P3 ;  /* 0x0000000109097824 */ /* 0x000fe200018e0602 */
[----:B------:R-:W-:Y:S04]  /*50cc0*/  STL [R1+0x1934], R8 ;  /* 0x0019340801007387 */ /* 0x000fe80000100800 */
[----:B------:R1:W-:Y:S01]  /*50cd0*/  STL [R1+0x1930], R9 ;  /* 0x0019300901007387 */ /* 0x0003e20000100800 */
[----:B------:R-:W-:-:S03]  /*50ce0*/  IADD3 R10, P2, R10, R252, RZ ;  /* 0x000000fc0a0a7210 */ /* 0x000fc60007f5e0ff */
[----:B------:R-:W2:Y:S01]  /*50cf0*/  LDL.LU.64 R22, [R1+0xca0] ;  /* 0x000ca00001167983 */ /* 0x000ea20000300a00 */
[----:B------:R-:W-:-:S03]  /*50d00*/  IADD3.X R11, R11, R2, RZ, P2, !PT ;  /* 0x000000020b0b7210 */ /* 0x000fc600017fe4ff */
[----:B------:R1:W-:Y:S01]  /*50d10*/  LDGSTS.E [R4+0x1db00], [R6.64], P1 ;  /* 0x1db0000006047fae */ /* 0x0003e20008921848 */
[----:B------:R-:W-:Y:S02]  /*50d20*/  IADD3 R14, P3, R14, R252, RZ ;  /* 0x000000fc0e0e7210 */ /* 0x000fe40007f7e0ff */
[----:B-1----:R-:W-:Y:S01]  /*50d30*/  MOV R6, R8 ;  /* 0x0000000800067202 */ /* 0x002fe20000000f00 */
[----:B------:R-:W-:Y:S02]  /*50d40*/  IMAD.MOV.U32 R7, RZ, RZ, R9 ;  /* 0x000000ffff077224 */ /* 0x000fe400078e0009 */
[----:B------:R-:W2:Y:S01]  /*50d50*/  LDL.LU.64 R8, [R1+0xc98] ;  /* 0x000c980001087983 */ /* 0x000ea20000300a00 */
[----:B------:R-:W-:-:S03]  /*50d60*/  IMAD.X R15, R15, 0x1, R2, P3 ;  /* 0x000000010f0f7824 */ /* 0x000fc600018e0602 */
[----:B------:R-:W-:Y:S04]  /*50d70*/  STL [R1+0x193c], R10 ;  /* 0x00193c0a01007387 */ /* 0x000fe80000100800 */
[----:B------:R1:W-:Y:S04]  /*50d80*/  LDGSTS.E [R4+0x1dc00], [R6.64], P1 ;  /* 0x1dc0000006047fae */ /* 0x0003e80008921848 */
[----:B------:R1:W-:Y:S04]  /*50d90*/  STL [R1+0x1938], R11 ;  /* 0x0019380b01007387 */ /* 0x0003e80000100800 */
[----:B------:R-:W-:Y:S01]  /*50da0*/  STL [R1+0x1944], R14 ;  /* 0x0019440e01007387 */ /* 0x000fe20000100800 */
[----:B-1----:R-:W-:Y:S01]  /*50db0*/  MOV R6, R10 ;  /* 0x0000000a00067202 */ /* 0x002fe20000000f00 */
[----:B------:R-:W-:-:S02]  /*50dc0*/  IMAD.MOV.U32 R7, RZ, RZ, R11 ;  /* 0x000000ffff077224 */ /* 0x000fc400078e000b */
[----:B------:R-:W2:Y:S04]  /*50dd0*/  LDL.LU.64 R10, [R1+0xc90] ;  /* 0x000c9000010a7983 */ /* 0x000ea80000300a00 */
[----:B------:R1:W-:Y:S04]  /*50de0*/  STL [R1+0x1940], R15 ;  /* 0x0019400f01007387 */ /* 0x0003e80000100800 */
[----:B------:R-:W2:Y:S04]  /*50df0*/  LDL.LU.64 R12, [R1+0xc88] ;  /* 0x000c8800010c7983 */ /* 0x000ea80000300a00 */
[----:B------:R1:W-:Y:S02]  /*50e00*/  LDGSTS.E [R4+0x1dd00], [R6.64], P1 ;  /* 0x1dd0000006047fae */ /* 0x0003e40008921848 */
[----:B-1----:R-:W-:Y:S01]  /*50e10*/  MOV R6, R14 ;  /* 0x0000000e00067202 */ /* 0x002fe20000000f00 */
[----:B------:R-:W-:-:S02]  /*50e20*/  IMAD.MOV.U32 R7, RZ, RZ, R15 ;  /* 0x000000ffff077224 */ /* 0x000fc400078e000f */
[----:B------:R-:W2:Y:S04]  /*50e30*/  LDL.LU.64 R14, [R1+0xc80] ;  /* 0x000c8000010e7983 */ /* 0x000ea80000300a00 */
[----:B------:R-:W2:Y:S04]  /*50e40*/  LDL.LU.64 R16, [R1+0xc78] ;  /* 0x000c780001107983 */ /* 0x000ea80000300a00 */
[----:B------:R-:W2:Y:S04]  /*50e50*/  LDL.LU.64 R18, [R1+0xc70] ;  /* 0x000c700001127983 */ /* 0x000ea80000300a00 */
[----:B------:R-:W2:Y:S04]  /*50e60*/  LDL.LU.64 R20, [R1+0xc68] ;  /* 0x000c680001147983 */ /* 0x000ea80000300a00 */
[----:B------:R-:W1:Y:S04]  /*50e70*/  S2R R85, SR_TID.X ;  /* 0x0000000000557919 */ /* 0x000e680000002100 */
[----:B------:R3:W-:Y:S01]  /*50e80*/  LDGSTS.E [R4+0x1de00], [R6.64], P1 ;  /* 0x1de0000006047fae */ /* 0x0007e20008921848 */
[----:B----4-:R-:W-:-:S04]  /*50e90*/  IADD3 R3, P2, R3, R252, RZ ;  /* 0x000000fc03037210 */ /* 0x010fc80007f5e0ff */
[----:B---3--:R-:W-:Y:S02]  /*50ea0*/  IADD3.X R5, R5, R2, RZ, P2, !PT ;  /* 0x0000000205057210 */ /* 0x008fe400017fe4ff */
[----:B------:R-:W-:Y:S01]  /*50eb0*/  ISETP.GT.AND P2, PT, R0, 0x3f, PT ;  /* 0x0000003f0000780c */ /* 0x000fe20003f44270 */
[----:B------:R3:W-:Y:S01]  /*50ec0*/  STL [R1+0x194c], R3 ;  /* 0x00194c0301007387 */ /* 0x0007e20000100800 */
[----:B------:R-:W-:Y:S01]  /*50ed0*/  IMAD.MOV.U32 R6, RZ, RZ, R3 ;  /* 0x000000ffff067224 */ /* 0x000fe200078e0003 */
[----:B-1----:R-:W-:Y:S02]  /*50ee0*/  LOP3.LUT R24, R85, 0x3f, RZ, 0xc0, !PT ;  /* 0x0000003f55187812 */ /* 0x002fe400078ec0ff */
[----:B------:R-:W-:Y:S02]  /*50ef0*/  MOV R7, R5 ;  /* 0x0000000500077202 */ /* 0x000fe40000000f00 */
[----:B------:R-:W-:Y:S02]  /*50f00*/  ISETP.GE.AND P3, PT, R24, R0, PT ;  /* 0x000000001800720c */ /* 0x000fe40003f66270 */
[----:B---3--:R-:W-:Y:S01]  /*50f10*/  SEL R3, RZ, 0x4, !P2 ;  /* 0x00000004ff037807 */ /* 0x008fe20005000000 */
[----:B------:R1:W-:Y:S01]  /*50f20*/  LDGSTS.E [R4+0x1df00], [R6.64], P1 ;  /* 0x1df0000006047fae */ /* 0x0003e20008921848 */
[----:B------:R-:W-:-:S02]  /*50f30*/  SEL R0, RZ, 0x4, P3 ;  /* 0x00000004ff007807 */ /* 0x000fc40001800000 */
[----:B------:R-:W-:Y:S02]  /*50f40*/  SEL R3, R3, RZ, !P0 ;  /* 0x000000ff03037207 */ /* 0x000fe40004000000 */
[----:B------:R-:W-:Y:S02]  /*50f50*/  SEL R0, R0, RZ, !P0 ;  /* 0x000000ff00007207 */ /* 0x000fe40004000000 */
[----:B------:R-:W-:Y:S02]  /*50f60*/  ISETP.NE.U32.AND P1, PT, R3, RZ, PT ;  /* 0x000000ff0300720c */ /* 0x000fe40003f25070 */
[----:B------:R-:W-:Y:S01]  /*50f70*/  ISETP.NE.U32.AND P0, PT, R0, RZ, PT ;  /* 0x000000ff0000720c */ /* 0x000fe20003f05070 */
[----:B------:R3:W-:Y:S04]  /*50f80*/  STL [R1+0x1948], R5 ;  /* 0x0019480501007387 */ /* 0x0007e80000100800 */
[----:B------:R-:W2:Y:S04]  /*50f90*/  LDL.LU.64 R84, [R1+0xc60] ;  /* 0x000c600001547983 */ /* 0x000ea80000300a00 */
[----:B------:R-:W2:Y:S04]  /*50fa0*/  LDL.LU.64 R82, [R1+0xc20] ;  /* 0x000c200001527983 */ /* 0x000ea80000300a00 */
[----:B------:R-:W2:Y:S04]  /*50fb0*/  LDL.LU.64 R78, [R1+0xbe0] ;  /* 0x000be000014e7983 */ /* 0x000ea80000300a00 */
[----:B------:R-:W2:Y:S04]  /*50fc0*/  LDL.LU.64 R74, [R1+0xba0] ;  /* 0x000ba000014a7983 */ /* 0x000ea80000300a00 */
[----:B------:R-:W2:Y:S02]  /*50fd0*/  LDL.LU.64 R70, [R1+0xb68] ;  /* 0x000b680001467983 */ /* 0x000ea40000300a00 */
[----:B--2---:R-:W-:-:S05]  /*50fe0*/  IADD3 R3, P2, R22, R252, RZ ;  /* 0x000000fc16037210 */ /* 0x004fca0007f5e0ff */
[----:B------:R-:W-:Y:S01]  /*50ff0*/  IMAD.X R0, R23, 0x1, R2, P2 ;  /* 0x0000000117007824 */ /* 0x000fe200010e0602 */
[----:B-1----:R-:W-:-:S04]  /*51000*/  IADD3 R6, P2, R8, R252, RZ ;  /* 0x000000fc08067210 */ /* 0x002fc80007f5e0ff */
[----:B---3--:R-:W-:Y:S02]  /*51010*/  IADD3.X R5, R9, R2, RZ, P2, !PT ;  /* 0x0000000209057210 */ /* 0x008fe400017fe4ff */
        /* <DEDUP_REMOVED lines=8> */
[----:B------:R-:W-:Y:S01]  /*510a0*/  IADD3 R16, P2, R18, R252, RZ ;  /* 0x000000fc12107210 */ /* 0x000fe20007f5e0ff */
[----:B------:R-:W-:Y:S01]  /*510b0*/  IMAD.MOV.U32 R32, RZ, RZ, R3 ;  /* 0x000000ffff207224 */ /* 0x000fe200078e0003 */
[----:B------:R-:W-:Y:S01]  /*510c0*/  MOV R33, R0 ;  /* 0x0000000000217202 */ /* 0x000fe20000000f00 */
[----:B------:R-:W-:Y:S01]  /*510d0*/  IMAD.MOV.U32 R30, RZ, RZ, R6 ;  /* 0x000000ffff1e7224 */ /* 0x000fe200078e0006 */
[----:B------:R-:W-:Y:S01]  /*510e0*/  MOV R31, R5 ;  /* 0x00000005001f7202 */ /* 0x000fe20000000f00 */
[----:B------:R-:W-:Y:S01]  /*510f0*/  IMAD.X R15, R19, 0x1, R2, P2 ;  /* 0x00000001130f7824 */ /* 0x000fe200010e0602 */
[----:B------:R-:W-:Y:S01]  /*51100*/  IADD3 R18, P2, R20, R252, RZ ;  /* 0x000000fc14127210 */ /* 0x000fe20007f5e0ff */
[----:B------:R-:W-:Y:S01]  /*51110*/  IMAD.MOV.U32 R28, RZ, RZ, R8 ;  /* 0x000000ffff1c7224 */ /* 0x000fe200078e0008 */
[----:B------:R-:W-:Y:S01]  /*51120*/  MOV R29, R7 ;  /* 0x00000007001d7202 */ /* 0x000fe20000000f00 */
[----:B------:R-:W-:Y:S01]  /*51130*/  IMAD.MOV.U32 R26, RZ, RZ, R10 ;  /* 0x000000ffff1a7224 */ /* 0x000fe200078e000a */
[----:B------:R-:W-:Y:S01]  /*51140*/  MOV R27, R9 ;  /* 0x00000009001b7202 */ /* 0x000fe20000000f00 */
[----:B------:R-:W-:Y:S01]  /*51150*/  IMAD.MOV.U32 R24, RZ, RZ, R12 ;  /* 0x000000ffff187224 */ /* 0x000fe200078e000c */
[----:B------:R-:W-:Y:S01]  /*51160*/  MOV R25, R11 ;  /* 0x0000000b00197202 */ /* 0x000fe20000000f00 */
[----:B------:R1:W-:Y:S01]  /*51170*/  STL.64 [R1+0xca0], R32 ;  /* 0x000ca02001007387 */ /* 0x0003e20000100a00 */
[----:B------:R-:W-:Y:S01]  /*51180*/  IADD3.X R17, R21, R2, RZ, P2, !PT ;  /* 0x0000000215117210 */ /* 0x000fe200017fe4ff */
[----:B------:R-:W-:Y:S01]  /*51190*/  IMAD.MOV.U32 R22, RZ, RZ, R14 ;  /* 0x000000ffff167224 */ /* 0x000fe200078e000e */
[----:B------:R-:W-:Y:S01]  /*511a0*/  MOV R23, R13 ;  /* 0x0000000d00177202 */ /* 0x000fe20000000f00 */
[----:B------:R2:W-:Y:S01]  /*511b0*/  STL.64 [R1+0xc98], R30 ;  /* 0x000c981e01007387 */ /* 0x0005e20000100a00 */
[----:B------:R-:W-:Y:S01]  /*511c0*/  IMAD.MOV.U32 R20, RZ, RZ, R16 ;  /* 0x000000ffff147224 */ /* 0x000fe200078e0010 */
[----:B------:R-:W-:-:S02]  /*511d0*/  MOV R21, R15 ;  /* 0x0000000f00157202 */ /* 0x000fc40000000f00 */
[----:B------:R3:W-:Y:S01]  /*511e0*/  STL.64 [R1+0xc90], R28 ;  /* 0x000c901c01007387 */ /* 0x0007e20000100a00 */
[----:B------:R-:W-:-:S03]  /*511f0*/  IMAD.MOV.U32 R19, RZ, RZ, R17 ;  /* 0x000000ffff137224 */ /* 0x000fc600078e0011 */
[----:B------:R1:W-:Y:S04]  /*51200*/  STL.64 [R1+0xc88], R26 ;  /* 0x000c881a01007387 */ /* 0x0003e80000100a00 */
[----:B------:R1:W-:Y:S04]  /*51210*/  STL.64 [R1+0xc80], R24 ;  /* 0x000c801801007387 */ /* 0x0003e80000100a00 */
[----:B------:R1:W-:Y:S04]  /*51220*/  STL.64 [R1+0xc78], R22 ;  /* 0x000c781601007387 */ /* 0x0003e80000100a00 */
[----:B------:R-:W4:Y:S04]  /*51230*/  LDL.LU.64 R14, [R1+0xaa0] ;  /* 0x000aa000010e7983 */ /* 0x000f280000300a00 */
[----:B------:R1:W-:Y:S04]  /*51240*/  STL.64 [R1+0xc70], R20 ;  /* 0x000c701401007387 */ /* 0x0003e80000100a00 */
[----:B------:R1:W-:Y:S04]  /*51250*/  STL.64 [R1+0xc68], R18 ;  /* 0x000c681201007387 */ /* 0x0003e80000100a00 */
[----:B------:R-:W4:Y:S04]  /*51260*/  LDL.LU.64 R16, [R1+0xb20] ;  /* 0x000b200001107983 */ /* 0x000f280000300a00 */
[----:B------:R-:W4:Y:S04]  /*51270*/  LDL.LU.64 R34, [R1+0xae0] ;  /* 0x000ae00001227983 */ /* 0x000f280000300a00 */
[----:B------:R1:W-:Y:S04]  /*51280*/  LDGSTS.E [R4+0x1f800], [R32.64], P1 ;  /* 0x1f80000020047fae */ /* 0x0003e80008921848 */
[----:B------:R2:W-:Y:S04]  /*51290*/  LDGSTS.E [R4+0x1f900], [R30.64], P1 ;  /* 0x1f9000001e047fae */ /* 0x0005e80008921848 */
[----:B------:R3:W-:Y:S04]  /*512a0*/  LDGSTS.E [R4+0x1fa00], [R28.64], P1 ;  /* 0x1fa000001c047fae */ /* 0x0007e80008921848 */
[----:B-1----:R-:W4:Y:S04]  /*512b0*/  LDL.LU.64 R32, [R1+0xc58] ;  /* 0x000c580001207983 */ /* 0x002f280000300a00 */
[----:B--2---:R-:W2:Y:S04]  /*512c0*/  LDL.LU.64 R30, [R1+0xc18] ;  /* 0x000c1800011e7983 */ /* 0x004ea80000300a00 */
[----:B---3--:R-:W3:Y:S04]  /*512d0*/  LDL.LU.64 R28, [R1+0xbd8] ;  /* 0x000bd800011c7983 */ /* 0x008ee80000300a00 */
[----:B------:R1:W-:Y:S04]  /*512e0*/  LDGSTS.E [R4+0x1fb00], [R26.64], P1 ;  /* 0x1fb000001a047fae */ /* 0x0003e80008921848 */
[----:B------:R1:W-:Y:S04]  /*512f0*/  LDGSTS.E [R4+0x1fc00], [R24.64], P1 ;  /* 0x1fc0000018047fae */ /* 0x0003e80008921848 */
[----:B------:R1:W-:Y:S04]  /*51300*/  LDGSTS.E [R4+0x1fd00], [R22.64], P1 ;  /* 0x1fd0000016047fae */ /* 0x0003e80008921848 */
[----:B-1----:R-:W3:Y:S04]  /*51310*/  LDL.LU.64 R26, [R1+0xb98] ;  /* 0x000b9800011a7983 */ /* 0x002ee80000300a00 */
[----:B------:R-:W3:Y:S04]  /*51320*/  LDL.LU.64 R24, [R1+0xb50] ;  /* 0x000b500001187983 */ /* 0x000ee80000300a00 */
[----:B------:R-:W3:Y:S04]  /*51330*/  LDL.LU.64 R22, [R1+0xa98] ;  /* 0x000a980001167983 */ /* 0x000ee80000300a00 */
[----:B------:R1:W-:Y:S04]  /*51340*/  LDGSTS.E [R4+0x1fe00], [R20.64], P1 ;  /* 0x1fe0000014047fae */ /* 0x0003e80008921848 */
[----:B------:R1:W-:Y:S04]  /*51350*/  LDGSTS.E [R4+0x1ff00], [R18.64], P1 ;  /* 0x1ff0000012047fae */ /* 0x0003e80008921848 */
[----:B-1----:R-:W3:Y:S04]  /*51360*/  LDL.LU.64 R20, [R1+0xb18] ;  /* 0x000b180001147983 */ /* 0x002ee80000300a00 */
[----:B------:R-:W3:Y:S01]  /*51370*/  LDL.LU.64 R18, [R1+0xad8] ;  /* 0x000ad80001127983 */ /* 0x000ee20000300a00 */
[----:B------:R-:W-:-:S03]  /*51380*/  IADD3 R3, P1, R84, UR7, RZ ;  /* 0x0000000754037c10 */ /* 0x000fc6000ff3e0ff */
[----:B------:R-:W0:Y:S01]  /*51390*/  LDGDEPBAR ;  /* 0x00000000000079af */ /* 0x000e220000000000 */
[----:B------:R-:W-:Y:S02]  /*513a0*/  IADD3.X R0, R85, UR6, RZ, P1, !PT ;  /* 0x0000000655007c10 */ /* 0x000fe40008ffe4ff */
[----:B------:R-:W-:-:S04]  /*513b0*/  IADD3 R5, P1, R82, UR7, RZ ;  /* 0x0000000752057c10 */ /* 0x000fc8000ff3e0ff */
[----:B------:R-:W-:Y:S02]  /*513c0*/  IADD3.X R4, R83, UR6, RZ, P1, !PT ;  /* 0x0000000653047c10 */ /* 0x000fe40008ffe4ff */
[----:B------:R-:W-:-:S04]  /*513d0*/  IADD3 R7, P1, R78, UR7, RZ ;  /* 0x000000074e077c10 */ /* 0x000fc8000ff3e0ff */
[----:B------:R-:W-:Y:S02]  /*513e0*/  IADD3.X R6, R79, UR6, RZ, P1, !PT ;  /* 0x000000064f067c10 */ /* 0x000fe40008ffe4ff */
[----:B------:R-:W-:-:S04]  /*513f0*/  IADD3 R9, P1, R74, UR7, RZ ;  /* 0x000000074a097c10 */ /* 0x000fc8000ff3e0ff */
[----:B------:R-:W-:Y:S02]  /*51400*/  IADD3.X R8, R75, UR6, RZ, P1, !PT ;  /* 0x000000064b087c10 */ /* 0x000fe40008ffe4ff */
[----:B------:R-:W-:-:S04]  /*51410*/  IADD3 R11, P1, R70, UR7, RZ ;  /* 0x00000007460b7c10 */ /* 0x000fc8000ff3e0ff */
[----:B------:R-:W-:Y:S01]  /*51420*/  IADD3.X R10, R71, UR6, RZ, P1, !PT ;  /* 0x00000006470a7c10 */ /* 0x000fe20008ffe4ff */
[----:B------:R-:W-:Y:S01]  /*51430*/  IMAD.MOV.U32 R75, RZ, RZ, R0 ;  /* 0x000000ffff4b7224 */ /* 0x000fe200078e0000 */
[----:B------:R-:W-:Y:S02]  /*51440*/  LOP3.LUT R5, R5, R4, RZ, 0x3c, !PT ;  /* 0x0000000405057212 */ /* 0x000fe400078e3cff */
[----:B------:R-:W-:Y:S02]  /*51450*/  LOP3.LUT R7, R7, R6, RZ, 0x3c, !PT ;  /* 0x0000000607077212 */ /* 0x000fe400078e3cff */
[----:B------:R-:W-:Y:S02]  /*51460*/  MOV R0, UR5 ;  /* 0x0000000500007c02 */ /* 0x000fe40008000f00 */
[----:B------:R-:W-:Y:S02]  /*51470*/  LOP3.LUT R9, R9, R8, RZ, 0x3c, !PT ;  /* 0x0000000809097212 */ /* 0x000fe400078e3cff */
[----:B------:R-:W-:-:S02]  /*51480*/  LOP3.LUT R11, R11, R10, RZ, 0x3c, !PT ;  /* 0x0000000a0b0b7212 */ /* 0x000fc400078e3cff */
[----:B------:R-:W-:Y:S02]  /*51490*/  LOP3.LUT R4, R5, R4, RZ, 0x3c, !PT ;  /* 0x0000000405047212 */ /* 0x000fe400078e3cff */
[----:B------:R-:W-:Y:S01]  /*514a0*/  LOP3.LUT R6, R7, R6, RZ, 0x3c, !PT ;  /* 0x0000000607067212 */ /* 0x000fe200078e3cff */
[----:B------:R-:W-:Y:S01]  /*514b0*/  IMAD R0, R0, 0x4000, R69 ;  /* 0x0000400000007824 */ /* 0x000fe200078e0245 */
[----:B------:R-:W-:Y:S02]  /*514c0*/  LOP3.LUT R8, R9, R8, RZ, 0x3c, !PT ;  /* 0x0000000809087212 */ /* 0x000fe400078e3cff */
[----:B------:R-:W-:Y:S02]  /*514d0*/  MOV R74, R3 ;  /* 0x00000003004a7202 */ /* 0x000fe40000000f00 */
[----:B------:R-:W-:Y:S02]  /*514e0*/  LOP3.LUT R10, R11, R10, RZ, 0x3c, !PT ;  /* 0x0000000a0b0a7212 */ /* 0x000fe400078e3cff */
[----:B------:R-:W-:Y:S01]  /*514f0*/  LOP3.LUT R5, R5, R4, RZ, 0x3c, !PT ;  /* 0x0000000405057212 */ /* 0x000fe200078e3cff */
[----:B------:R1:W-:Y:S01]  /*51500*/  LDGSTS.E [R0+0x40000], [R74.64], P0 ;  /* 0x400000004a007fae */ /* 0x0003e20008121848 */
[----:B------:R-:W-:-:S02]  /*51510*/  LOP3.LUT R7, R7, R6, RZ, 0x3c, !PT ;  /* 0x0000000607077212 */ /* 0x000fc400078e3cff */
[----:B------:R-:W-:Y:S01]  /*51520*/  LOP3.LUT R9, R9, R8, RZ, 0x3c, !PT ;  /* 0x0000000809097212 */ /* 0x000fe200078e3cff */
[----:B------:R1:W-:Y:S01]  /*51530*/  LDGSTS.E [R0+0x40800], [R4.64], P0 ;  /* 0x4080000004007fae */ /* 0x0003e20008121848 */
[----:B------:R-:W-:-:S03]  /*51540*/  LOP3.LUT R11, R11, R10, RZ, 0x3c, !PT ;  /* 0x0000000a0b0b7212 */ /* 0x000fc600078e3cff */
[----:B------:R1:W-:Y:S04]  /*51550*/  LDGSTS.E [R0+0x41000], [R6.64], P0 ;  /* 0x4100000006007fae */ /* 0x0003e80008121848 */
[----:B------:R1:W-:Y:S04]  /*51560*/  LDGSTS.E [R0+0x41800], [R8.64], P0 ;  /* 0x4180000008007fae */ /* 0x0003e80008121848 */
[----:B------:R1:W-:Y:S04]  /*51570*/  LDGSTS.E [R0+0x42000], [R10.64], P0 ;  /* 0x420000000a007fae */ /* 0x0003e80008121848 */
[----:B------:R-:W-:Y:S04]  /*51580*/  STL.64 [R1+0xc60], R74 ;  /* 0x000c604a01007387 */ /* 0x000fe80000100a00 */
[----:B------:R2:W-:Y:S04]  /*51590*/  STL.64 [R1+0xc20], R4 ;  /* 0x000c200401007387 */ /* 0x0005e80000100a00 */
[----:B------:R3:W-:Y:S04]  /*515a0*/  STL.64 [R1+0xbe0], R6 ;  /* 0x000be00601007387 */ /* 0x0007e80000100a00 */
[----:B------:R1:W-:Y:S04]  /*515b0*/  STL.64 [R1+0xba0], R8 ;  /* 0x000ba00801007387 */ /* 0x0003e80000100a00 */
[----:B------:R1:W-:Y:S01]  /*515c0*/  STL.64 [R1+0xb68], R10 ;  /* 0x000b680a01007387 */ /* 0x0003e20000100a00 */
[----:B----4-:R-:W-:-:S04]  /*515d0*/  IADD3 R13, P1, R14, UR7, RZ ;  /* 0x000000070e0d7c10 */ /* 0x010fc8000ff3e0ff */
[----:B------:R-:W-:Y:S02]  /*515e0*/  IADD3.X R12, R15, UR6, RZ, P1, !PT ;  /* 0x000000060f0c7c10 */ /* 0x000fe40008ffe4ff */
[----:B------:R-:W-:-:S04]  /*515f0*/  IADD3 R15, P1, R16, UR7, RZ ;  /* 0x00000007100f7c10 */ /* 0x000fc8000ff3e0ff */
[----:B------:R-:W-:Y:S02]  /*51600*/  IADD3.X R14, R17, UR6, RZ, P1, !PT ;  /* 0x00000006110e7c10 */ /* 0x000fe40008ffe4ff */
[----:B------:R-:W-:Y:S02]  /*51610*/  IADD3 R17, P1, R34, UR7, RZ ;  /* 0x0000000722117c10 */ /* 0x000fe4000ff3e0ff */
[-C--:B------:R-:W-:Y:S02]  /*51620*/  LOP3.LUT R15, R15, R14.reuse, RZ, 0x3c, !PT ;  /* 0x0000000e0f0f7212 */ /* 0x080fe400078e3cff */
[----:B------:R-:W-:Y:S02]  /*51630*/  IADD3.X R16, R35, UR6, RZ, P1, !PT ;  /* 0x0000000623107c10 */ /* 0x000fe40008ffe4ff */
[C---:B------:R-:W-:Y:S01]  /*51640*/  LOP3.LUT R14, R15.reuse, R14, RZ, 0x3c, !PT ;  /* 0x0000000e0f0e7212 */ /* 0x040fe200078e3cff */
[----:B------:R-:W-:Y:S01]  /*51650*/  IMAD.MOV.U32 R35, RZ, RZ, R12 ;  /* 0x000000ffff237224 */ /* 0x000fe200078e000c */
[----:B------:R-:W-:Y:S01]  /*51660*/  MOV R70, R17 ;  /* 0x0000001100467202 */ /* 0x000fe20000000f00 */
[----:B------:R-:W-:Y:S01]  /*51670*/  IMAD.MOV.U32 R71, RZ, RZ, R16 ;  /* 0x000000ffff477224 */ /* 0x000fe200078e0010 */
[----:B------:R-:W-:-:S02]  /*51680*/  LOP3.LUT R15, R15, R14, RZ, 0x3c, !PT ;  /* 0x0000000e0f0f7212 */ /* 0x000fc400078e3cff */
[----:B------:R-:W-:Y:S02]  /*51690*/  MOV R34, R13 ;  /* 0x0000000d00227202 */ /* 0x000fe40000000f00 */
[----:B------:R-:W-:Y:S01]  /*516a0*/  IADD3 R3, P1, R32, UR7, RZ ;  /* 0x0000000720037c10 */ /* 0x000fe2000ff3e0ff */
[----:B------:R1:W-:Y:S04]  /*516b0*/  LDGSTS.E [R0+0x42800], [R14.64], P0 ;  /* 0x428000000e007fae */ /* 0x0003e80008121848 */
[----:B------:R1:W-:Y:S04]  /*516c0*/  LDGSTS.E [R0+0x43000], [R70.64], P0 ;  /* 0x4300000046007fae */ /* 0x0003e80008121848 */
[----:B------:R1:W-:Y:S02]  /*516d0*/  LDGSTS.E [R0+0x43800], [R34.64], P0 ;  /* 0x4380000022007fae */ /* 0x0003e40008121848 */
[----:B-1----:R-:W-:-:S02]  /*516e0*/  IADD3.X R0, R33, UR6, RZ, P1, !PT ;  /* 0x0000000621007c10 */ /* 0x002fc40008ffe4ff */
[----:B--2---:R-:W-:-:S04]  /*516f0*/  IADD3 R5, P1, R30, UR7, RZ ;  /* 0x000000071e057c10 */ /* 0x004fc8000ff3e0ff */
[----:B------:R-:W-:Y:S02]  /*51700*/  IADD3.X R4, R31, UR6, RZ, P1, !PT ;  /* 0x000000061f047c10 */ /* 0x000fe40008ffe4ff */
[----:B---3--:R-:W-:-:S04]  /*51710*/  IADD3 R7, P1, R28, UR7, RZ ;  /* 0x000000071c077c10 */ /* 0x008fc8000ff3e0ff */
[----:B------:R-:W-:Y:S02]  /*51720*/  IADD3.X R6, R29, UR6, RZ, P1, !PT ;  /* 0x000000061d067c10 */ /* 0x000fe40008ffe4ff */
[----:B------:R-:W-:-:S04]  /*51730*/  IADD3 R9, P1, R26, UR7, RZ ;  /* 0x000000071a097c10 */ /* 0x000fc8000ff3e0ff */
[----:B------:R-:W-:Y:S02]  /*51740*/  IADD3.X R8, R27, UR6, RZ, P1, !PT ;  /* 0x000000061b087c10 */ /* 0x000fe40008ffe4ff */
[----:B------:R-:W-:Y:S01]  /*51750*/  IADD3 R11, P1, R24, UR7, RZ ;  /* 0x00000007180b7c10 */ /* 0x000fe2000ff3e0ff */
[----:B------:R-:W-:Y:S03]  /*51760*/  STL.64 [R1+0xaa0], R34 ;  /* 0x000aa02201007387 */ /* 0x000fe60000100a00 */
[----:B------:R-:W-:Y:S01]  /*51770*/  IADD3.X R10, R25, UR6, RZ, P1, !PT ;  /* 0x00000006190a7c10 */ /* 0x000fe20008ffe4ff */
[----:B------:R1:W-:Y:S01]  /*51780*/  STL.64 [R1+0xb20], R14 ;  /* 0x000b200e01007387 */ /* 0x0003e20000100a00 */
[----:B------:R-:W-:-:S03]  /*51790*/  IADD3 R13, P1, R22, UR7, RZ ;  /* 0x00000007160d7c10 */ /* 0x000fc6000ff3e0ff */
[----:B------:R2:W-:Y:S01]  /*517a0*/  STL.64 [R1+0xae0], R70 ;  /* 0x000ae04601007387 */ /* 0x0005e20000100a00 */
[----:B------:R-:W-:-:S03]  /*517b0*/  IADD3.X R12, R23, UR6, RZ, P1, !PT ;  /* 0x00000006170c7c10 */ /* 0x000fc60008ffe4ff */
[----:B------:R-:W3:Y:S01]  /*517c0*/  LDL.LU.64 R82, [R1+0xc50] ;  /* 0x000c500001527983 */ /* 0x000ee20000300a00 */
[----:B------:R-:W-:Y:S01]  /*517d0*/  MOV R26, R3 ;  /* 0x00000003001a7202 */ /* 0x000fe20000000f00 */
[----:B------:R-:W-:Y:S01]  /*517e0*/  IMAD.MOV.U32 R27, RZ, RZ, R0 ;  /* 0x000000ffff1b7224 */ /* 0x000fe200078e0000 */
[----:B------:R-:W-:Y:S01]  /*517f0*/  MOV R24, R5 ;  /* 0x0000000500187202 */ /* 0x000fe20000000f00 */
[----:B------:R-:W-:Y:S01]  /*51800*/  IMAD.MOV.U32 R25, RZ, RZ, R4 ;  /* 0x000000ffff197224 */ /* 0x000fe200078e0004 */
[----:B-1----:R-:W-:Y:S01]  /*51810*/  IADD3 R15, P1, R20, UR7, RZ ;  /* 0x00000007140f7c10 */ /* 0x002fe2000ff3e0ff */
[----:B------:R-:W4:Y:S01]  /*51820*/  LDL.LU.64 R78, [R1+0xc10] ;  /* 0x000c1000014e7983 */ /* 0x000f220000300a00 */
[----:B------:R-:W-:Y:S01]  /*51830*/  IMAD.MOV.U32 R22, RZ, RZ, R7 ;  /* 0x000000ffff167224 */ /* 0x000fe200078e0007 */
[----:B------:R-:W-:Y:S01]  /*51840*/  MOV R23, R6 ;  /* 0x0000000600177202 */ /* 0x000fe20000000f00 */
[----:B------:R-:W-:Y:S01]  /*51850*/  IMAD.MOV.U32 R20, RZ, RZ, R9 ;  /* 0x000000ffff147224 */ /* 0x000fe200078e0009 */
[----:B------:R-:W-:Y:S01]  /*51860*/  IADD3.X R14, R21, UR6, RZ, P1, !PT ;  /* 0x00000006150e7c10 */ /* 0x000fe20008ffe4ff */
[----:B------:R1:W-:Y:S01]  /*51870*/  STL.64 [R1+0xc58], R26 ;  /* 0x000c581a01007387 */ /* 0x0003e20000100a00 */
[----:B------:R-:W-:-:S02]  /*51880*/  MOV R21, R8 ;  /* 0x0000000800157202 */ /* 0x000fc40000000f00 */
[----:B------:R-:W-:Y:S01]  /*51890*/  LOP3.LUT R11, R11, R10, RZ, 0x3c, !PT ;  /* 0x0000000a0b0b7212 */ /* 0x000fe200078e3cff */
[----:B------:R1:W-:Y:S01]  /*518a0*/  STL.64 [R1+0xc18], R24 ;  /* 0x000c181801007387 */ /* 0x0003e20000100a00 */
[----:B------:R-:W-:-:S03]  /*518b0*/  IADD3 R17, P1, R18, UR7, RZ ;  /* 0x0000000712117c10 */ /* 0x000fc6000ff3e0ff */
[----:B------:R-:W4:Y:S01]  /*518c0*/  LDL.LU.64 R8, [R1+0xbd0] ;  /* 0x000bd00001087983 */ /* 0x000f220000300a00 */
[----:B------:R-:W-:Y:S02]  /*518d0*/  MOV R0, UR5 ;  /* 0x0000000500007c02 */ /* 0x000fe40008000f00 */
[----:B------:R-:W-:Y:S01]  /*518e0*/  LOP3.LUT R18, R81, 0x10, RZ, 0x3c, !PT ;  /* 0x0000001051127812 */ /* 0x000fe200078e3cff */
[----:B------:R1:W-:Y:S01]  /*518f0*/  STL.64 [R1+0xbd8], R22 ;  /* 0x000bd81601007387 */ /* 0x0003e20000100a00 */
[----:B------:R-:W-:-:S03]  /*51900*/  LOP3.LUT R10, R11, R10, RZ, 0x3c, !PT ;  /* 0x0000000a0b0a7212 */ /* 0x000fc600078e3cff */
[----:B------:R-:W4:Y:S01]  /*51910*/  LDL.LU.64 R74, [R1+0xb90] ;  /* 0x000b9000014a7983 */ /* 0x000f220000300a00 */
[----:B------:R-:W-:Y:S01]  /*51920*/  LOP3.LUT R11, R11, R10, RZ, 0x3c, !PT ;  /* 0x0000000a0b0b7212 */ /* 0x000fe200078e3cff */
[----:B------:R-:W-:Y:S01]  /*51930*/  IMAD R0, R0, 0x4000, R18 ;  /* 0x0000400000007824 */ /* 0x000fe200078e0212 */
[----:B------:R-:W-:Y:S01]  /*51940*/  IADD3.X R16, R19, UR6, RZ, P1, !PT ;  /* 0x0000000613107c10 */ /* 0x000fe20008ffe4ff */
[----:B------:R-:W-:Y:S01]  /*51950*/  IMAD.MOV.U32 R5, RZ, RZ, R12 ;  /* 0x000000ffff057224 */ /* 0x000fe200078e000c */
[----:B------:R-:W-:Y:S01]  /*51960*/  MOV R4, R13 ;  /* 0x0000000d00047202 */ /* 0x000fe20000000f00 */
[----:B------:R1:W-:Y:S01]  /*51970*/  STL.64 [R1+0xb98], R20 ;  /* 0x000b981401007387 */ /* 0x0003e20000100a00 */
[----:B------:R-:W-:Y:S01]  /*51980*/  MOV R18, R15 ;  /* 0x0000000f00127202 */ /* 0x000fe20000000f00 */
[----:B------:R-:W-:Y:S02]  /*51990*/  IMAD.MOV.U32 R19, RZ, RZ, R14 ;  /* 0x000000ffff137224 */ /* 0x000fe400078e000e */
[----:B--2---:R-:W2:Y:S01]  /*519a0*/  LDL.LU.64 R70, [R1+0xb48] ;  /* 0x000b480001467983 */ /* 0x004ea20000300a00 */
[----:B------:R-:W-:Y:S01]  /*519b0*/  MOV R6, R17 ;  /* 0x0000001100067202 */ /* 0x000fe20000000f00 */
[----:B------:R-:W-:-:S02]  /*519c0*/  IMAD.MOV.U32 R7, RZ, RZ, R16 ;  /* 0x000000ffff077224 */ /* 0x000fc400078e0010 */
[----:B------:R-:W-:Y:S04]  /*519d0*/  STL.64 [R1+0xb50], R10 ;  /* 0x000b500a01007387 */ /* 0x000fe80000100a00 */
[----:B------:R-:W-:Y:S04]  /*519e0*/  STL.64 [R1+0xa98], R4 ;  /* 0x000a980401007387 */ /* 0x000fe80000100a00 */
[----:B------:R1:W-:Y:S04]  /*519f0*/  STL.64 [R1+0xb18], R18 ;  /* 0x000b181201007387 */ /* 0x0003e80000100a00 */
[----:B------:R-:W2:Y:S04]  /*51a00*/  LDL.LU.64 R14, [R1+0xb10] ;  /* 0x000b1000010e7983 */ /* 0x000ea80000300a00 */
[----:B------:R1:W-:Y:S04]  /*51a10*/  STL.64 [R1+0xad8], R6 ;  /* 0x000ad80601007387 */ /* 0x0003e80000100a00 */
[----:B------:R-:W2:Y:S04]  /*51a20*/  LDL.LU.64 R16, [R1+0xad0] ;  /* 0x000ad00001107983 */ /* 0x000ea80000300a00 */
[----:B------:R-:W2:Y:S04]  /*51a30*/  LDL.LU.64 R34, [R1+0xa90] ;  /* 0x000a900001227983 */ /* 0x000ea80000300a00 */
[----:B------:R-:W2:Y:S04]  /*51a40*/  LDL.LU.64 R32, [R1+0xc48] ;  /* 0x000c480001207983 */ /* 0x000ea80000300a00 */
[----:B------:R-:W2:Y:S04]  /*51a50*/  LDL.LU.64 R30, [R1+0xc08] ;  /* 0x000c0800011e7983 */ /* 0x000ea80000300a00 */
        /* <DEDUP_REMOVED lines=8> */
[----:B------:R3:W-:Y:S04]  /*51ae0*/  LDGSTS.E [R0+0x42100], [R10.64], P0 ;  /* 0x421000000a007fae */ /* 0x0007e80008121848 */
[----:B------:R1:W-:Y:S04]  /*51af0*/  LDGSTS.E [R0+0x42900], [R18.64], P0 ;  /* 0x4290000012007fae */ /* 0x0003e80008121848 */
[----:B-1----:R-:W2:Y:S04]  /*51b00*/  LDL.LU.64 R20, [R1+0xa88] ;  /* 0x000a880001147983 */ /* 0x002ea80000300a00 */
[----:B------:R1:W-:Y:S04]  /*51b10*/  LDGSTS.E [R0+0x43100], [R6.64], P0 ;  /* 0x4310000006007fae */ /* 0x0003e80008121848 */
[----:B------:R-:W2:Y:S04]  /*51b20*/  LDL.LU.64 R18, [R1+0xac8] ;  /* 0x000ac80001127983 */ /* 0x000ea80000300a00 */
[----:B------:R1:W-:Y:S01]  /*51b30*/  LDGSTS.E [R0+0x43900], [R4.64], P0 ;  /* 0x4390000004007fae */ /* 0x0003e20008121848 */
[----:B---3--:R-:W-:-:S04]  /*51b40*/  IADD3 R3, P1, R82, UR7, RZ ;  /* 0x0000000752037c10 */ /* 0x008fc8000ff3e0ff */
[----:B-1----:R-:W-:Y:S02]  /*51b50*/  IADD3.X R0, R83, UR6, RZ, P1, !PT ;  /* 0x0000000653007c10 */ /* 0x002fe40008ffe4ff */
[----:B----4-:R-:W-:-:S04]  /*51b60*/  IADD3 R5, P1, R78, UR7, RZ ;  /* 0x000000074e057c10 */ /* 0x010fc8000ff3e0ff */
[----:B------:R-:W-:Y:S02]  /*51b70*/  IADD3.X R4, R79, UR6, RZ, P1, !PT ;  /* 0x000000064f047c10 */ /* 0x000fe40008ffe4ff */
[----:B------:R-:W-:-:S04]  /*51b80*/  IADD3 R7, P1, R8, UR7, RZ ;  /* 0x0000000708077c10 */ /* 0x000fc8000ff3e0ff */
[----:B------:R-:W-:Y:S02]  /*51b90*/  IADD3.X R6, R9, UR6, RZ, P1, !PT ;  /* 0x0000000609067c10 */ /* 0x000fe40008ffe4ff */
[----:B------:R-:W-:-:S04]  /*51ba0*/  IADD3 R9, P1, R74, UR7, RZ ;  /* 0x000000074a097c10 */ /* 0x000fc8000ff3e0ff */
[----:B------:R-:W-:Y:S02]  /*51bb0*/  IADD3.X R8, R75, UR6, RZ, P1, !PT ;  /* 0x000000064b087c10 */ /* 0x000fe40008ffe4ff */
[----:B--2---:R-:W-:-:S04]  /*51bc0*/  IADD3 R11, P1, R70, UR7, RZ ;  /* 0x00000007460b7c10 */ /* 0x004fc8000ff3e0ff */
[----:B------:R-:W-:Y:S01]  /*51bd0*/  IADD3.X R10, R71, UR6, RZ, P1, !PT ;  /* 0x00000006470a7c10 */ /* 0x000fe20008ffe4ff */
[----:B------:R-:W-:Y:S01]  /*51be0*/  IMAD.MOV.U32 R79, RZ, RZ, R0 ;  /* 0x000000ffff4f7224 */ /* 0x000fe200078e0000 */
[----:B------:R-:W-:Y:S02]  /*51bf0*/  MOV R0, UR5 ;  /* 0x0000000500007c02 */ /* 0x000fe40008000f00 */
[----:B------:R-:W-:Y:S02]  /*51c00*/  LOP3.LUT R11, R11, R10, RZ, 0x3c, !PT ;  /* 0x0000000a0b0b7212 */ /* 0x000fe400078e3cff */
[----:B------:R-:W-:-:S04]  /*51c10*/  IADD3 R13, P1, R14, UR7, RZ ;  /* 0x000000070e0d7c10 */ /* 0x000fc8000ff3e0ff */
[----:B------:R-:W-:Y:S02]  /*51c20*/  IADD3.X R12, R15, UR6, RZ, P1, !PT ;  /* 0x000000060f0c7c10 */ /* 0x000fe40008ffe4ff */
[----:B------:R-:W-:Y:S01]  /*51c30*/  IADD3 R15, P1, R16, UR7, RZ ;  /* 0x00000007100f7c10 */ /* 0x000fe2000ff3e0ff */
[----:B------:R-:W-:-:S03]  /*51c40*/  IMAD R0, R0, 0x4000, R80 ;  /* 0x0000400000007824 */ /* 0x000fc600078e0250 */
[----:B------:R-:W-:Y:S02]  /*51c50*/  IADD3.X R14, R17, UR6, RZ, P1, !PT ;  /* 0x00000006110e7c10 */ /* 0x000fe40008ffe4ff */
[----:B------:R-:W-:Y:S01]  /*51c60*/  IADD3 R17, P1, R34, UR7, RZ ;  /* 0x0000000722117c10 */ /* 0x000fe2000ff3e0ff */
[----:B------:R-:W-:Y:S01]  /*51c70*/  IMAD.MOV.U32 R75, RZ, RZ, R4 ;  /* 0x000000ffff4b7224 */ /* 0x000fe200078e0004 */
[----:B------:R-:W-:Y:S02]  /*51c80*/  MOV R78, R3 ;  /* 0x00000003004e7202 */ /* 0x000fe40000000f00 */
[----:B------:R-:W-:Y:S01]  /*51c90*/  LOP3.LUT R10, R11, R10, RZ, 0x3c, !PT ;  /* 0x0000000a0b0a7212 */ /* 0x000fe200078e3cff */
[----:B------:R-:W-:Y:S01]  /*51ca0*/  IMAD.MOV.U32 R70, RZ, RZ, R7 ;  /* 0x000000ffff467224 */ /* 0x000fe200078e0007 */
[----:B------:R-:W-:Y:S01]  /*51cb0*/  MOV R74, R5 ;  /* 0x00000005004a7202 */ /* 0x000fe20000000f00 */
[----:B------:R-:W-:Y:S01]  /*51cc0*/  IMAD.MOV.U32 R34, RZ, RZ, R9 ;  /* 0x000000ffff227224 */ /* 0x000fe200078e0009 */
[----:B------:R-:W-:Y:S01]  /*51cd0*/  IADD3.X R16, R35, UR6, RZ, P1, !PT ;  /* 0x0000000623107c10 */ /* 0x000fe20008ffe4ff */
[----:B------:R1:W-:Y:S01]  /*51ce0*/  LDGSTS.E [R0+0x40200], [R78.64], P0 ;  /* 0x402000004e007fae */ /* 0x0003e20008121848 */
[----:B------:R-:W-:-:S02]  /*51cf0*/  MOV R71, R6 ;  /* 0x0000000600477202 */ /* 0x000fc40000000f00 */
[----:B------:R-:W-:Y:S01]  /*51d00*/  MOV R35, R8 ;  /* 0x0000000800237202 */ /* 0x000fe20000000f00 */
[----:B------:R-:W-:Y:S01]  /*51d10*/  IMAD.MOV.U32 R9, RZ, RZ, R12 ;  /* 0x000000ffff097224 */ /* 0x000fe200078e000c */
[----:B------:R-:W-:Y:S01]  /*51d20*/  LOP3.LUT R11, R11, R10, RZ, 0x3c, !PT ;  /* 0x0000000a0b0b7212 */ /* 0x000fe200078e3cff */
[----:B------:R-:W-:Y:S01]  /*51d30*/  STL.64 [R1+0xc50], R78 ;  /* 0x000c504e01007387 */ /* 0x000fe20000100a00 */
[----:B------:R-:W-:Y:S01]  /*51d40*/  MOV R8, R13 ;  /* 0x0000000d00087202 */ /* 0x000fe20000000f00 */
[----:B------:R-:W-:Y:S01]  /*51d50*/  IMAD.MOV.U32 R7, RZ, RZ, R14 ;  /* 0x000000ffff077224 */ /* 0x000fe200078e000e */
[----:B------:R-:W-:Y:S01]  /*51d60*/  MOV R6, R15 ;  /* 0x0000000f00067202 */ /* 0x000fe20000000f00 */
[----:B------:R1:W-:Y:S01]  /*51d70*/  LDGSTS.E [R0+0x40a00], [R74.64], P0 ;  /* 0x40a000004a007fae */ /* 0x0003e20008121848 */
[----:B------:R-:W-:Y:S01]  /*51d80*/  MOV R4, R17 ;  /* 0x0000001100047202 */ /* 0x000fe20000000f00 */
[----:B------:R-:W-:Y:S02]  /*51d90*/  IMAD.MOV.U32 R5, RZ, RZ, R16 ;  /* 0x000000ffff057224 */ /* 0x000fe400078e0010 */
[----:B------:R-:W-:Y:S01]  /*51da0*/  STL.64 [R1+0xc10], R74 ;  /* 0x000c104a01007387 */ /* 0x000fe20000100a00 */
[----:B------:R-:W-:-:S03]  /*51db0*/  IADD3 R3, P1, R32, UR7, RZ ;  /* 0x0000000720037c10 */ /* 0x000fc6000ff3e0ff */
[----:B------:R1:W-:Y:S04]  /*51dc0*/  LDGSTS.E [R0+0x41200], [R70.64], P0 ;  /* 0x4120000046007fae */ /* 0x0003e80008121848 */
[----:B------:R-:W-:Y:S04]  /*51dd0*/  STL.64 [R1+0xbd0], R70 ;  /* 0x000bd04601007387 */ /* 0x000fe80000100a00 */
        /* <DEDUP_REMOVED lines=9> */
[----:B------:R2:W-:Y:S04]  /*51e70*/  STL.64 [R1+0xa90], R4 ;  /* 0x000a900401007387 */ /* 0x0005e80000100a00 */
[----:B------:R-:W3:Y:S01]  /*51e80*/  LDL.LU.64 R82, [R1+0xc40] ;  /* 0x000c400001527983 */ /* 0x000ee20000300a00 */
[----:B-1----:R-:W-:-:S03]  /*51e90*/  IADD3.X R0, R33, UR6, RZ, P1, !PT ;  /* 0x0000000621007c10 */ /* 0x002fc60008ffe4ff */
[----:B------:R-:W4:Y:S01]  /*51ea0*/  LDL.LU.64 R80, [R1+0xc00] ;  /* 0x000c000001507983 */ /* 0x000f220000300a00 */
[----:B--2---:R-:W-:-:S04]  /*51eb0*/  IADD3 R5, P1, R30, UR7, RZ ;  /* 0x000000071e057c10 */ /* 0x004fc8000ff3e0ff */
[----:B------:R-:W-:Y:S02]  /*51ec0*/  IADD3.X R4, R31, UR6, RZ, P1, !PT ;  /* 0x000000061f047c10 */ /* 0x000fe40008ffe4ff */
[----:B------:R-:W-:-:S04]  /*51ed0*/  IADD3 R7, P1, R28, UR7, RZ ;  /* 0x000000071c077c10 */ /* 0x000fc8000ff3e0ff */
[----:B------:R-:W-:Y:S02]  /*51ee0*/  IADD3.X R6, R29, UR6, RZ, P1, !PT ;  /* 0x000000061d067c10 */ /* 0x000fe40008ffe4ff */
[----:B------:R-:W-:-:S04]  /*51ef0*/  IADD3 R9, P1, R26, UR7, RZ ;  /* 0x000000071a097c10 */ /* 0x000fc8000ff3e0ff */
[----:B------:R-:W-:Y:S02]  /*51f00*/  IADD3.X R8, R27, UR6, RZ, P1, !PT ;  /* 0x000000061b087c10 */ /* 0x000fe40008ffe4ff */
[----:B------:R-:W-:-:S04]  /*51f10*/  IADD3 R11, P1, R24, UR7, RZ ;  /* 0x00000007180b7c10 */ /* 0x000fc8000ff3e0ff */
[----:B------:R-:W-:Y:S02]  /*51f20*/  IADD3.X R10, R25, UR6, RZ, P1, !PT ;  /* 0x00000006190a7c10 */ /* 0x000fe40008ffe4ff */
[----:B------:R-:W-:Y:S01]  /*51f30*/  IADD3 R13, P1, R22, UR7, RZ ;  /* 0x00000007160d7c10 */ /* 0x000fe2000ff3e0ff */
[----:B------:R-:W-:Y:S01]  /*51f40*/  IMAD.MOV.U32 R25, RZ, RZ, R0 ;  /* 0x000000ffff197224 */ /* 0x000fe200078e0000 */
[----:B------:R-:W-:Y:S02]  /*51f50*/  MOV R24, R3 ;  /* 0x0000000300187202 */ /* 0x000fe40000000f00 */
[----:B------:R-:W-:Y:S01]  /*51f60*/  IADD3.X R12, R23, UR6, RZ, P1, !PT ;  /* 0x00000006170c7c10 */ /* 0x000fe20008ffe4ff */
[----:B------:R-:W-:Y:S01]  /*51f70*/  IMAD.MOV.U32 R23, RZ, RZ, R4 ;  /* 0x000000ffff177224 */ /* 0x000fe200078e0004 */
[----:B------:R-:W-:Y:S02]  /*51f80*/  IADD3 R15, P1, R20, UR7, RZ ;  /* 0x00000007140f7c10 */ /* 0x000fe4000ff3e0ff */
[----:B------:R-:W-:Y:S01]  /*51f90*/  MOV R22, R5 ;  /* 0x0000000500167202 */ /* 0x000fe20000000f00 */
[----:B------:R1:W-:Y:S01]  /*51fa0*/  STL.64 [R1+0xc48], R24 ;  /* 0x000c481801007387 */ /* 0x0003e20000100a00 */
[----:B------:R-:W-:Y:S01]  /*51fb0*/  IADD3.X R14, R21, UR6, RZ, P1, !PT ;  /* 0x00000006150e7c10 */ /* 0x000fe20008ffe4ff */
[----:B------:R-:W-:Y:S01]  /*51fc0*/  IMAD.MOV.U32 R20, RZ, RZ, R7 ;  /* 0x000000ffff147224 */ /* 0x000fe200078e0007 */
[----:B------:R-:W-:Y:S01]  /*51fd0*/  IADD3 R17, P1, R18, UR7, RZ ;  /* 0x0000000712117c10 */ /* 0x000fe2000ff3e0ff */
[----:B------:R2:W-:Y:S01]  /*51fe0*/  STL.64 [R1+0xc08], R22 ;  /* 0x000c081601007387 */ /* 0x0005e20000100a00 */
[----:B------:R-:W-:-:S03]  /*51ff0*/  MOV R21, R6 ;  /* 0x0000000600157202 */ /* 0x000fc60000000f00 */
[----:B------:R-:W4:Y:S01]  /*52000*/  LDL.LU.64 R78, [R1+0xbc0] ;  /* 0x000bc000014e7983 */ /* 0x000f220000300a00 */
[----:B------:R-:W-:Y:S01]  /*52010*/  IADD3.X R16, R19, UR6, RZ, P1, !PT ;  /* 0x0000000613107c10 */ /* 0x000fe20008ffe4ff */
[----:B------:R-:W-:Y:S01]  /*52020*/  IMAD.MOV.U32 R18, RZ, RZ, R9 ;  /* 0x000000ffff127224 */ /* 0x000fe200078e0009 */
[----:B------:R-:W-:Y:S01]  /*52030*/  MOV R19, R8 ;  /* 0x0000000800137202 */ /* 0x000fe20000000f00 */
[----:B------:R1:W-:Y:S01]  /*52040*/  STL.64 [R1+0xbc8], R20 ;  /* 0x000bc81401007387 */ /* 0x0003e20000100a00 */
[----:B------:R-:W-:Y:S02]  /*52050*/  LOP3.LUT R11, R11, R10, RZ, 0x3c, !PT ;  /* 0x0000000a0b0b7212 */ /* 0x000fe400078e3cff */
[----:B------:R-:W-:Y:S01]  /*52060*/  LOP3.LUT R13, R13, R12, RZ, 0x3c, !PT ;  /* 0x0000000c0d0d7212 */ /* 0x000fe200078e3cff */
[----:B------:R-:W4:Y:S01]  /*52070*/  LDL.LU.64 R8, [R1+0xa60] ;  /* 0x000a600001087983 */ /* 0x000f220000300a00 */
[----:B------:R-:W-:Y:S02]  /*52080*/  LOP3.LUT R10, R11, R10, RZ, 0x3c, !PT ;  /* 0x0000000a0b0a7212 */ /* 0x000fe400078e3cff */
[----:B------:R-:W-:Y:S01]  /*52090*/  LOP3.LUT R12, R13, R12, RZ, 0x3c, !PT ;  /* 0x0000000c0d0c7212 */ /* 0x000fe200078e3cff */
[----:B------:R1:W-:Y:S01]  /*520a0*/  STL.64 [R1+0xb88], R18 ;  /* 0x000b881201007387 */ /* 0x0003e20000100a00 */
[----:B------:R-:W-:-:S03]  /*520b0*/  LOP3.LUT R11, R11, R10, RZ, 0x3c, !PT ;  /* 0x0000000a0b0b7212 */ /* 0x000fc600078e3cff */
[----:B------:R-:W4:Y:S01]  /*520c0*/  LDL.LU.64 R74, [R1+0xb60] ;  /* 0x000b6000014a7983 */ /* 0x000f220000300a00 */
[----:B------:R-:W-:-:S03]  /*520d0*/  LOP3.LUT R13, R13, R12, RZ, 0x3c, !PT ;  /* 0x0000000c0d0d7212 */ /* 0x000fc600078e3cff */
[----:B------:R-:W4:Y:S01]  /*520e0*/  LDL.LU.64 R70, [R1+0xb00] ;  /* 0x000b000001467983 */ /* 0x000f220000300a00 */
[----:B------:R-:W-:Y:S01]  /*520f0*/  MOV R4, R15 ;  /* 0x0000000f00047202 */ /* 0x000fe20000000f00 */
[----:B------:R-:W-:Y:S01]  /*52100*/  IMAD.MOV.U32 R5, RZ, RZ, R14 ;  /* 0x000000ffff057224 */ /* 0x000fe200078e000e */
[----:B------:R-:W-:Y:S01]  /*52110*/  MOV R6, R17 ;  /* 0x0000001100067202 */ /* 0x000fe20000000f00 */
[----:B------:R-:W-:Y:S01]  /*52120*/  STL.64 [R1+0xb40], R10 ;  /* 0x000b400a01007387 */ /* 0x000fe20000100a00 */
[----:B------:R-:W-:-:S03]  /*52130*/  IMAD.MOV.U32 R7, RZ, RZ, R16 ;  /* 0x000000ffff077224 */ /* 0x000fc600078e0010 */
[----:B------:R-:W-:Y:S04]  /*52140*/  STL.64 [R1+0xb08], R12 ;  /* 0x000b080c01007387 */ /* 0x000fe80000100a00 */
[----:B------:R-:W4:Y:S04]  /*52150*/  LDL.LU.64 R16, [R1+0xac0] ;  /* 0x000ac00001107983 */ /* 0x000f280000300a00 */
[----:B------:R4:W-:Y:S04]  /*52160*/  STL.64 [R1+0xa88], R4 ;  /* 0x000a880401007387 */ /* 0x0009e80000100a00 */
[----:B------:R1:W-:Y:S04]  /*52170*/  STL.64 [R1+0xac8], R6 ;  /* 0x000ac80601007387 */ /* 0x0003e80000100a00 */
[----:B------:R-:W4:Y:S04]  /*52180*/  LDL.LU.64 R34, [R1+0xa80] ;  /* 0x000a800001227983 */ /* 0x000f280000300a00 */
[----:B------:R-:W4:Y:S04]  /*52190*/  LDL.LU.64 R32, [R1+0xc38] ;  /* 0x000c380001207983 */ /* 0x000f280000300a00 */
[----:B------:R-:W4:Y:S01]  /*521a0*/  LDL.LU.64 R30, [R1+0xbf8] ;  /* 0x000bf800011e7983 */ /* 0x000f220000300a00 */
[----:B------:R-:W-:-:S02]  /*521b0*/  MOV R0, UR5 ;  /* 0x0000000500007c02 */ /* 0x000fc40008000f00 */
[----:B------:R-:W-:Y:S01]  /*521c0*/  LOP3.LUT R26, R77, 0x30, RZ, 0x3c, !PT ;  /* 0x000000304d1a7812 */ /* 0x000fe200078e3cff */
[----:B------:R-:W4:Y:S04]  /*521d0*/  LDL.LU.64 R28, [R1+0xbb8] ;  /* 0x000bb800011c7983 */ /* 0x000f280000300a00 */
[----:B------:R-:W-:Y:S02]  /*521e0*/  IMAD R0, R0, 0x4000, R26 ;  /* 0x0000400000007824 */ /* 0x000fe400078e021a */
[----:B------:R-:W4:Y:S04]  /*521f0*/  LDL.LU.64 R26, [R1+0xb80] ;  /* 0x000b8000011a7983 */ /* 0x000f280000300a00 */
[----:B------:R1:W-:Y:S04]  /*52200*/  LDGSTS.E [R0+0x40300], [R24.64], P0 ;  /* 0x4030000018007fae */ /* 0x0003e80008121848 */
[----:B------:R2:W-:Y:S04]  /*52210*/  LDGSTS.E [R0+0x40b00], [R22.64], P0 ;  /* 0x40b0000016007fae */ /* 0x0005e80008121848 */
[----:B------:R2:W-:Y:S04]  /*52220*/  LDGSTS.E [R0+0x41300], [R20.64], P0 ;  /* 0x4130000014007fae */ /* 0x0005e80008121848 */
[----:B-1----:R-:W4:Y:S04]  /*52230*/  LDL.LU.64 R24, [R1+0xb38] ;  /* 0x000b380001187983 */ /* 0x002f280000300a00 */
[----:B--2---:R-:W2:Y:S04]  /*52240*/  LDL.LU.64 R22, [R1+0xaf8] ;  /* 0x000af80001167983 */ /* 0x004ea80000300a00 */
[----:B------:R-:W2:Y:S04]  /*52250*/  LDL.LU.64 R20, [R1+0xab8] ;  /* 0x000ab80001147983 */ /* 0x000ea80000300a00 */
[----:B------:R1:W-:Y:S04]  /*52260*/  LDGSTS.E [R0+0x41b00], [R18.64], P0 ;  /* 0x41b0000012007fae */ /* 0x0003e80008121848 */
[----:B------:R3:W-:Y:S04]  /*52270*/  LDGSTS.E [R0+0x42300], [R10.64], P0 ;  /* 0x423000000a007fae */ /* 0x0007e80008121848 */
[----:B------:R3:W-:Y:S04]  /*52280*/  LDGSTS.E [R0+0x42b00], [R12.64], P0 ;  /* 0x42b000000c007fae */ /* 0x0007e80008121848 */
[----:B-1----:R-:W2:Y:S04]  /*52290*/  LDL.LU.64 R18, [R1+0xa78] ;  /* 0x000a780001127983 */ /* 0x002ea80000300a00 */
[----:B------:R1:W-:Y:S04]  /*522a0*/  LDGSTS.E [R0+0x43300], [R6.64], P0 ;  /* 0x4330000006007fae */ /* 0x0003e80008121848 */
        /* <DEDUP_REMOVED lines=12> */
[----:B------:R-:W-:-:S03]  /*52370*/  IMAD.MOV.U32 R79, RZ, RZ, R0 ;  /* 0x000000ffff4f7224 */ /* 0x000fc600078e0000 */
[----:B------:R-:W-:Y:S02]  /*52380*/  IADD3.X R12, R71, UR6, RZ, P1, !PT ;  /* 0x00000006470c7c10 */ /* 0x000fe40008ffe4ff */
[----:B------:R-:W-:Y:S02]  /*52390*/  MOV R0, UR5 ;  /* 0x0000000500007c02 */ /* 0x000fe40008000f00 */
[-C--:B------:R-:W-:Y:S02]  /*523a0*/  LOP3.LUT R11, R11, R10.reuse, RZ, 0x3c, !PT ;  /* 0x0000000a0b0b7212 */ /* 0x080fe400078e3cff */
[----:B------:R-:W-:Y:S01]  /*523b0*/  IADD3 R15, P1, R16, UR7, RZ ;  /* 0x00000007100f7c10 */ /* 0x000fe2000ff3e0ff */
[----:B------:R-:W-:Y:S01]  /*523c0*/  IMAD R0, R0, 0x4000, R72 ;  /* 0x0000400000007824 */ /* 0x000fe200078e0248 */
[----:B------:R-:W-:Y:S02]  /*523d0*/  LOP3.LUT R10, R11, R10, RZ, 0x3c, !PT ;  /* 0x0000000a0b0a7212 */ /* 0x000fe400078e3cff */
[----:B------:R-:W-:Y:S01]  /*523e0*/  IADD3.X R14, R17, UR6, RZ, P1, !PT ;  /* 0x00000006110e7c10 */ /* 0x000fe20008ffe4ff */
[----:B------:R-:W-:Y:S01]  /*523f0*/  IMAD.MOV.U32 R75, RZ, RZ, R4 ;  /* 0x000000ffff4b7224 */ /* 0x000fe200078e0004 */
[----:B------:R-:W-:Y:S01]  /*52400*/  MOV R78, R3 ;  /* 0x00000003004e7202 */ /* 0x000fe20000000f00 */
[----:B------:R-:W-:Y:S01]  /*52410*/  IMAD.MOV.U32 R70, RZ, RZ, R7 ;  /* 0x000000ffff467224 */ /* 0x000fe200078e0007 */
[----:B------:R-:W-:-:S02]  /*52420*/  MOV R74, R5 ;  /* 0x00000005004a7202 */ /* 0x000fc40000000f00 */
[----:B------:R-:W-:Y:S02]  /*52430*/  IADD3 R17, P1, R34, UR7, RZ ;  /* 0x0000000722117c10 */ /* 0x000fe4000ff3e0ff */
[----:B------:R-:W-:Y:S01]  /*52440*/  MOV R71, R6 ;  /* 0x0000000600477202 */ /* 0x000fe20000000f00 */
[----:B------:R1:W-:Y:S01]  /*52450*/  LDGSTS.E [R0+0x40400], [R78.64], P0 ;  /* 0x404000004e007fae */ /* 0x0003e20008121848 */
[----:B------:R-:W-:Y:S01]  /*52460*/  IADD3.X R16, R35, UR6, RZ, P1, !PT ;  /* 0x0000000623107c10 */ /* 0x000fe20008ffe4ff */
[----:B------:R-:W-:Y:S01]  /*52470*/  IMAD.MOV.U32 R34, RZ, RZ, R9 ;  /* 0x000000ffff227224 */ /* 0x000fe200078e0009 */
[----:B------:R-:W-:Y:S01]  /*52480*/  LOP3.LUT R11, R11, R10, RZ, 0x3c, !PT ;  /* 0x0000000a0b0b7212 */ /* 0x000fe200078e3cff */
[----:B------:R-:W-:Y:S01]  /*52490*/  IMAD.MOV.U32 R9, RZ, RZ, R12 ;  /* 0x000000ffff097224 */ /* 0x000fe200078e000c */
[----:B------:R-:W-:Y:S01]  /*524a0*/  MOV R35, R8 ;  /* 0x0000000800237202 */ /* 0x000fe20000000f00 */
[----:B------:R-:W-:Y:S01]  /*524b0*/  STL.64 [R1+0xc40], R78 ;  /* 0x000c404e01007387 */ /* 0x000fe20000100a00 */
[----:B------:R-:W-:Y:S01]  /*524c0*/  MOV R8, R13 ;  /* 0x0000000d00087202 */ /* 0x000fe20000000f00 */
[----:B------:R-:W-:Y:S01]  /*524d0*/  IMAD.MOV.U32 R7, RZ, RZ, R14 ;  /* 0x000000ffff077224 */ /* 0x000fe200078e000e */
[----:B------:R-:W-:Y:S01]  /*524e0*/  MOV R6, R15 ;  /* 0x0000000f00067202 */ /* 0x000fe20000000f00 */
[----:B------:R1:W-:Y:S01]  /*524f0*/  LDGSTS.E [R0+0x40c00], [R74.64], P0 ;  /* 0x40c000004a007fae */ /* 0x0003e20008121848 */
[----:B------:R-:W-:Y:S01]  /*52500*/  MOV R4, R17 ;  /* 0x0000001100047202 */ /* 0x000fe20000000f00 */
[----:B------:R-:W-:-:S02]  /*52510*/  IMAD.MOV.U32 R5, RZ, RZ, R16 ;  /* 0x000000ffff057224 */ /* 0x000fc400078e0010 */
        /* <DEDUP_REMOVED lines=14> */
[----:B------:R-:W4:Y:S01]  /*52600*/  LDL.LU.64 R82, [R1+0xc30] ;  /* 0x000c300001527983 */ /* 0x000f220000300a00 */
[----:B-1----:R-:W-:-:S03]  /*52610*/  IADD3.X R0, R33, UR6, RZ, P1, !PT ;  /* 0x0000000621007c10 */ /* 0x002fc60008ffe4ff */
[----:B------:R-:W4:Y:S01]  /*52620*/  LDL.LU.64 R80, [R1+0xbf0] ;  /* 0x000bf00001507983 */ /* 0x000f220000300a00 */
[----:B---3--:R-:W-:-:S04]  /*52630*/  IADD3 R5, P1, R30, UR7, RZ ;  /* 0x000000071e057c10 */ /* 0x008fc8000ff3e0ff */
[----:B------:R-:W-:Y:S02]  /*52640*/  IADD3.X R4, R31, UR6, RZ, P1, !PT ;  /* 0x000000061f047c10 */ /* 0x000fe40008ffe4ff */
[----:B------:R-:W-:-:S04]  /*52650*/  IADD3 R7, P1, R28, UR7, RZ ;  /* 0x000000071c077c10 */ /* 0x000fc8000ff3e0ff */
[----:B------:R-:W-:Y:S02]  /*52660*/  IADD3.X R6, R29, UR6, RZ, P1, !PT ;  /* 0x000000061d067c10 */ /* 0x000fe40008ffe4ff */
[----:B------:R-:W-:-:S04]  /*52670*/  IADD3 R9, P1, R26, UR7, RZ ;  /* 0x000000071a097c10 */ /* 0x000fc8000ff3e0ff */
[----:B------:R-:W-:Y:S02]  /*52680*/  IADD3.X R8, R27, UR6, RZ, P1, !PT ;  /* 0x000000061b087c10 */ /* 0x000fe40008ffe4ff */
[----:B------:R-:W-:-:S04]  /*52690*/  IADD3 R11, P1, R24, UR7, RZ ;  /* 0x00000007180b7c10 */ /* 0x000fc8000ff3e0ff */
[----:B------:R-:W-:Y:S02]  /*526a0*/  IADD3.X R10, R25, UR6, RZ, P1, !PT ;  /* 0x00000006190a7c10 */ /* 0x000fe40008ffe4ff */
[----:B--2---:R-:W-:-:S04]  /*526b0*/  IADD3 R13, P1, R22, UR7, RZ ;  /* 0x00000007160d7c10 */ /* 0x004fc8000ff3e0ff */
[----:B------:R-:W-:Y:S02]  /*526c0*/  IADD3.X R12, R23, UR6, RZ, P1, !PT ;  /* 0x00000006170c7c10 */ /* 0x000fe40008ffe4ff */
[----:B------:R-:W-:Y:S01]  /*526d0*/  IADD3 R15, P1, R20, UR7, RZ ;  /* 0x00000007140f7c10 */ /* 0x000fe2000ff3e0ff */
[----:B------:R-:W-:Y:S01]  /*526e0*/  IMAD.MOV.U32 R25, RZ, RZ, R0 ;  /* 0x000000ffff197224 */ /* 0x000fe200078e0000 */
[----:B------:R-:W-:Y:S01]  /*526f0*/  MOV R24, R3 ;  /* 0x0000000300187202 */ /* 0x000fe20000000f00 */
[----:B------:R-:W-:Y:S01]  /*52700*/  IMAD.MOV.U32 R23, RZ, RZ, R4 ;  /* 0x000000ffff177224 */ /* 0x000fe200078e0004 */
[----:B------:R-:W-:Y:S02]  /*52710*/  IADD3.X R14, R21, UR6, RZ, P1, !PT ;  /* 0x00000006150e7c10 */ /* 0x000fe40008ffe4ff */
[----:B------:R-:W-:Y:S02]  /*52720*/  IADD3 R17, P1, R18, UR7, RZ ;  /* 0x0000000712117c10 */ /* 0x000fe4000ff3e0ff */
[----:B------:R-:W-:Y:S01]  /*52730*/  MOV R22, R5 ;  /* 0x0000000500167202 */ /* 0x000fe20000000f00 */
[----:B------:R1:W-:Y:S01]  /*52740*/  STL.64 [R1+0xc38], R24 ;  /* 0x000c381801007387 */ /* 0x0003e20000100a00 */
[----:B------:R-:W-:Y:S01]  /*52750*/  IADD3.X R16, R19, UR6, RZ, P1, !PT ;  /* 0x0000000613107c10 */ /* 0x000fe20008ffe4ff */
[----:B------:R-:W-:Y:S01]  /*52760*/  IMAD.MOV.U32 R20, RZ, RZ, R7 ;  /* 0x000000ffff147224 */ /* 0x000fe200078e0007 */
[----:B------:R-:W-:Y:S01]  /*52770*/  MOV R21, R6 ;  /* 0x0000000600157202 */ /* 0x000fe20000000f00 */
[----:B------:R-:W-:Y:S01]  /*52780*/  IMAD.MOV.U32 R18, RZ, RZ, R9 ;  /* 0x000000ffff127224 */ /* 0x000fe200078e0009 */
[----:B------:R-:W-:Y:S01]  /*52790*/  MOV R19, R8 ;  /* 0x0000000800137202 */ /* 0x000fe20000000f00 */
[----:B------:R2:W-:Y:S04]  /*527a0*/  STL.64 [R1+0xbf8], R22 ;  /* 0x000bf81601007387 */ /* 0x0005e80000100a00 */
[----:B------:R-:W3:Y:S04]  /*527b0*/  LDL.LU.64 R8, [R1+0xbb0] ;  /* 0x000bb00001087983 */ /* 0x000ee80000300a00 */
[----:B------:R1:W-:Y:S04]  /*527c0*/  STL.64 [R1+0xbb8], R20 ;  /* 0x000bb81401007387 */ /* 0x0003e80000100a00 */
[----:B------:R-:W3:Y:S01]  /*527d0*/  LDL.LU.64 R78, [R1+0xb78] ;  /* 0x000b7800014e7983 */ /* 0x000ee20000300a00 */
[----:B------:R-:W-:-:S03]  /*527e0*/  LOP3.LUT R11, R11, R10, RZ, 0x3c, !PT ;  /* 0x0000000a0b0b7212 */ /* 0x000fc600078e3cff */
[----:B------:R1:W-:Y:S01]  /*527f0*/  STL.64 [R1+0xb80], R18 ;  /* 0x000b801201007387 */ /* 0x0003e20000100a00 */
[----:B------:R-:W-:-:S03]  /*52800*/  LOP3.LUT R13, R13, R12, RZ, 0x3c, !PT ;  /* 0x0000000c0d0d7212 */ /* 0x000fc600078e3cff */
[----:B------:R-:W3:Y:S01]  /*52810*/  LDL.LU.64 R74, [R1+0xb30] ;  /* 0x000b3000014a7983 */ /* 0x000ee20000300a00 */
[----:B------:R-:W-:Y:S02]  /*52820*/  LOP3.LUT R26, R73, 0x50, RZ, 0x3c, !PT ;  /* 0x00000050491a7812 */ /* 0x000fe400078e3cff */
[----:B------:R-:W-:Y:S01]  /*52830*/  LOP3.LUT R10, R11, R10, RZ, 0x3c, !PT ;  /* 0x0000000a0b0a7212 */ /* 0x000fe200078e3cff */
[----:B------:R-:W3:Y:S01]  /*52840*/  LDL.LU.64 R72, [R1+0xaf0] ;  /* 0x000af00001487983 */ /* 0x000ee20000300a00 */
[----:B------:R-:W-:Y:S02]  /*52850*/  LOP3.LUT R12, R13, R12, RZ, 0x3c, !PT ;  /* 0x0000000c0d0c7212 */ /* 0x000fe400078e3cff */
[----:B------:R-:W-:Y:S01]  /*52860*/  LOP3.LUT R11, R11, R10, RZ, 0x3c, !PT ;  /* 0x0000000a0b0b7212 */ /* 0x000fe200078e3cff */
[----:B------:R-:W3:Y:S01]  /*52870*/  LDL.LU.64 R70, [R1+0xab0] ;  /* 0x000ab00001467983 */ /* 0x000ee20000300a00 */
[----:B------:R-:W-:-:S03]  /*52880*/  LOP3.LUT R13, R13, R12, RZ, 0x3c, !PT ;  /* 0x0000000c0d0d7212 */ /* 0x000fc600078e3cff */
[----:B------:R-:W-:Y:S04]  /*52890*/  STL.64 [R1+0xb38], R10 ;  /* 0x000b380a01007387 */ /* 0x000fe80000100a00 */
[----:B------:R-:W-:Y:S04]  /*528a0*/  STL.64 [R1+0xaf8], R12 ;  /* 0x000af80c01007387 */ /* 0x000fe80000100a00 */
[----:B------:R-:W3:Y:S01]  /*528b0*/  LDL.LU.64 R34, [R1+0xa70] ;  /* 0x000a700001227983 */ /* 0x000ee20000300a00 */
[----:B------:R-:W-:Y:S01]  /*528c0*/  MOV R6, R15 ;  /* 0x0000000f00067202 */ /* 0x000fe20000000f00 */
[----:B------:R-:W-:Y:S01]  /*528d0*/  IMAD.MOV.U32 R7, RZ, RZ, R14 ;  /* 0x000000ffff077224 */ /* 0x000fe200078e000e */
[----:B------:R-:W-:Y:S01]  /*528e0*/  MOV R4, R17 ;  /* 0x0000001100047202 */ /* 0x000fe20000000f00 */
[----:B------:R-:W-:-:S03]  /*528f0*/  IMAD.MOV.U32 R5, RZ, RZ, R16 ;  /* 0x000000ffff057224 */ /* 0x000fc600078e0010 */
[----:B------:R-:W-:Y:S04]  /*52900*/  STL.64 [R1+0xab8], R6 ;  /* 0x000ab80601007387 */ /* 0x000fe80000100a00 */
[----:B------:R1:W-:Y:S04]  /*52910*/  STL.64 [R1+0xa78], R4 ;  /* 0x000a780401007387 */ /* 0x0003e80000100a00 */
[----:B------:R-:W3:Y:S04]  /*52920*/  LDL.LU.64 R32, [R1+0xc28] ;  /* 0x000c280001207983 */ /* 0x000ee80000300a00 */
[----:B------:R-:W3:Y:S01]  /*52930*/  LDL.LU.64 R30, [R1+0xbe8] ;  /* 0x000be800011e7983 */ /* 0x000ee20000300a00 */
[----:B------:R-:W-:-:S03]  /*52940*/  MOV R0, UR5 ;  /* 0x0000000500007c02 */ /* 0x000fc60008000f00 */
[----:B------:R-:W3:Y:S02]  /*52950*/  LDL.LU.64 R28, [R1+0xba8] ;  /* 0x000ba800011c7983 */ /* 0x000ee40000300a00 */
[----:B------:R-:W-:Y:S02]  /*52960*/  IMAD R0, R0, 0x4000, R26 ;  /* 0x0000400000007824 */ /* 0x000fe400078e021a */
[----:B------:R-:W3:Y:S04]  /*52970*/  LDL.LU.64 R26, [R1+0xb70] ;  /* 0x000b7000011a7983 */ /* 0x000ee80000300a00 */
[----:B------:R1:W-:Y:S04]  /*52980*/  LDGSTS.E [R0+0x40500], [R24.64], P0 ;  /* 0x4050000018007fae */ /* 0x0003e80008121848 */
[----:B------:R2:W-:Y:S04]  /*52990*/  LDGSTS.E [R0+0x40d00], [R22.64], P0 ;  /* 0x40d0000016007fae */ /* 0x0005e80008121848 */
[----:B------:R2:W-:Y:S04]  /*529a0*/  LDGSTS.E [R0+0x41500], [R20.64], P0 ;  /* 0x4150000014007fae */ /* 0x0005e80008121848 */
[----:B-1----:R-:W3:Y:S04]  /*529b0*/  LDL.LU.64 R24, [R1+0xb28] ;  /* 0x000b280001187983 */ /* 0x002ee80000300a00 */
        /* <DEDUP_REMOVED lines=8> */
[----:B----4-:R-:W-:-:S04]  /*52a40*/  IADD3 R3, P1, R82, UR7, RZ ;  /* 0x0000000752037c10 */ /* 0x010fc8000ff3e0ff */
[----:B-1----:R-:W-:Y:S02]  /*52a50*/  IADD3.X R0, R83, UR6, RZ, P1, !PT ;  /* 0x0000000653007c10 */ /* 0x002fe40008ffe4ff */
[----:B------:R-:W-:-:S04]  /*52a60*/  IADD3 R5, P1, R80, UR7, RZ ;  /* 0x0000000750057c10 */ /* 0x000fc8000ff3e0ff */
[----:B------:R-:W-:Y:S02]  /*52a70*/  IADD3.X R4, R81, UR6, RZ, P1, !PT ;  /* 0x0000000651047c10 */ /* 0x000fe40008ffe4ff */
[----:B---3--:R-:W-:-:S04]  /*52a80*/  IADD3 R7, P1, R8, UR7, RZ ;  /* 0x0000000708077c10 */ /* 0x008fc8000ff3e0ff */
        /* <DEDUP_REMOVED lines=8> */
[----:B------:R-:W-:Y:S02]  /*52b10*/  IADD3 R15, P1, R70, UR7, RZ ;  /* 0x00000007460f7c10 */ /* 0x000fe4000ff3e0ff */
[----:B------:R-:W-:Y:S02]  /*52b20*/  MOV R0, UR5 ;  /* 0x0000000500007c02 */ /* 0x000fe40008000f00 */
[-C--:B------:R-:W-:Y:S02]  /*52b30*/  LOP3.LUT R11, R11, R10.reuse, RZ, 0x3c, !PT ;  /* 0x0000000a0b0b7212 */ /* 0x080fe400078e3cff */
[----:B------:R-:W-:Y:S02]  /*52b40*/  IADD3.X R14, R71, UR6, RZ, P1, !PT ;  /* 0x00000006470e7c10 */ /* 0x000fe40008ffe4ff */
[----:B------:R-:W-:Y:S01]  /*52b50*/  IADD3 R17, P1, R34, UR7, RZ ;  /* 0x0000000722117c10 */ /* 0x000fe2000ff3e0ff */
[----:B------:R-:W-:Y:S01]  /*52b60*/  IMAD R0, R0, 0x4000, R76 ;  /* 0x0000400000007824 */ /* 0x000fe200078e024c */
[----:B------:R-:W-:Y:S01]  /*52b70*/  MOV R74, R3 ;  /* 0x00000003004a7202 */ /* 0x000fe20000000f00 */
[----:B------:R-:W-:Y:S01]  /*52b80*/  IMAD.MOV.U32 R73, RZ, RZ, R4 ;  /* 0x000000ffff497224 */ /* 0x000fe200078e0004 */
        /* <DEDUP_REMOVED lines=30> */
[----:B------:R3:W-:Y:S01]  /*52d70*/  STL.64 [R1+0xa70], R4 ;  /* 0x000a700401007387 */ /* 0x0007e20000100a00 */
[----:B-1----:R-:W-:-:S02]  /*52d80*/  IADD3.X R0, R33, UR6, RZ, P1, !PT ;  /* 0x0000000621007c10 */ /* 0x002fc40008ffe4ff */
        /* <DEDUP_REMOVED lines=8> */
[----:B--2---:R-:W-:Y:S01]  /*52e10*/  IADD3 R13, P1, R22, UR7, RZ ;  /* 0x00000007160d7c10 */ /* 0x004fe2000ff3e0ff */
[----:B------:R-:W-:-:S03]  /*52e20*/  IMAD.MOV.U32 R25, RZ, RZ, R0 ;  /* 0x000000ffff197224 */ /* 0x000fc600078e0000 */
[----:B------:R-:W-:Y:S02]  /*52e30*/  IADD3.X R12, R23, UR6, RZ, P1, !PT ;  /* 0x00000006170c7c10 */ /* 0x000fe40008ffe4ff */
[----:B------:R-:W-:Y:S02]  /*52e40*/  IADD3 R15, P1, R20, UR7, RZ ;  /* 0x00000007140f7c10 */ /* 0x000fe4000ff3e0ff */
[----:B------:R-:W-:Y:S02]  /*52e50*/  MOV R0, UR5 ;  /* 0x0000000500007c02 */ /* 0x000fe40008000f00 */
[----:B------:R-:W-:Y:S02]  /*52e60*/  LOP3.LUT R26, R69, 0x70, RZ, 0x3c, !PT ;  /* 0x00000070451a7812 */ /* 0x000fe400078e3cff */
[----:B------:R-:W-:Y:S02]  /*52e70*/  LOP3.LUT R11, R11, R10, RZ, 0x3c, !PT ;  /* 0x0000000a0b0b7212 */ /* 0x000fe400078e3cff */
[----:B------:R-:W-:-:S02]  /*52e80*/  IADD3.X R14, R21, UR6, RZ, P1, !PT ;  /* 0x00000006150e7c10 */ /* 0x000fc40008ffe4ff */
        /* <DEDUP_REMOVED lines=12> */
[----:B------:R1:W-:Y:S01]  /*52f50*/  STL.64 [R1+0xc28], R24 ;  /* 0x000c281801007387 */ /* 0x0003e20000100a00 */
[----:B------:R-:W-:Y:S01]  /*52f60*/  LOP3.LUT R11, R11, R10, RZ, 0x3c, !PT ;  /* 0x0000000a0b0b7212 */ /* 0x000fe200078e3cff */
[----:B------:R-:W-:Y:S01]  /*52f70*/  IMAD.MOV.U32 R9, RZ, RZ, R12 ;  /* 0x000000ffff097224 */ /* 0x000fe200078e000c */
[----:B------:R-:W-:Y:S01]  /*52f80*/  MOV R8, R13 ;  /* 0x0000000d00087202 */ /* 0x000fe20000000f00 */
[----:B------:R1:W-:Y:S01]  /*52f90*/  STL.64 [R1+0xbe8], R22 ;  /* 0x000be81601007387 */ /* 0x0003e20000100a00 */
[----:B------:R-:W-:Y:S01]  /*52fa0*/  MOV R6, R15 ;  /* 0x0000000f00067202 */ /* 0x000fe20000000f00 */
[----:B------:R-:W-:Y:S01]  /*52fb0*/  IMAD.MOV.U32 R7, RZ, RZ, R14 ;  /* 0x000000ffff077224 */ /* 0x000fe200078e000e */
[----:B------:R-:W-:Y:S01]  /*52fc0*/  MOV R4, R17 ;  /* 0x0000001100047202 */ /* 0x000fe20000000f00 */
[----:B------:R1:W-:Y:S01]  /*52fd0*/  LDGSTS.E [R0+0x40f00], [R22.64], P0 ;  /* 0x40f0000016007fae */ /* 0x0003e20008121848 */
[----:B------:R-:W-:-:S03]  /*52fe0*/  IMAD.MOV.U32 R5, RZ, RZ, R16 ;  /* 0x000000ffff057224 */ /* 0x000fc600078e0010 */
[----:B------:R1:W-:Y:S04]  /*52ff0*/  STL.64 [R1+0xba8], R20 ;  /* 0x000ba81401007387 */ /* 0x0003e80000100a00 */
[----:B------:R1:W-:Y:S04]  /*53000*/  LDGSTS.E [R0+0x41700], [R20.64], P0 ;  /* 0x4170000014007fae */ /* 0x0003e80008121848 */
        /* <DEDUP_REMOVED lines=9> */
[----:B------:R1:W-:Y:S02]  /*530a0*/  LDGSTS.E [R0+0x43f00], [R4.64], P0 ;  /* 0x43f0000004007fae */ /* 0x0003e40008121848 */
[----:B------:R-:W-:Y:S01]  /*530b0*/  MOV R69, 0x3f ;  /* 0x0000003f00457802 */ /* 0x000fe20000000f00 */
[----:B------:R-:W0:Y:S01]  /*530c0*/  LDGDEPBAR ;  /* 0x00000000000079af */ /* 0x000e220000000000 */
[----:B------:R-:W-:-:S02]  /*530d0*/  IADD3 R68, R68, 0x1, RZ ;  /* 0x0000000144447810 */ /* 0x000fc40007ffe0ff */
[----:B------:R-:W-:-:S03]  /*530e0*/  IADD3 R69, R69, c[0x0][0x180], RZ ;  /* 0x0000600045457a10 */ /* 0x000fc60007ffe0ff */
[----:B------:R2:W-:Y:S01]  /*530f0*/  STL [R1+0xa5c], R68 ;  /* 0x000a5c4401007387 */ /* 0x0005e20000100800 */
[----:B-1----:R-:W-:-:S04]  /*53100*/  SHF.R.S32.HI R18, RZ, 0x1f, R69 ;  /* 0x0000001fff127819 */ /* 0x002fc80000011445 */
[----:B------:R-:W-:-:S04]  /*53110*/  LEA.HI R18, R18, R69, RZ, 0x6 ;  /* 0x0000004512127211 */ /* 0x000fc800078f30ff */
[----:B------:R-:W-:-:S04]  /*53120*/  SHF.R.S32.HI R18, RZ, 0x6, R18 ;  /* 0x00000006ff127819 */ /* 0x000fc80000011412 */
[----:B------:R-:W-:-:S13]  /*53130*/  ISETP.NE.U32.AND P0, PT, R68, R18, PT ;  /* 0x000000124400720c */ /* 0x000fda0003f05070 */
[----:B--2---:R-:W-:Y:S01]  /*53140*/  @!P0 CALL.REL.NOINC `(.L_x_0) ;  /* 0x0000001000008944 */ /* 0x004fe20003c00000 */
[----:B------:R-:W-:Y:S05]  /*53150*/  BRA `(.L_x_1) ;  /* 0xfffcde4000007947 */ /* 0x000fea000383ffff */
.L_x_0:
[----:B------:R-:W2:Y:S01]  /*53160*/  LDL.LU R12, [R1+0x1e24] ;  /* 0x001e2400010c7983 */ /* 0x000ea20000300800 */
[----:B------:R-:W-:-:S04]  /*53170*/  DEPBAR.LE SB0, 0x0 ;  /* 0x000080000000791a */ /* 0x000fc80000000000 */
[----:B------:R-:W3:Y:S04]  /*53180*/  LDL.LU R4, [R1+0x5e0] ;  /* 0x0005e00001047983 */ /* 0x000ee80000300800 */
[----:B------:R-:W3:Y:S04]  /*53190*/  LDL.LU R5, [R1+0x5e4] ;  /* 0x0005e40001057983 */ /* 0x000ee80000300800 */
[----:B------:R-:W3:Y:S04]  /*531a0*/  LDL.LU R6, [R1+0x5d0] ;  /* 0x0005d00001067983 */ /* 0x000ee80000300800 */
[----:B------:R-:W3:Y:S04]  /*531b0*/  LDL.LU R7, [R1+0x5d4] ;  /* 0x0005d40001077983 */ /* 0x000ee80000300800 */
[----:B------:R-:W4:Y:S04]  /*531c0*/  S2R R13, SR_TID.X ;  /* 0x00000000000d7919 */ /* 0x000f280000002100 */
[----:B------:R-:W2:Y:S04]  /*531d0*/  LDL.LU R8, [R1+0x5e8] ;  /* 0x0005e80001087983 */ /* 0x000ea80000300800 */
[----:B------:R-:W2:Y:S04]  /*531e0*/  LDL.LU R9, [R1+0x5ec] ;  /* 0x0005ec0001097983 */ /* 0x000ea80000300800 */
[----:B------:R-:W2:Y:S04]  /*531f0*/  LDL.LU R10, [R1+0x5d8] ;  /* 0x0005d800010a7983 */ /* 0x000ea80000300800 */
[----:B------:R-:W2:Y:S01]  /*53200*/  LDL.LU R11, [R1+0x5dc] ;  /* 0x0005dc00010b7983 */ /* 0x000ea20000300800 */
[C---:B----4-:R-:W-:Y:S01]  /*53210*/  IMAD.SHL.U32 R0, R13.reuse, 0x80, RZ ;  /* 0x000000800d007824 */ /* 0x050fe200078e00ff */
[----:B------:R-:W-:-:S04]  /*53220*/  SHF.L.U32 R2, R13, 0x5, RZ ;  /* 0x000000050d027819 */ /* 0x000fc800000006ff */
[----:B------:R-:W-:-:S04]  /*53230*/  LOP3.LUT R0, R0, 0xc00, RZ, 0xc0, !PT ;  /* 0x00000c0000007812 */ /* 0x000fc800078ec0ff */
[----:B------:R-:W-:Y:S01]  /*53240*/  LOP3.LUT R0, R0, 0x60, R2, 0xf8, !PT ;  /* 0x0000006000007812 */ /* 0x000fe200078ef802 */
[----:B------:R-:W-:-:S05]  /*53250*/  IMAD.SHL.U32 R2, R13, 0x4, RZ ;  /* 0x000000040d027824 */ /* 0x000fca00078e00ff */
[----:B------:R-:W-:Y:S02]  /*53260*/  LOP3.LUT R0, R0, 0x70, R2, 0x78, !PT ;  /* 0x0000007000007812 */ /* 0x000fe400078e7802 */
[----:B------:R-:W-:-:S04]  /*53270*/  SHF.L.U32 R2, R13, 0x3, RZ ;  /* 0x000000030d027819 */ /* 0x000fc800000006ff */
[----:B------:R-:W-:-:S05]  /*53280*/  LOP3.LUT R2, R2, 0x100, RZ, 0xc0, !PT ;  /* 0x0000010002027812 */ /* 0x000fca00078ec0ff */
[----:B------:R-:W-:Y:S01]  /*53290*/  IMAD.IADD R0, R2, 0x1, R0 ;  /* 0x0000000102007824 */ /* 0x000fe200078e0200 */
[----:B------:R-:W-:Y:S06]  /*532a0*/  BAR.SYNC.DEFER_BLOCKING 0x0 ;  /* 0x0000000000007b1d */ /* 0x000fec0000010000 */
[----:B---3--:R3:W-:Y:S04]  /*532b0*/  STS.128 [R0], R4 ;  /* 0x0000000400007388 */ /* 0x0087e80000000c00 */
[----:B---3--:R-:W3:Y:S04]  /*532c0*/  LDL.LU R4, [R1+0x690] ;  /* 0x0006900001047983 */ /* 0x008ee80000300800 */
[----:B------:R-:W3:Y:S04]  /*532d0*/  LDL.LU R5, [R1+0x694] ;  /* 0x0006940001057983 */ /* 0x000ee80000300800 */
[----:B------:R-:W3:Y:S04]  /*532e0*/  LDL.LU R6, [R1+0x680] ;  /* 0x0006800001067983 */ /* 0x000ee80000300800 */
[----:B------:R-:W3:Y:S04]  /*532f0*/  LDL.LU R7, [R1+0x684] ;  /* 0x0006840001077983 */ /* 0x000ee80000300800 */
[----:B---3--:R3:W-:Y:S04]  /*53300*/  STS.128 [R0+0x200], R4 ;  /* 0x0002000400007388 */ /* 0x0087e80000000c00 */
[----:B---3--:R-:W3:Y:S04]  /*53310*/  LDL.LU R4, [R1+0x698] ;  /* 0x0006980001047983 */ /* 0x008ee80000300800 */
[----:B------:R-:W3:Y:S04]  /*53320*/  LDL.LU R5, [R1+0x69c] ;  /* 0x00069c0001057983 */ /* 0x000ee80000300800 */
[----:B------:R-:W3:Y:S04]  /*53330*/  LDL.LU R6, [R1+0x688] ;  /* 0x0006880001067983 */ /* 0x000ee80000300800 */
[----:B------:R-:W3:Y:S04]  /*53340*/  LDL.LU R7, [R1+0x68c] ;  /* 0x00068c0001077983 */ /* 0x000ee80000300800 */
[----:B--2---:R2:W-:Y:S01]  /*53350*/  STS.128 [R0+0x80], R8 ;  /* 0x0000800800007388 */ /* 0x0045e20000000c00 */
[----:B------:R-:W-:-:S02]  /*53360*/  SHF.L.U32 R2, R13, 0x9, RZ ;  /* 0x000000090d027819 */ /* 0x000fc400000006ff */
[----:B------:R-:W-:Y:S02]  /*53370*/  LOP3.LUT R3, R13, 0x3f, RZ, 0xc0, !PT ;  /* 0x0000003f0d037812 */ /* 0x000fe400078ec0ff */
[----:B------:R-:W-:-:S05]  /*53380*/  LOP3.LUT R2, R2, 0xc00, RZ, 0xc0, !PT ;  /* 0x00000c0002027812 */ /* 0x000fca00078ec0ff */
[----:B------:R-:W-:Y:S01]  /*53390*/  IMAD R2, R3, 0x10, R2 ;  /* 0x0000001003027824 */ /* 0x000fe200078e0202 */
[----:B------:R-:W-:-:S04]  /*533a0*/  ISETP.GE.AND P0, PT, R12, c[0x0][0x17c], PT ;  /* 0x00005f000c007a0c */ /* 0x000fc80003f06270 */
[C---:B------:R-:W-:Y:S01]  /*533b0*/  LOP3.LUT R12, R2.reuse, 0x20, RZ, 0x3c, !PT ;  /* 0x00000020020c7812 */ /* 0x040fe200078e3cff */
[----:B--2---:R-:W2:Y:S01]  /*533c0*/  LDL.LU R8, [R1+0x660] ;  /* 0x0006600001087983 */ /* 0x004ea20000300800 */
[C---:B------:R-:W-:Y:S02]  /*533d0*/  LOP3.LUT R3, R2.reuse, 0x40, RZ, 0x3c, !PT ;  /* 0x0000004002037812 */ /* 0x040fe400078e3cff */
[----:B------:R-:W-:Y:S01]  /*533e0*/  LOP3.LUT R252, R2, 0x60, RZ, 0x3c, !PT ;  /* 0x0000006002fc7812 */ /* 0x000fe200078e3cff */
[----:B------:R-:W2:Y:S04]  /*533f0*/  LDL.LU R9, [R1+0x664] ;  /* 0x0006640001097983 */ /* 0x000ea80000300800 */
[----:B------:R-:W2:Y:S04]  /*53400*/  LDL.LU R10, [R1+0x650] ;  /* 0x00065000010a7983 */ /* 0x000ea80000300800 */
[----:B------:R-:W2:Y:S04]  /*53410*/  LDL.LU R11, [R1+0x654] ;  /* 0x00065400010b7983 */ /* 0x000ea80000300800 */
[----:B---3--:R-:W-:Y:S04]  /*53420*/  STS.128 [R0+0x280], R4 ;  /* 0x0002800400007388 */ /* 0x008fe80000000c00 */
[----:B------:R-:W-:Y:S06]  /*53430*/  BAR.SYNC.DEFER_BLOCKING 0x0 ;  /* 0x0000000000007b1d */ /* 0x000fec0000010000 */
[----:B------:R-:W3:Y:S04]  /*53440*/  LDS.128 R4, [R2] ;  /* 0x0000000002047984 */ /* 0x000ee80000000c00 */
[----:B-----5:R-:W4:Y:S04]  /*53450*/  LDS.128 R20, [R12] ;  /* 0x000000000c147984 */ /* 0x020f280000000c00 */
[----:B------:R-:W1:Y:S04]  /*53460*/  LDS.128 R16, [R3] ;  /* 0x0000000003107984 */ /* 0x000e680000000c00 */
[----:B---3--:R-:W-:Y:S04]  /*53470*/  STL.64 [R1+0x250], R4 ;  /* 0x0002500401007387 */ /* 0x008fe80000100a00 */
[----:B------:R-:W-:Y:S04]  /*53480*/  STL.64 [R1+0x258], R6 ;  /* 0x0002580601007387 */ /* 0x000fe80000100a00 */
[----:B------:R-:W3:Y:S04]  /*53490*/  LDS.128 R4, [R252] ;  /* 0x00000000fc047984 */ /* 0x000ee80000000c00 */
[----:B----4-:R-:W-:Y:S04]  /*534a0*/  STL.64 [R1+0x300], R20 ;  /* 0x0003001401007387 */ /* 0x010fe80000100a00 */
[----:B------:R-:W-:Y:S04]  /*534b0*/  STL.64 [R1+0x308], R22 ;  /* 0x0003081601007387 */ /* 0x000fe80000100a00 */
[----:B-1----:R-:W-:Y:S04]  /*534c0*/  STL.64 [R1+0x360], R16 ;  /* 0x0003601001007387 */ /* 0x002fe80000100a00 */
[----:B------:R-:W-:Y:S04]  /*534d0*/  STL.64 [R1+0x368], R18 ;  /* 0x0003681201007387 */ /* 0x000fe80000100a00 */
[----:B------:R-:W-:Y:S06]  /*534e0*/  BAR.SYNC.DEFER_BLOCKING 0x0 ;  /* 0x0000000000007b1d */ /* 0x000fec0000010000 */
[----:B---3--:R1:W-:Y:S04]  /*534f0*/  STL.64 [R1+0x390], R4 ;  /* 0x0003900401007387 */ /* 0x0083e80000100a00 */
[----:B------:R3:W-:Y:S04]  /*53500*/  STL.64 [R1+0x398], R6 ;  /* 0x0003980601007387 */ /* 0x0007e80000100a00 */
[----:B-1----:R-:W4:Y:S04]  /*53510*/  LDL.LU R4, [R1+0x668] ;  /* 0x0006680001047983 */ /* 0x002f280000300800 */
[----:B------:R-:W4:Y:S04]  /*53520*/  LDL.LU R5, [R1+0x66c] ;  /* 0x00066c0001057983 */ /* 0x000f280000300800 */
[----:B---3--:R-:W4:Y:S04]  /*53530*/  LDL.LU R6, [R1+0x658] ;  /* 0x0006580001067983 */ /* 0x008f280000300800 */
[----:B------:R-:W4:Y:S04]  /*53540*/  LDL.LU R7, [R1+0x65c] ;  /* 0x00065c0001077983 */ /* 0x000f280000300800 */
[----:B--2---:R-:W-:Y:S04]  /*53550*/  STS.128 [R0], R8 ;  /* 0x0000000800007388 */ /* 0x004fe80000000c00 */
[----:B----4-:R1:W-:Y:S02]  /*53560*/  STS.128 [R0+0x80], R4 ;  /* 0x0000800400007388 */ /* 0x0103e40000000c00 */
[----:B-1----:R-:W-:Y:S01]  /*53570*/  MOV R4, R196 ;  /* 0x000000c400047202 */ /* 0x002fe20000000f00 */
[----:B------:R-:W-:Y:S01]  /*53580*/  IMAD.MOV.U32 R5, RZ, RZ, R197 ;  /* 0x000000ffff057224 */ /* 0x000fe200078e00c5 */
[----:B------:R-:W-:Y:S01]  /*53590*/  MOV R6, R200 ;  /* 0x000000c800067202 */ /* 0x000fe20000000f00 */
[----:B------:R-:W-:-:S05]  /*535a0*/  IMAD.MOV.U32 R7, RZ, RZ, R201 ;  /* 0x000000ffff077224 */ /* 0x000fca00078e00c9 */
[----:B------:R1:W-:Y:S04]  /*535b0*/  STS.128 [R0+0x200], R4 ;  /* 0x0002000400007388 */ /* 0x0003e80000000c00 */
[----:B-1----:R-:W2:Y:S04]  /*535c0*/  LDL.LU R4, [R1+0x8c0] ;  /* 0x0008c00001047983 */ /* 0x002ea80000300800 */
[----:B------:R-:W2:Y:S04]  /*535d0*/  LDL.LU R5, [R1+0x8c4] ;  /* 0x0008c40001057983 */ /* 0x000ea80000300800 */
[----:B------:R-:W2:Y:S04]  /*535e0*/  LDL.LU R6, [R1+0x8b0] ;  /* 0x0008b00001067983 */ /* 0x000ea80000300800 */
[----:B------:R-:W2:Y:S01]  /*535f0*/  LDL.LU R7, [R1+0x8b4] ;  /* 0x0008b40001077983 */ /* 0x000ea20000300800 */
[----:B------:R-:W-:Y:S01]  /*53600*/  MOV R200, R198 ;  /* 0x000000c600c87202 */ /* 0x000fe20000000f00 */
[----:B------:R-:W-:-:S05]  /*53610*/  IMAD.MOV.U32 R201, RZ, RZ, R199 ;  /* 0x000000ffffc97224 */ /* 0x000fca00078e00c7 */
[----:B------:R-:W-:Y:S04]  /*53620*/  STS.128 [R0+0x280], R200 ;  /* 0x000280c800007388 */ /* 0x000fe80000000c00 */
[----:B------:R-:W-:Y:S06]  /*53630*/  BAR.SYNC.DEFER_BLOCKING 0x0 ;  /* 0x0000000000007b1d */ /* 0x000fec0000010000 */
[----:B------:R-:W1:Y:S04]  /*53640*/  LDS.128 R8, [R2] ;  /* 0x0000000002087984 */ /* 0x000e680000000c00 */
[----:B------:R-:W3:Y:S04]  /*53650*/  LDS.128 R16, [R12] ;  /* 0x000000000c107984 */ /* 0x000ee80000000c00 */
[----:B------:R-:W4:Y:S04]  /*53660*/  LDS.128 R12, [R3] ;  /* 0x00000000030c7984 */ /* 0x000f280000000c00 */
[----:B-1----:R-:W-:Y:S04]  /*53670*/  STL.64 [R1+0x230], R8 ;  /* 0x0002300801007387 */ /* 0x002fe80000100a00 */
[----:B------:R-:W-:Y:S04]  /*53680*/  STL.64 [R1+0x238], R10 ;  /* 0x0002380a01007387 */ /* 0x000fe80000100a00 */
[----:B------:R-:W1:Y:S04]  /*53690*/  LDS.128 R8, [R252] ;  /* 0x00000000fc087984 */ /* 0x000e680000000c00 */
[----:B------:R-:W-:Y:S06]  /*536a0*/  BAR.SYNC.DEFER_BLOCKING 0x0 ;  /* 0x0000000000007b1d */ /* 0x000fec0000010000 */
[----:B---3--:R-:W-:Y:S04]  /*536b0*/  STL.64 [R1+0x2c0], R16 ;  /* 0x0002c01001007387 */ /* 0x008fe80000100a00 */
[----:B------:R-:W-:Y:S04]  /*536c0*/  STL.64 [R1+0x2c8], R18 ;  /* 0x0002c81201007387 */ /* 0x000fe80000100a00 */
[----:B----4-:R-:W-:Y:S04]  /*536d0*/  STL.64 [R1+0x340], R12 ;  /* 0x0003400c01007387 */ /* 0x010fe80000100a00 */
[----:B------:R-:W-:Y:S04]  /*536e0*/  STL.64 [R1+0x348], R14 ;  /* 0x0003480e01007387 */ /* 0x000fe80000100a00 */
[----:B-1----:R-:W-:Y:S04]  /*536f0*/  STL.64 [R1+0x380], R8 ;  /* 0x0003800801007387 */ /* 0x002fe80000100a00 */
[----:B------:R-:W-:Y:S04]  /*53700*/  STL.64 [R1+0x388], R10 ;  /* 0x0003880a01007387 */ /* 0x000fe80000100a00 */
[----:B--2---:R1:W-:Y:S04]  /*53710*/  STS.128 [R0], R4 ;  /* 0x0000000400007388 */ /* 0x0043e80000000c00 */
[----:B-1----:R-:W2:Y:S04]  /*53720*/  LDL.LU R4, [R1+0x8c8] ;  /* 0x0008c80001047983 */ /* 0x002ea80000300800 */
[----:B------:R-:W2:Y:S04]  /*53730*/  LDL.LU R5, [R1+0x8cc] ;  /* 0x0008cc0001057983 */ /* 0x000ea80000300800 */
[----:B------:R-:W2:Y:S04]  /*53740*/  LDL.LU R6, [R1+0x8b8] ;  /* 0x0008b80001067983 */ /* 0x000ea80000300800 */
[----:B------:R-:W2:Y:S04]  /*53750*/  LDL.LU R7, [R1+0x8bc] ;  /* 0x0008bc0001077983 */ /* 0x000ea80000300800 */
[----:B------:R-:W3:Y:S04]  /*53760*/  LDL.LU R8, [R1+0x1f0] ;  /* 0x0001f00001087983 */ /* 0x000ee80000300800 */
[----:B------:R-:W3:Y:S04]  /*53770*/  LDL.LU R9, [R1+0x1f4] ;  /* 0x0001f40001097983 */ /* 0x000ee80000300800 */
[----:B------:R-:W3:Y:S04]  /*53780*/  LDL.LU R10, [R1+0x1e0] ;  /* 0x0001e000010a7983 */ /* 0x000ee80000300800 */
[----:B------:R-:W3:Y:S04]  /*53790*/  LDL.LU R11, [R1+0x1e4] ;  /* 0x0001e400010b7983 */ /* 0x000ee80000300800 */
[----:B--2---:R1:W-:Y:S04]  /*537a0*/  STS.128 [R0+0x80], R4 ;  /* 0x0000800400007388 */ /* 0x0043e80000000c00 */
[----:B-1----:R-:W2:Y:S04]  /*537b0*/  LDL.LU R4, [R1+0x1f8] ;  /* 0x0001f80001047983 */ /* 0x002ea80000300800 */
[----:B------:R-:W2:Y:S04]  /*537c0*/  LDL.LU R5, [R1+0x1fc] ;  /* 0x0001fc0001057983 */ /* 0x000ea80000300800 */
[----:B------:R-:W2:Y:S04]  /*537d0*/  LDL.LU R6, [R1+0x1e8] ;  /* 0x0001e80001067983 */ /* 0x000ea80000300800 */
[----:B------:R-:W2:Y:S04]  /*537e0*/  LDL.LU R7, [R1+0x1ec] ;  /* 0x0001ec0001077983 */ /* 0x000ea80000300800 */
[----:B---3--:R-:W-:Y:S04]  /*537f0*/  STS.128 [R0+0x200], R8 ;  /* 0x0002000800007388 */ /* 0x008fe80000000c00 */
[----:B--2---:R1:W-:Y:S04]  /*53800*/  STS.128 [R0+0x280], R4 ;  /* 0x0002800400007388 */ /* 0x0043e80000000c00 */
[----:B------:R-:W-:Y:S06]  /*53810*/  BAR.SYNC.DEFER_BLOCKING 0x0 ;  /* 0x0000000000007b1d */ /* 0x000fec0000010000 */
[----:B------:R-:W2:Y:S01]  /*53820*/  LDS.128 R8, [R2] ;  /* 0x0000000002087984 */ /* 0x000ea20000000c00 */
[----:B-1----:R-:W-:-:S02]  /*53830*/  MOV R4, R232 ;  /* 0x000000e800047202 */ /* 0x002fc40000000f00 */
[----:B------:R-:W-:Y:S01]  /*53840*/  LOP3.LUT R232, R2, 0x20, RZ, 0x3c, !PT ;  /* 0x0000002002e87812 */ /* 0x000fe200078e3cff */
[----:B------:R-:W-:Y:S04]  /*53850*/  LDS.128 R12, [R3] ;  /* 0x00000000030c7984 */ /* 0x000fe80000000c00 */
[----:B------:R-:W1:Y:S04]  /*53860*/  LDS.128 R16, [R232] ;  /* 0x00000000e8107984 */ /* 0x000e680000000c00 */
[----:B--2---:R-:W-:Y:S04]  /*53870*/  STL.64 [R1+0xa0], R8 ;  /* 0x0000a00801007387 */ /* 0x004fe80000100a00 */
[----:B------:R-:W-:Y:S04]  /*53880*/  STL.64 [R1+0xa8], R10 ;  /* 0x0000a80a01007387 */ /* 0x000fe80000100a00 */
[----:B------:R-:W2:Y:S01]  /*53890*/  LDS.128 R8, [R252] ;  /* 0x00000000fc087984 */ /* 0x000ea20000000c00 */
[----:B------:R-:W-:Y:S01]  /*538a0*/  IMAD.MOV.U32 R5, RZ, RZ, R233 ;  /* 0x000000ffff057224 */ /* 0x000fe200078e00e9 */
[----:B------:R-:W-:Y:S01]  /*538b0*/  MOV R6, R228 ;  /* 0x000000e400067202 */ /* 0x000fe20000000f00 */
[----:B------:R-:W-:Y:S01]  /*538c0*/  IMAD.MOV.U32 R7, RZ, RZ, R229 ;  /* 0x000000ffff077224 */ /* 0x000fe200078e00e5 */
[----:B------:R-:W-:Y:S06]  /*538d0*/  BAR.SYNC.DEFER_BLOCKING 0x0 ;  /* 0x0000000000007b1d */ /* 0x000fec0000010000 */
[----:B-1----:R-:W-:Y:S04]  /*538e0*/  STL.64 [R1+0x260], R16 ;  /* 0x0002601001007387 */ /* 0x002fe80000100a00 */
[----:B------:R-:W-:Y:S04]  /*538f0*/  STL.64 [R1+0x268], R18 ;  /* 0x0002681201007387 */ /* 0x000fe80000100a00 */
[----:B------:R-:W-:Y:S04]  /*53900*/  STL.64 [R1+0x320], R12 ;  /* 0x0003200c01007387 */ /* 0x000fe80000100a00 */
[----:B------:R-:W-:Y:S04]  /*53910*/  STL.64 [R1+0x328], R14 ;  /* 0x0003280e01007387 */ /* 0x000fe80000100a00 */
[----:B------:R1:W-:Y:S04]  /*53920*/  STS.128 [R0], R4 ;  /* 0x0000000400007388 */ /* 0x0003e80000000c00 */
[----:B--2---:R-:W-:Y:S01]  /*53930*/  STL.64 [R1+0x370], R8 ;  /* 0x0003700801007387 */ /* 0x004fe20000100a00 */
[----:B-1----:R-:W-:Y:S01]  /*53940*/  MOV R4, R172 ;  /* 0x000000ac00047202 */ /* 0x002fe20000000f00 */
[----:B------:R-:W-:Y:S01]  /*53950*/  IMAD.MOV.U32 R5, RZ, RZ, R173 ;  /* 0x000000ffff057224 */ /* 0x000fe200078e00ad */
[----:B------:R-:W-:Y:S01]  /*53960*/  MOV R6, R168 ;  /* 0x000000a800067202 */ /* 0x000fe20000000f00 */
[----:B------:R-:W-:Y:S01]  /*53970*/  IMAD.MOV.U32 R7, RZ, RZ, R169 ;  /* 0x000000ffff077224 */ /* 0x000fe200078e00a9 */
[----:B------:R-:W-:Y:S04]  /*53980*/  STL.64 [R1+0x378], R10 ;  /* 0x0003780a01007387 */ /* 0x000fe80000100a00 */
[----:B------:R1:W-:Y:S04]  /*53990*/  STS.128 [R0+0x200], R4 ;  /* 0x0002000400007388 */ /* 0x0003e80000000c00 */
[----:B-1----:R-:W2:Y:S04]  /*539a0*/  LDL.LU R4, [R1+0x850] ;  /* 0x0008500001047983 */ /* 0x002ea80000300800 */
[----:B------:R-:W2:Y:S04]  /*539b0*/  LDL.LU R5, [R1+0x854] ;  /* 0x0008540001057983 */ /* 0x000ea80000300800 */
[----:B------:R-:W2:Y:S04]  /*539c0*/  LDL.LU R6, [R1+0x840] ;  /* 0x0008400001067983 */ /* 0x000ea80000300800 */
[----:B------:R-:W2:Y:S01]  /*539d0*/  LDL.LU R7, [R1+0x844] ;  /* 0x0008440001077983 */ /* 0x000ea20000300800 */
[----:B------:R-:W-:Y:S01]  /*539e0*/  MOV R228, R234 ;  /* 0x000000ea00e47202 */ /* 0x000fe20000000f00 */
[----:B------:R-:W-:Y:S01]  /*539f0*/  IMAD.MOV.U32 R229, RZ, RZ, R235 ;  /* 0x000000ffffe57224 */ /* 0x000fe200078e00eb */
[----:B------:R-:W-:Y:S01]  /*53a00*/  MOV R168, R174 ;  /* 0x000000ae00a87202 */ /* 0x000fe20000000f00 */
[----:B------:R-:W-:-:S03]  /*53a10*/  IMAD.MOV.U32 R169, RZ, RZ, R175 ;  /* 0x000000ffffa97224 */ /* 0x000fc600078e00af */
[----:B------:R-:W-:Y:S04]  /*53a20*/  STS.128 [R0+0x80], R228 ;  /* 0x000080e400007388 */ /* 0x000fe80000000c00 */
        /* <DEDUP_REMOVED lines=30> */
[----:B--2---:R-:W-:Y:S04]  /*53c10*/  STS.128 [R0+0x280], R4 ;  /* 0x0002800400007388 */ /* 0x004fe80000000c00 */
[----:B------:R-:W-:Y:S06]  /*53c20*/  BAR.SYNC.DEFER_BLOCKING 0x0 ;  /* 0x0000000000007b1d */ /* 0x000fec0000010000 */
[----:B------:R-:W1:Y:S04]  /*53c30*/  LDS.128 R8, [R2] ;  /* 0x0000000002087984 */ /* 0x000e680000000c00 */
[----:B------:R-:W2:Y:S04]  /*53c40*/  LDS.128 R16, [R232] ;  /* 0x00000000e8107984 */ /* 0x000ea80000000c00 */
[----:B------:R-:W3:Y:S04]  /*53c50*/  LDS.128 R12, [R3] ;  /* 0x00000000030c7984 */ /* 0x000ee80000000c00 */
[----:B-1----:R-:W-:Y:S04]  /*53c60*/  STL.64 [R1+0x50], R8 ;  /* 0x0000500801007387 */ /* 0x002fe80000100a00 */
[----:B------:R-:W-:Y:S04]  /*53c70*/  STL.64 [R1+0x58], R10 ;  /* 0x0000580a01007387 */ /* 0x000fe80000100a00 */
[----:B------:R-:W1:Y:S01]  /*53c80*/  LDS.128 R8, [R252] ;  /* 0x00000000fc087984 */ /* 0x000e620000000c00 */
[----:B------:R-:W-:Y:S01]  /*53c90*/  MOV R4, R136 ;  /* 0x0000008800047202 */ /* 0x000fe20000000f00 */
[----:B------:R-:W-:Y:S01]  /*53ca0*/  IMAD.MOV.U32 R5, RZ, RZ, R137 ;  /* 0x000000ffff057224 */ /* 0x000fe200078e0089 */
[----:B------:R-:W-:Y:S01]  /*53cb0*/  MOV R6, R132 ;  /* 0x0000008400067202 */ /* 0x000fe20000000f00 */
[----:B------:R-:W-:Y:S01]  /*53cc0*/  IMAD.MOV.U32 R7, RZ, RZ, R133 ;  /* 0x000000ffff077224 */ /* 0x000fe200078e0085 */
[----:B------:R-:W-:Y:S06]  /*53cd0*/  BAR.SYNC.DEFER_BLOCKING 0x0 ;  /* 0x0000000000007b1d */ /* 0x000fec0000010000 */
[----:B--2---:R-:W-:Y:S04]  /*53ce0*/  STL.64 [R1+0xb0], R16 ;  /* 0x0000b01001007387 */ /* 0x004fe80000100a00 */
[----:B------:R-:W-:Y:S04]  /*53cf0*/  STL.64 [R1+0xb8], R18 ;  /* 0x0000b81201007387 */ /* 0x000fe80000100a00 */
[----:B---3--:R-:W-:Y:S04]  /*53d00*/  STL.64 [R1+0x280], R12 ;  /* 0x0002800c01007387 */ /* 0x008fe80000100a00 */
[----:B------:R-:W-:Y:S04]  /*53d10*/  STL.64 [R1+0x288], R14 ;  /* 0x0002880e01007387 */ /* 0x000fe80000100a00 */
[----:B------:R2:W-:Y:S04]  /*53d20*/  STS.128 [R0], R4 ;  /* 0x0000000400007388 */ /* 0x0005e80000000c00 */
[----:B-1----:R-:W-:Y:S01]  /*53d30*/  STL.64 [R1+0x330], R8 ;  /* 0x0003300801007387 */ /* 0x002fe20000100a00 */
[----:B--2---:R-:W-:Y:S01]  /*53d40*/  MOV R4, R60 ;  /* 0x0000003c00047202 */ /* 0x004fe20000000f00 */
        /* <DEDUP_REMOVED lines=47> */
[----:B-1----:R-:W-:-:S03]  /*54040*/  IMAD.MOV.U32 R5, RZ, RZ, R245 ;  /* 0x000000ffff057224 */ /* 0x002fc600078e00f5 */
[----:B------:R-:W1:Y:S04]  /*54050*/  LDS.128 R16, [R232] ;  /* 0x00000000e8107984 */ /* 0x000e680000000c00 */
[----:B------:R-:W3:Y:S04]  /*54060*/  LDS.128 R12, [R3] ;  /* 0x00000000030c7984 */ /* 0x000ee80000000c00 */
[----:B--2---:R-:W-:Y:S01]  /*54070*/  STL [R1+0x24], R9 ;  /* 0x0000240901007387 */ /* 0x004fe20000100800 */
[----:B------:R-:W-:-:S03]  /*54080*/  MOV R245, R8 ;  /* 0x0000000800f57202 */ /* 0x000fc60000000f00 */
[----:B------:R-:W-:Y:S04]  /*54090*/  STL.64 [R1+0x28], R10 ;  /* 0x0000280a01007387 */ /* 0x000fe80000100a00 */
[----:B------:R-:W2:Y:S04]  /*540a0*/  LDS.128 R8, [R252] ;  /* 0x00000000fc087984 */ /* 0x000ea80000000c00 */
[----:B-1----:R-:W-:Y:S01]  /*540b0*/  STL.64 [R1+0x60], R16 ;  /* 0x0000601001007387 */ /* 0x002fe20000100a00 */
[----:B------:R-:W-:-:S03]  /*540c0*/  MOV R4, R244 ;  /* 0x000000f400047202 */ /* 0x000fc60000000f00 */
[----:B------:R-:W-:Y:S04]  /*540d0*/  STL.64 [R1+0x68], R18 ;  /* 0x0000681201007387 */ /* 0x000fe80000100a00 */
[----:B------:R-:W-:Y:S01]  /*540e0*/  BAR.SYNC.DEFER_BLOCKING 0x0 ;  /* 0x0000000000007b1d */ /* 0x000fe20000010000 */
[----:B------:R-:W-:Y:S01]  /*540f0*/  MOV R6, R248 ;  /* 0x000000f800067202 */ /* 0x000fe20000000f00 */
[----:B------:R-:W-:-:S04]  /*54100*/  IMAD.MOV.U32 R7, RZ, RZ, R249 ;  /* 0x000000ffff077224 */ /* 0x000fc800078e00f9 */
[----:B---3--:R-:W-:Y:S04]  /*54110*/  STL.64 [R1+0x140], R12 ;  /* 0x0001400c01007387 */ /* 0x008fe80000100a00 */
[----:B------:R-:W-:Y:S04]  /*54120*/  STL.64 [R1+0x148], R14 ;  /* 0x0001480e01007387 */ /* 0x000fe80000100a00 */
[----:B--2---:R1:W-:Y:S04]  /*54130*/  STL.64 [R1+0x2e0], R8 ;  /* 0x0002e00801007387 */ /* 0x0043e80000100a00 */
[----:B------:R2:W-:Y:S04]  /*54140*/  STL.64 [R1+0x2e8], R10 ;  /* 0x0002e80a01007387 */ /* 0x0005e80000100a00 */
[----:B------:R3:W-:Y:S04]  /*54150*/  STS.128 [R0], R4 ;  /* 0x0000000400007388 */ /* 0x0007e80000000c00 */
[----:B-1----:R-:W4:Y:S04]  /*54160*/  LDL.LU R8, [R1+0x270] ;  /* 0x0002700001087983 */ /* 0x002f280000300800 */
[----:B------:R-:W4:Y:S04]  /*54170*/  LDL.LU R9, [R1+0x274] ;  /* 0x0002740001097983 */ /* 0x000f280000300800 */
[----:B--2---:R-:W4:Y:S04]  /*54180*/  LDL.LU R10, [R1+0x240] ;  /* 0x00024000010a7983 */ /* 0x004f280000300800 */
[----:B------:R-:W4:Y:S04]  /*54190*/  LDL.LU R11, [R1+0x244] ;  /* 0x00024400010b7983 */ /* 0x000f280000300800 */
[----:B---3--:R-:W2:Y:S04]  /*541a0*/  LDL.LU R4, [R1+0x278] ;  /* 0x0002780001047983 */ /* 0x008ea80000300800 */
[----:B------:R-:W2:Y:S04]  /*541b0*/  LDL.LU R5, [R1+0x27c] ;  /* 0x00027c0001057983 */ /* 0x000ea80000300800 */
[----:B------:R-:W2:Y:S04]  /*541c0*/  LDL.LU R6, [R1+0x248] ;  /* 0x0002480001067983 */ /* 0x000ea80000300800 */
[----:B------:R-:W2:Y:S01]  /*541d0*/  LDL.LU R7, [R1+0x24c] ;  /* 0x00024c0001077983 */ /* 0x000ea20000300800 */
[----:B------:R-:W-:Y:S01]  /*541e0*/  IMAD.MOV.U32 R248, RZ, RZ, R246 ;  /* 0x000000fffff87224 */ /* 0x000fe200078e00f6 */
[----:B------:R-:W-:-:S05]  /*541f0*/  MOV R249, R247 ;  /* 0x000000f700f97202 */ /* 0x000fca0000000f00 */
[----:B------:R-:W-:Y:S04]  /*54200*/  STS.128 [R0+0x80], R248 ;  /* 0x000080f800007388 */ /* 0x000fe80000000c00 */
[----:B--2---:R1:W-:Y:S04]  /*54210*/  STS.128 [R0+0x280], R4 ;  /* 0x0002800400007388 */ /* 0x0043e80000000c00 */
[----:B-1----:R-:W2:Y:S04]  /*54220*/  LDL.LU R4, [R1+0x610] ;  /* 0x0006100001047983 */ /* 0x002ea80000300800 */
[----:B------:R-:W2:Y:S04]  /*54230*/  LDL.LU R5, [R1+0x614] ;  /* 0x0006140001057983 */ /* 0x000ea80000300800 */
[----:B------:R-:W2:Y:S04]  /*54240*/  LDL.LU R6, [R1+0x600] ;  /* 0x0006000001067983 */ /* 0x000ea80000300800 */
[----:B------:R-:W2:Y:S04]  /*54250*/  LDL.LU R7, [R1+0x604] ;  /* 0x0006040001077983 */ /* 0x000ea80000300800 */
[----:B----4-:R-:W-:Y:S04]  /*54260*/  STS.128 [R0+0x200], R8 ;  /* 0x0002000800007388 */ /* 0x010fe80000000c00 */
[----:B------:R-:W-:Y:S06]  /*54270*/  BAR.SYNC.DEFER_BLOCKING 0x0 ;  /* 0x0000000000007b1d */ /* 0x000fec0000010000 */
[----:B------:R-:W1:Y:S04]  /*54280*/  LDS.128 R12, [R2] ;  /* 0x00000000020c7984 */ /* 0x000e680000000c00 */
[----:B------:R-:W3:Y:S04]  /*54290*/  LDS.128 R8, [R232] ;  /* 0x00000000e8087984 */ /* 0x000ee80000000c00 */
[----:B-1----:R-:W-:Y:S04]  /*542a0*/  STL.64 [R1+0x10], R12 ;  /* 0x0000100c01007387 */ /* 0x002fe80000100a00 */
[----:B------:R-:W-:Y:S01]  /*542b0*/  STL.64 [R1+0x18], R14 ;  /* 0x0000180e01007387 */ /* 0x000fe20000100a00 */
[----:B---3--:R-:W-:Y:S01]  /*542c0*/  IMAD.MOV.U32 R249, RZ, RZ, R8 ;  /* 0x000000fffff97224 */ /* 0x008fe200078e0008 */
[----:B------:R-:W-:-:S02]  /*542d0*/  MOV R248, R9 ;  /* 0x0000000900f87202 */ /* 0x000fc40000000f00 */
[----:B------:R-:W-:Y:S04]  /*542e0*/  STL.64 [R1+0x48], R10 ;  /* 0x0000480a01007387 */ /* 0x000fe80000100a00 */
[----:B------:R-:W1:Y:S04]  /*542f0*/  LDS.128 R8, [R3] ;  /* 0x0000000003087984 */ /* 0x000e680000000c00 */
[----:B-1----:R-:W-:Y:S01]  /*54300*/  STL [R1+0x80], R8 ;  /* 0x0000800801007387 */ /* 0x002fe20000100800 */
[----:B------:R-:W-:-:S03]  /*54310*/  IMAD.MOV.U32 R251, RZ, RZ, R9 ;  /* 0x000000fffffb7224 */ /* 0x000fc600078e0009 */
[----:B------:R-:W-:Y:S04]  /*54320*/  STL.64 [R1+0x88], R10 ;  /* 0x0000880a01007387 */ /* 0x000fe80000100a00 */
[----:B------:R-:W1:Y:S04]  /*54330*/  LDS.128 R8, [R252] ;  /* 0x00000000fc087984 */ /* 0x000e680000000c00 */
[----:B------:R-:W-:Y:S06]  /*54340*/  BAR.SYNC.DEFER_BLOCKING 0x0 ;  /* 0x0000000000007b1d */ /* 0x000fec0000010000 */
[----:B-1----:R1:W-:Y:S01]  /*54350*/  STL [R1+0x1f0], R8 ;  /* 0x0001f00801007387 */ /* 0x0023e20000100800 */
[----:B------:R-:W-:-:S03]  /*54360*/  MOV R250, R9 ;  /* 0x0000000900fa7202 */ /* 0x000fc60000000f00 */
[----:B------:R3:W-:Y:S04]  /*54370*/  STL.64 [R1+0x1f8], R10 ;  /* 0x0001f80a01007387 */ /* 0x0007e80000100a00 */
[----:B-1----:R-:W4:Y:S04]  /*54380*/  LDL.LU R8, [R1+0x618] ;  /* 0x0006180001087983 */ /* 0x002f280000300800 */
[----:B------:R-:W4:Y:S04]  /*54390*/  LDL.LU R9, [R1+0x61c] ;  /* 0x00061c0001097983 */ /* 0x000f280000300800 */
[----:B---3--:R-:W4:Y:S04]  /*543a0*/  LDL.LU R10, [R1+0x608] ;  /* 0x00060800010a7983 */ /* 0x008f280000300800 */
[----:B------:R-:W4:Y:S04]  /*543b0*/  LDL.LU R11, [R1+0x60c] ;  /* 0x00060c00010b7983 */ /* 0x000f280000300800 */
[----:B--2---:R1:W-:Y:S04]  /*543c0*/  STS.128 [R0], R4 ;  /* 0x0000000400007388 */ /* 0x0043e80000000c00 */
[----:B-1----:R-:W2:Y:S04]  /*543d0*/  LDL.LU R4, [R1+0x760] ;  /* 0x0007600001047983 */ /* 0x002ea80000300800 */
[----:B------:R-:W2:Y:S04]  /*543e0*/  LDL.LU R5, [R1+0x764] ;  /* 0x0007640001057983 */ /* 0x000ea80000300800 */
[----:B------:R-:W2:Y:S04]  /*543f0*/  LDL.LU R6, [R1+0x750] ;  /* 0x0007500001067983 */ /* 0x000ea80000300800 */
[----:B------:R-:W2:Y:S04]  /*54400*/  LDL.LU R7, [R1+0x754] ;  /* 0x0007540001077983 */ /* 0x000ea80000300800 */
[----:B--2---:R1:W-:Y:S04]  /*54410*/  STS.128 [R0+0x200], R4 ;  /* 0x0002000400007388 */ /* 0x0043e80000000c00 */
[----:B-1----:R-:W2:Y:S04]  /*54420*/  LDL.LU R4, [R1+0x768] ;  /* 0x0007680001047983 */ /* 0x002ea80000300800 */
[----:B------:R-:W2:Y:S04]  /*54430*/  LDL.LU R5, [R1+0x76c] ;  /* 0x00076c0001057983 */ /* 0x000ea80000300800 */
[----:B------:R-:W2:Y:S04]  /*54440*/  LDL.LU R6, [R1+0x758] ;  /* 0x0007580001067983 */ /* 0x000ea80000300800 */
[----:B------:R-:W2:Y:S04]  /*54450*/  LDL.LU R7, [R1+0x75c] ;  /* 0x00075c0001077983 */ /* 0x000ea80000300800 */
[----:B----4-:R1:W-:Y:S04]  /*54460*/  STS.128 [R0+0x80], R8 ;  /* 0x0000800800007388 */ /* 0x0103e80000000c00 */
[----:B-1----:R-:W3:Y:S04]  /*54470*/  LDL.LU R8, [R1+0x640] ;  /* 0x0006400001087983 */ /* 0x002ee80000300800 */
[----:B------:R-:W3:Y:S04]  /*54480*/  LDL.LU R9, [R1+0x644] ;  /* 0x0006440001097983 */ /* 0x000ee80000300800 */
[----:B------:R-:W3:Y:S04]  /*54490*/  LDL.LU R10, [R1+0x5c0] ;  /* 0x0005c000010a7983 */ /* 0x000ee80000300800 */
[----:B------:R-:W3:Y:S04]  /*544a0*/  LDL.LU R11, [R1+0x5c4] ;  /* 0x0005c400010b7983 */ /* 0x000ee80000300800 */
[----:B--2---:R-:W-:Y:S04]  /*544b0*/  STS.128 [R0+0x280], R4 ;  /* 0x0002800400007388 */ /* 0x004fe80000000c00 */
[----:B------:R-:W-:Y:S06]  /*544c0*/  BAR.SYNC.DEFER_BLOCKING 0x0 ;  /* 0x0000000000007b1d */ /* 0x000fec0000010000 */
[----:B------:R-:W1:Y:S04]  /*544d0*/  LDS.128 R4, [R2] ;  /* 0x0000000002047984 */ /* 0x000e680000000c00 */
[----:B------:R-:W2:Y:S04]  /*544e0*/  LDS.128 R16, [R232] ;  /* 0x00000000e8107984 */ /* 0x000ea80000000c00 */
[----:B------:R-:W4:Y:S04]  /*544f0*/  LDS.128 R12, [R3] ;  /* 0x00000000030c7984 */ /* 0x000f280000000c00 */
[----:B-1----:R-:W-:Y:S04]  /*54500*/  STL.64 [R1+0x3e0], R4 ;  /* 0x0003e00401007387 */ /* 0x002fe80000100a00 */
[----:B------:R-:W-:Y:S04]  /*54510*/  STL.64 [R1+0x3e8], R6 ;  /* 0x0003e80601007387 */ /* 0x000fe80000100a00 */
[----:B------:R-:W1:Y:S04]  /*54520*/  LDS.128 R4, [R252] ;  /* 0x00000000fc047984 */ /* 0x000e680000000c00 */
[----:B--2---:R-:W-:Y:S04]  /*54530*/  STL.64 [R1+0x460], R16 ;  /* 0x0004601001007387 */ /* 0x004fe80000100a00 */
[----:B------:R-:W-:Y:S04]  /*54540*/  STL.64 [R1+0x468], R18 ;  /* 0x0004681201007387 */ /* 0x000fe80000100a00 */
[----:B----4-:R-:W-:Y:S04]  /*54550*/  STL.64 [R1+0x500], R12 ;  /* 0x0005000c01007387 */ /* 0x010fe80000100a00 */
[----:B------:R-:W-:Y:S04]  /*54560*/  STL.64 [R1+0x508], R14 ;  /* 0x0005080e01007387 */ /* 0x000fe80000100a00 */
[----:B------:R-:W-:Y:S06]  /*54570*/  BAR.SYNC.DEFER_BLOCKING 0x0 ;  /* 0x0000000000007b1d */ /* 0x000fec0000010000 */
[----:B-1----:R1:W-:Y:S04]  /*54580*/  STL.64 [R1+0x530], R4 ;  /* 0x0005300401007387 */ /* 0x0023e80000100a00 */
[----:B------:R2:W-:Y:S04]  /*54590*/  STL.64 [R1+0x538], R6 ;  /* 0x0005380601007387 */ /* 0x0005e80000100a00 */
[----:B-1----:R-:W4:Y:S04]  /*545a0*/  LDL.LU R4, [R1+0x648] ;  /* 0x0006480001047983 */ /* 0x002f280000300800 */
[----:B------:R-:W4:Y:S04]  /*545b0*/  LDL.LU R5, [R1+0x64c] ;  /* 0x00064c0001057983 */ /* 0x000f280000300800 */
[----:B--2---:R-:W4:Y:S04]  /*545c0*/  LDL.LU R6, [R1+0x5c8] ;  /* 0x0005c80001067983 */ /* 0x004f280000300800 */
[----:B------:R-:W4:Y:S04]  /*545d0*/  LDL.LU R7, [R1+0x5cc] ;  /* 0x0005cc0001077983 */ /* 0x000f280000300800 */
[----:B---3--:R-:W-:Y:S04]  /*545e0*/  STS.128 [R0], R8 ;  /* 0x0000000800007388 */ /* 0x008fe80000000c00 */
[----:B----4-:R1:W-:Y:S02]  /*545f0*/  STS.128 [R0+0x80], R4 ;  /* 0x0000800400007388 */ /* 0x0103e40000000c00 */
[----:B-1----:R-:W-:Y:S01]  /*54600*/  IMAD.MOV.U32 R4, RZ, RZ, R204 ;  /* 0x000000ffff047224 */ /* 0x002fe200078e00cc */
[----:B------:R-:W-:Y:S01]  /*54610*/  MOV R5, R205 ;  /* 0x000000cd00057202 */ /* 0x000fe20000000f00 */
[----:B------:R-:W-:Y:S01]  /*54620*/  IMAD.MOV.U32 R6, RZ, RZ, R208 ;  /* 0x000000ffff067224 */ /* 0x000fe200078e00d0 */
[----:B------:R-:W-:-:S05]  /*54630*/  MOV R7, R209 ;  /* 0x000000d100077202 */ /* 0x000fca0000000f00 */
[----:B------:R1:W-:Y:S04]  /*54640*/  STS.128 [R0+0x200], R4 ;  /* 0x0002000400007388 */ /* 0x0003e80000000c00 */
[----:B-1----:R-:W2:Y:S04]  /*54650*/  LDL.LU R4, [R1+0x8a0] ;  /* 0x0008a00001047983 */ /* 0x002ea80000300800 */
[----:B------:R-:W2:Y:S04]  /*54660*/  LDL.LU R5, [R1+0x8a4] ;  /* 0x0008a40001057983 */ /* 0x000ea80000300800 */
[----:B------:R-:W2:Y:S04]  /*54670*/  LDL.LU R6, [R1+0x890] ;  /* 0x0008900001067983 */ /* 0x000ea80000300800 */
[----:B------:R-:W2:Y:S01]  /*54680*/  LDL.LU R7, [R1+0x894] ;  /* 0x0008940001077983 */ /* 0x000ea20000300800 */
[----:B------:R-:W-:Y:S01]  /*54690*/  IMAD.MOV.U32 R208, RZ, RZ, R206 ;  /* 0x000000ffffd07224 */ /* 0x000fe200078e00ce */
[----:B------:R-:W-:-:S05]  /*546a0*/  MOV R209, R207 ;  /* 0x000000cf00d17202 */ /* 0x000fca0000000f00 */
        /* <DEDUP_REMOVED lines=38> */
[----:B------:R-:W-:Y:S01]  /*54910*/  IMAD.MOV.U32 R4, RZ, RZ, R224 ;  /* 0x000000ffff047224 */ /* 0x000fe200078e00e0 */
[----:B------:R-:W-:Y:S01]  /*54920*/  MOV R5, R225 ;  /* 0x000000e100057202 */ /* 0x000fe20000000f00 */
[----:B------:R-:W-:Y:S01]  /*54930*/  IMAD.MOV.U32 R6, RZ, RZ, R220 ;  /* 0x000000ffff067224 */ /* 0x000fe200078e00dc */
[----:B------:R-:W-:Y:S01]  /*54940*/  MOV R7, R221 ;  /* 0x000000dd00077202 */ /* 0x000fe20000000f00 */
[----:B------:R-:W-:Y:S06]  /*54950*/  BAR.SYNC.DEFER_BLOCKING 0x0 ;  /* 0x0000000000007b1d */ /* 0x000fec0000010000 */
[----:B--2---:R-:W-:Y:S04]  /*54960*/  STL.64 [R1+0x400], R16 ;  /* 0x0004001001007387 */ /* 0x004fe80000100a00 */
[----:B------:R-:W-:Y:S04]  /*54970*/  STL.64 [R1+0x408], R18 ;  /* 0x0004081201007387 */ /* 0x000fe80000100a00 */
[----:B---3--:R-:W-:Y:S04]  /*54980*/  STL.64 [R1+0x480], R12 ;  /* 0x0004800c01007387 */ /* 0x008fe80000100a00 */
[----:B------:R-:W-:Y:S04]  /*54990*/  STL.64 [R1+0x488], R14 ;  /* 0x0004880e01007387 */ /* 0x000fe80000100a00 */
[----:B------:R2:W-:Y:S04]  /*549a0*/  STS.128 [R0], R4 ;  /* 0x0000000400007388 */ /* 0x0005e80000000c00 */
[----:B-1----:R-:W-:Y:S01]  /*549b0*/  STL.64 [R1+0x510], R8 ;  /* 0x0005100801007387 */ /* 0x002fe20000100a00 */
[----:B--2---:R-:W-:Y:S01]  /*549c0*/  IMAD.MOV.U32 R4, RZ, RZ, R164 ;  /* 0x000000ffff047224 */ /* 0x004fe200078e00a4 */
[----:B------:R-:W-:Y:S01]  /*549d0*/  MOV R5, R165 ;  /* 0x000000a500057202 */ /* 0x000fe20000000f00 */
[----:B------:R-:W-:Y:S01]  /*549e0*/  IMAD.MOV.U32 R6, RZ, RZ, R160 ;  /* 0x000000ffff067224 */ /* 0x000fe200078e00a0 */
[----:B------:R-:W-:Y:S01]  /*549f0*/  MOV R7, R161 ;  /* 0x000000a100077202 */ /* 0x000fe20000000f00 */
[----:B------:R-:W-:Y:S04]  /*54a00*/  STL.64 [R1+0x518], R10 ;  /* 0x0005180a01007387 */ /* 0x000fe80000100a00 */
[----:B------:R1:W-:Y:S04]  /*54a10*/  STS.128 [R0+0x200], R4 ;  /* 0x0002000400007388 */ /* 0x0003e80000000c00 */
[----:B-1----:R-:W2:Y:S04]  /*54a20*/  LDL.LU R4, [R1+0x830] ;  /* 0x0008300001047983 */ /* 0x002ea80000300800 */
[----:B------:R-:W2:Y:S04]  /*54a30*/  LDL.LU R5, [R1+0x834] ;  /* 0x0008340001057983 */ /* 0x000ea80000300800 */
[----:B------:R-:W2:Y:S04]  /*54a40*/  LDL.LU R6, [R1+0x820] ;  /* 0x0008200001067983 */ /* 0x000ea80000300800 */
[----:B------:R-:W2:Y:S01]  /*54a50*/  LDL.LU R7, [R1+0x824] ;  /* 0x0008240001077983 */ /* 0x000ea20000300800 */
[----:B------:R-:W-:Y:S01]  /*54a60*/  IMAD.MOV.U32 R220, RZ, RZ, R226 ;  /* 0x000000ffffdc7224 */ /* 0x000fe200078e00e2 */
[----:B------:R-:W-:Y:S01]  /*54a70*/  MOV R221, R227 ;  /* 0x000000e300dd7202 */ /* 0x000fe20000000f00 */
[----:B------:R-:W-:Y:S01]  /*54a80*/  IMAD.MOV.U32 R160, RZ, RZ, R166 ;  /* 0x000000ffffa07224 */ /* 0x000fe200078e00a6 */
[----:B------:R-:W-:-:S03]  /*54a90*/  MOV R161, R167 ;  /* 0x000000a700a17202 */ /* 0x000fc60000000f00 */
        /* <DEDUP_REMOVED lines=97> */
[----:B-1----:R-:W2:Y:S04]  /*550b0*/  LDL.LU R4, [R1+0xc0] ;  /* 0x0000c00001047983 */ /* 0x002ea80000300800 */
[----:B------:R-:W2:Y:S04]  /*550c0*/  LDL.LU R5, [R1+0xc4] ;  /* 0x0000c40001057983 */ /* 0x000ea80000300800 */
[----:B------:R-:W2:Y:S04]  /*550d0*/  LDL.LU R6, [R1+0xe0] ;  /* 0x0000e00001067983 */ /* 0x000ea80000300800 */
[----:B------:R-:W2:Y:S04]  /*550e0*/  LDL.LU R7, [R1+0xe4] ;  /* 0x0000e40001077983 */ /* 0x000ea80000300800 */
[----:B------:R-:W1:Y:S04]  /*550f0*/  LDS.128 R228, [R2] ;  /* 0x0000000002e47984 */ /* 0x000e680000000c00 */
[----:B------:R-:W3:Y:S04]  /*55100*/  LDS.128 R16, [R232] ;  /* 0x00000000e8107984 */ /* 0x000ee80000000c00 */
[----:B------:R-:W4:Y:S04]  /*55110*/  LDS.128 R12, [R3] ;  /* 0x00000000030c7984 */ /* 0x000f280000000c00 */
[----:B------:R-:W3:Y:S04]  /*55120*/  LDS.128 R8, [R252] ;  /* 0x00000000fc087984 */ /* 0x000ee80000000c00 */
[----:B------:R-:W-:Y:S06]  /*55130*/  BAR.SYNC.DEFER_BLOCKING 0x0 ;  /* 0x0000000000007b1d */ /* 0x000fec0000010000 */
[----:B-1----:R-:W-:Y:S04]  /*55140*/  STL [R1+0x1f60], R228 ;  /* 0x001f60e401007387 */ /* 0x002fe80000100800 */
[----:B------:R-:W-:Y:S04]  /*55150*/  STL [R1+0x1f5c], R229 ;  /* 0x001f5ce501007387 */ /* 0x000fe80000100800 */
[----:B------:R-:W-:Y:S04]  /*55160*/  STL [R1+0x1f44], R230 ;  /* 0x001f44e601007387 */ /* 0x000fe80000100800 */
[----:B------:R-:W-:Y:S04]  /*55170*/  STL [R1+0x1f40], R231 ;  /* 0x001f40e701007387 */ /* 0x000fe80000100800 */
[----:B---3--:R-:W-:Y:S04]  /*55180*/  STL.64 [R1+0x1c0], R16 ;  /* 0x0001c01001007387 */ /* 0x008fe80000100a00 */
[----:B------:R-:W-:Y:S04]  /*55190*/  STL.64 [R1+0x1c8], R18 ;  /* 0x0001c81201007387 */ /* 0x000fe80000100a00 */
[----:B----4-:R-:W-:Y:S04]  /*551a0*/  STL.64 [R1+0x3b0], R12 ;  /* 0x0003b00c01007387 */ /* 0x010fe80000100a00 */
[----:B------:R-:W-:Y:S04]  /*551b0*/  STL.64 [R1+0x3b8], R14 ;  /* 0x0003b80e01007387 */ /* 0x000fe80000100a00 */
[----:B------:R-:W-:Y:S04]  /*551c0*/  STL.64 [R1+0x430], R8 ;  /* 0x0004300801007387 */ /* 0x000fe80000100a00 */
        /* <DEDUP_REMOVED lines=31> */
[----:B---3--:R-:W-:Y:S04]  /*553c0*/  STL [R1+0x1f58], R13 ;  /* 0x001f580d01007387 */ /* 0x008fe80000100800 */
[----:B------:R-:W-:Y:S04]  /*553d0*/  STL [R1+0x1f54], R14 ;  /* 0x001f540e01007387 */ /* 0x000fe80000100800 */
[----:B------:R-:W-:Y:S04]  /*553e0*/  STL [R1+0x1f50], R15 ;  /* 0x001f500f01007387 */ /* 0x000fe80000100800 */
[----:B----4-:R-:W-:Y:S04]  /*553f0*/  STL.64 [R1+0xc0], R20 ;  /* 0x0000c01401007387 */ /* 0x010fe80000100a00 */
[----:B------:R-:W-:Y:S04]  /*55400*/  STL.64 [R1+0xc8], R22 ;  /* 0x0000c81601007387 */ /* 0x000fe80000100a00 */
[----:B------:R-:W-:Y:S04]  /*55410*/  STL.64 [R1+0x418], R10 ;  /* 0x0004180a01007387 */ /* 0x000fe80000100a00 */
[----:B--2---:R1:W-:Y:S04]  /*55420*/  STS.128 [R0], R4 ;  /* 0x0000000400007388 */ /* 0x0043e80000000c00 */
[----:B-1----:R-:W2:Y:S04]  /*55430*/  LDL.LU R4, [R1+0x5f8] ;  /* 0x0005f80001047983 */ /* 0x002ea80000300800 */
[----:B------:R-:W2:Y:S04]  /*55440*/  LDL.LU R5, [R1+0x5fc] ;  /* 0x0005fc0001057983 */ /* 0x000ea80000300800 */
[----:B------:R-:W2:Y:S04]  /*55450*/  LDL.LU R6, [R1+0x8e8] ;  /* 0x0008e80001067983 */ /* 0x000ea80000300800 */
[----:B------:R-:W2:Y:S01]  /*55460*/  LDL.LU R7, [R1+0x8ec] ;  /* 0x0008ec0001077983 */ /* 0x000ea20000300800 */
[----:B------:R-:W-:Y:S01]  /*55470*/  IMAD.MOV.U32 R18, RZ, RZ, R8 ;  /* 0x000000ffff127224 */ /* 0x000fe200078e0008 */
[----:B------:R-:W-:-:S02]  /*55480*/  MOV R230, R9 ;  /* 0x0000000900e67202 */ /* 0x000fc40000000f00 */
        /* <DEDUP_REMOVED lines=27> */
[----:B-1----:R1:W-:Y:S04]  /*55640*/  STL.64 [R1+0x4a0], R8 ;  /* 0x0004a00801007387 */ /* 0x0023e80000100a00 */
[----:B------:R3:W-:Y:S01]  /*55650*/  STL.64 [R1+0x4a8], R10 ;  /* 0x0004a80a01007387 */ /* 0x0007e20000100a00 */
[----:B-1----:R-:W-:Y:S01]  /*55660*/  IMAD.MOV.U32 R8, RZ, RZ, R212 ;  /* 0x000000ffff087224 */ /* 0x002fe200078e00d4 */
[----:B------:R-:W-:Y:S01]  /*55670*/  MOV R9, R213 ;  /* 0x000000d500097202 */ /* 0x000fe20000000f00 */
[----:B---3--:R-:W-:Y:S01]  /*55680*/  IMAD.MOV.U32 R10, RZ, RZ, R216 ;  /* 0x000000ffff0a7224 */ /* 0x008fe200078e00d8 */
[----:B------:R-:W-:-:S05]  /*55690*/  MOV R11, R217 ;  /* 0x000000d9000b7202 */ /* 0x000fca0000000f00 */
[----:B------:R-:W-:Y:S04]  /*556a0*/  STS.128 [R0+0x200], R8 ;  /* 0x0002000800007388 */ /* 0x000fe80000000c00 */
        /* <DEDUP_REMOVED lines=8> */
[----:B------:R-:W3:Y:S01]  /*55730*/  LDL.LU R11, [R1+0x874] ;  /* 0x00087400010b7983 */ /* 0x000ee20000300800 */
[----:B------:R-:W-:Y:S01]  /*55740*/  IMAD.MOV.U32 R216, RZ, RZ, R214 ;  /* 0x000000ffffd87224 */ /* 0x000fe200078e00d6 */
[----:B------:R-:W-:-:S05]  /*55750*/  MOV R217, R215 ;  /* 0x000000d700d97202 */ /* 0x000fca0000000f00 */
[----:B------:R-:W-:Y:S04]  /*55760*/  STS.128 [R0+0x280], R216 ;  /* 0x000280d800007388 */ /* 0x000fe80000000c00 */
[----:B--2---:R-:W-:Y:S04]  /*55770*/  STS.128 [R0+0x80], R4 ;  /* 0x0000800400007388 */ /* 0x004fe80000000c00 */
[----:B------:R-:W-:Y:S06]  /*55780*/  BAR.SYNC.DEFER_BLOCKING 0x0 ;  /* 0x0000000000007b1d */ /* 0x000fec0000010000 */
[----:B------:R-:W1:Y:S04]  /*55790*/  LDS.128 R4, [R2] ;  /* 0x0000000002047984 */ /* 0x000e680000000c00 */
[----:B------:R-:W2:Y:S04]  /*557a0*/  LDS.128 R24, [R232] ;  /* 0x00000000e8187984 */ /* 0x000ea80000000c00 */
[----:B------:R-:W4:Y:S04]  /*557b0*/  LDS.128 R20, [R3] ;  /* 0x0000000003147984 */ /* 0x000f280000000c00 */
[----:B-1----:R-:W-:Y:S04]  /*557c0*/  STL.64 [R1+0x220], R4 ;  /* 0x0002200401007387 */ /* 0x002fe80000100a00 */
[----:B------:R-:W-:Y:S04]  /*557d0*/  STL.64 [R1+0x228], R6 ;  /* 0x0002280601007387 */ /* 0x000fe80000100a00 */
[----:B------:R-:W-:Y:S04]  /*557e0*/  LDS.128 R4, [R252] ;  /* 0x00000000fc047984 */ /* 0x000fe80000000c00 */
[----:B------:R-:W-:Y:S06]  /*557f0*/  BAR.SYNC.DEFER_BLOCKING 0x0 ;  /* 0x0000000000007b1d */ /* 0x000fec0000010000 */
[----:B--2---:R-:W-:Y:S04]  /*55800*/  STL.64 [R1+0x200], R24 ;  /* 0x0002001801007387 */ /* 0x004fe80000100a00 */
[----:B------:R-:W-:Y:S04]  /*55810*/  STL.64 [R1+0x208], R26 ;  /* 0x0002081a01007387 */ /* 0x000fe80000100a00 */
[----:B----4-:R-:W-:Y:S04]  /*55820*/  STL.64 [R1+0xe0], R20 ;  /* 0x0000e01401007387 */ /* 0x010fe80000100a00 */
[----:B------:R-:W-:Y:S04]  /*55830*/  STL.64 [R1+0xe8], R22 ;  /* 0x0000e81601007387 */ /* 0x000fe80000100a00 */
[----:B---3--:R1:W-:Y:S04]  /*55840*/  STS.128 [R0], R8 ;  /* 0x0000000800007388 */ /* 0x0083e80000000c00 */
        /* <DEDUP_REMOVED lines=19> */
[----:B------:R-:W-:Y:S01]  /*55980*/  MOV R35, R185 ;  /* 0x000000b900237202 */ /* 0x000fe20000000f00 */
[----:B------:R-:W-:Y:S01]  /*55990*/  IMAD.MOV.U32 R184, RZ, RZ, R190 ;  /* 0x000000ffffb87224 */ /* 0x000fe200078e00be */
[----:B------:R-:W-:Y:S01]  /*559a0*/  MOV R185, R191 ;  /* 0x000000bf00b97202 */ /* 0x000fe20000000f00 */
[----:B--2---:R-:W-:Y:S04]  /*559b0*/  STS.128 [R0+0x80], R8 ;  /* 0x0000800800007388 */ /* 0x004fe80000000c00 */
[----:B---3--:R-:W-:Y:S04]  /*559c0*/  STS.128 [R0+0x200], R20 ;  /* 0x0002001400007388 */ /* 0x008fe80000000c00 */
[----:B----4-:R-:W-:Y:S04]  /*559d0*/  STS.128 [R0+0x280], R60 ;  /* 0x0002803c00007388 */ /* 0x010fe80000000c00 */
[----:B------:R-:W-:Y:S06]  /*559e0*/  BAR.SYNC.DEFER_BLOCKING 0x0 ;  /* 0x0000000000007b1d */ /* 0x000fec0000010000 */
[----:B------:R-:W-:Y:S04]  /*559f0*/  LDS.128 R28, [R2] ;  /* 0x00000000021c7984 */ /* 0x000fe80000000c00 */
[----:B------:R-:W-:Y:S04]  /*55a00*/  LDS.128 R24, [R232] ;  /* 0x00000000e8187984 */ /* 0x000fe80000000c00 */
[----:B------:R-:W-:Y:S04]  /*55a10*/  LDS.128 R20, [R3] ;  /* 0x0000000003147984 */ /* 0x000fe80000000c00 */
[----:B------:R-:W-:Y:S04]  /*55a20*/  LDS.128 R8, [R252] ;  /* 0x00000000fc087984 */ /* 0x000fe80000000c00 */
[----:B------:R-:W-:Y:S06]  /*55a30*/  BAR.SYNC.DEFER_BLOCKING 0x0 ;  /* 0x0000000000007b1d */ /* 0x000fec0000010000 */
[----:B------:R1:W-:Y:S04]  /*55a40*/  STS.128 [R0], R32 ;  /* 0x0000002000007388 */ /* 0x0003e80000000c00 */
[----:B------:R-:W-:Y:S01]  /*55a50*/  STS.128 [R0+0x80], R184 ;  /* 0x000080b800007388 */ /* 0x000fe20000000c00 */
[----:B-1----:R-:W-:Y:S01]  /*55a60*/  IMAD.MOV.U32 R34, RZ, RZ, R152 ;  /* 0x000000ffff227224 */ /* 0x002fe200078e0098 */
[----:B------:R-:W-:Y:S01]  /*55a70*/  MOV R35, R153 ;  /* 0x0000009900237202 */ /* 0x000fe20000000f00 */
[----:B------:R-:W-:Y:S01]  /*55a80*/  IMAD.MOV.U32 R32, RZ, RZ, R156 ;  /* 0x000000ffff207224 */ /* 0x000fe200078e009c */
[----:B------:R-:W-:Y:S01]  /*55a90*/  MOV R33, R157 ;  /* 0x0000009d00217202 */ /* 0x000fe20000000f00 */
[----:B------:R-:W-:Y:S01]  /*55aa0*/  IMAD.MOV.U32 R152, RZ, RZ, R158 ;  /* 0x000000ffff987224 */ /* 0x000fe200078e009e */
[----:B------:R-:W-:-:S03]  /*55ab0*/  MOV R153, R159 ;  /* 0x0000009f00997202 */ /* 0x000fc60000000f00 */
[----:B------:R-:W-:Y:S04]  /*55ac0*/  STS.128 [R0+0x200], R32 ;  /* 0x0002002000007388 */ /* 0x000fe80000000c00 */
[----:B------:R-:W-:Y:S04]  /*55ad0*/  STS.128 [R0+0x280], R152 ;  /* 0x0002809800007388 */ /* 0x000fe80000000c00 */
[----:B------:R-:W-:Y:S06]  /*55ae0*/  BAR.SYNC.DEFER_BLOCKING 0x0 ;  /* 0x0000000000007b1d */ /* 0x000fec0000010000 */
[----:B------:R-:W-:Y:S04]  /*55af0*/  LDS.128 R68, [R2] ;  /* 0x0000000002447984 */ /* 0x000fe80000000c00 */
[----:B------:R-:W-:Y:S04]  /*55b00*/  LDS.128 R64, [R232] ;  /* 0x00000000e8407984 */ /* 0x000fe80000000c00 */
[----:B------:R-:W-:Y:S04]  /*55b10*/  LDS.128 R60, [R3] ;  /* 0x00000000033c7984 */ /* 0x000fe80000000c00 */
[----:B------:R-:W-:Y:S04]  /*55b20*/  LDS.128 R32, [R252] ;  /* 0x00000000fc207984 */ /* 0x000fe80000000c00 */
[----:B------:R-:W-:Y:S06]  /*55b30*/  BAR.SYNC.DEFER_BLOCKING 0x0 ;  /* 0x0000000000007b1d */ /* 0x000fec0000010000 */
[----:B------:R1:W-:Y:S04]  /*55b40*/  STS.128 [R0], R72 ;  /* 0x0000004800007388 */ /* 0x0003e80000000c00 */
        /* <DEDUP_REMOVED lines=36> */
[----:B------:R-:W-:Y:S04]  /*55d90*/  STS.128 [R0+0x80], R116 ;  /* 0x0000807400007388 */ /* 0x000fe80000000c00 */
[----:B------:R-:W-:Y:S01]  /*55da0*/  STS.128 [R0+0x280], R100 ;  /* 0x0002806400007388 */ /* 0x000fe20000000c00 */
[----:B-1----:R-:W-:Y:S01]  /*55db0*/  IMAD.MOV.U32 R88, RZ, RZ, R48 ;  /* 0x000000ffff587224 */ /* 0x002fe200078e0030 */
[----:B------:R-:W-:Y:S01]  /*55dc0*/  MOV R89, R49 ;  /* 0x0000003100597202 */ /* 0x000fe20000000f00 */
[----:B------:R-:W-:Y:S01]  /*55dd0*/  IMAD.MOV.U32 R90, RZ, RZ, R44 ;  /* 0x000000ffff5a7224 */ /* 0x000fe200078e002c */
[----:B------:R-:W-:-:S05]  /*55de0*/  MOV R91, R45 ;  /* 0x0000002d005b7202 */ /* 0x000fca0000000f00 */
        /* <DEDUP_REMOVED lines=75> */
[----:B------:R-:W-:-:S02]  /*562a0*/  MOV R167, R193 ;  /* 0x000000c100a77202 */ /* 0x000fc40000000f00 */
[----:B--2---:R-:W-:Y:S04]  /*562b0*/  STS.128 [R0+0x80], R136 ;  /* 0x0000808800007388 */ /* 0x004fe80000000c00 */
[----:B---3--:R-:W-:Y:S04]  /*562c0*/  STS.128 [R0+0x200], R152 ;  /* 0x0002009800007388 */ /* 0x008fe80000000c00 */
[----:B----4-:R-:W-:Y:S04]  /*562d0*/  STS.128 [R0+0x280], R168 ;  /* 0x000280a800007388 */ /* 0x010fe80000000c00 */
[----:B------:R-:W-:Y:S06]  /*562e0*/  BAR.SYNC.DEFER_BLOCKING 0x0 ;  /* 0x0000000000007b1d */ /* 0x000fec0000010000 */
[----:B------:R-:W1:Y:S04]  /*562f0*/  LDS.128 R136, [R252] ;  /* 0x00000000fc887984 */ /* 0x000e680000000c00 */
[----:B------:R-:W-:Y:S04]  /*56300*/  LDS.128 R160, [R2] ;  /* 0x0000000002a07984 */ /* 0x000fe80000000c00 */
[----:B------:R-:W-:Y:S04]  /*56310*/  LDS.128 R156, [R232] ;  /* 0x00000000e89c7984 */ /* 0x000fe80000000c00 */
[----:B------:R-:W-:Y:S04]  /*56320*/  LDS.128 R152, [R3] ;  /* 0x0000000003987984 */ /* 0x000fe80000000c00 */
[----:B------:R-:W-:Y:S06]  /*56330*/  BAR.SYNC.DEFER_BLOCKING 0x0 ;  /* 0x0000000000007b1d */ /* 0x000fec0000010000 */
[----:B-1----:R-:W-:Y:S04]  /*56340*/  STL [R1+0x1f34], R139 ;  /* 0x001f348b01007387 */ /* 0x002fe80000100800 */
[----:B------:R-:W2:Y:S04]  /*56350*/  LDL.LU R192, [R1+0x598] ;  /* 0x0005980001c07983 */ /* 0x000ea80000300800 */
[----:B------:R-:W2:Y:S04]  /*56360*/  LDL.LU R193, [R1+0x59c] ;  /* 0x00059c0001c17983 */ /* 0x000ea80000300800 */
[----:B------:R-:W3:Y:S04]  /*56370*/  LDL.LU R172, [R1+0x860] ;  /* 0x0008600001ac7983 */ /* 0x000ee80000300800 */
[----:B------:R-:W3:Y:S04]  /*56380*/  LDL.LU R173, [R1+0x864] ;  /* 0x0008640001ad7983 */ /* 0x000ee80000300800 */
[----:B------:R-:W3:Y:S04]  /*56390*/  LDL.LU R174, [R1+0x210] ;  /* 0x0002100001ae7983 */ /* 0x000ee80000300800 */
[----:B------:R-:W3:Y:S01]  /*563a0*/  LDL.LU R175, [R1+0x214] ;  /* 0x0002140001af7983 */ /* 0x000ee20000300800 */
[----:B------:R-:W-:Y:S01]  /*563b0*/  IMAD.MOV.U32 R184, RZ, RZ, R58 ;  /* 0x000000ffffb87224 */ /* 0x000fe200078e003a */
[----:B------:R-:W-:Y:S01]  /*563c0*/  MOV R185, R59 ;  /* 0x0000003b00b97202 */ /* 0x000fe20000000f00 */
[----:B------:R-:W-:Y:S01]  /*563d0*/  IMAD.MOV.U32 R186, RZ, RZ, R54 ;  /* 0x000000ffffba7224 */ /* 0x000fe200078e0036 */
[----:B------:R1:W-:Y:S01]  /*563e0*/  STS.128 [R0], R164 ;  /* 0x000000a400007388 */ /* 0x0003e20000000c00 */
[----:B------:R-:W-:-:S05]  /*563f0*/  MOV R187, R55 ;  /* 0x0000003700bb7202 */ /* 0x000fca0000000f00 */
[----:B------:R4:W-:Y:S01]  /*56400*/  STS.128 [R0+0x280], R184 ;  /* 0x000280b800007388 */ /* 0x0009e20000000c00 */
[----:B-1----:R-:W-:Y:S01]  /*56410*/  IMAD.MOV.U32 R164, RZ, RZ, R56 ;  /* 0x000000ffffa47224 */ /* 0x002fe200078e0038 */
[----:B------:R-:W-:Y:S01]  /*56420*/  MOV R165, R57 ;  /* 0x0000003900a57202 */ /* 0x000fe20000000f00 */
[----:B------:R-:W-:Y:S01]  /*56430*/  IMAD.MOV.U32 R166, RZ, RZ, R52 ;  /* 0x000000ffffa67224 */ /* 0x000fe200078e0034 */
[----:B------:R-:W-:-:S05]  /*56440*/  MOV R167, R53 ;  /* 0x0000003500a77202 */ /* 0x000fca0000000f00 */
[----:B------:R-:W-:Y:S01]  /*56450*/  STS.128 [R0+0x200], R164 ;  /* 0x000200a400007388 */ /* 0x000fe20000000c00 */
[----:B----4-:R-:W-:Y:S01]  /*56460*/  IMAD.MOV.U32 R186, RZ, RZ, R236 ;  /* 0x000000ffffba7224 */ /* 0x010fe200078e00ec */
[----:B------:R-:W-:Y:S02]  /*56470*/  MOV R187, R237 ;  /* 0x000000ed00bb7202 */ /* 0x000fe40000000f00 */
[----:B--2---:R-:W-:Y:S04]  /*56480*/  STS.128 [R0+0x80], R192 ;  /* 0x000080c000007388 */ /* 0x004fe80000000c00 */
[----:B------:R-:W-:Y:S06]  /*56490*/  BAR.SYNC.DEFER_BLOCKING 0x0 ;  /* 0x0000000000007b1d */ /* 0x000fec0000010000 */
[----:B------:R-:W1:Y:S04]  /*564a0*/  LDS.128 R52, [R252] ;  /* 0x00000000fc347984 */ /* 0x000e680000000c00 */
[----:B------:R-:W-:Y:S04]  /*564b0*/  LDS.128 R168, [R2] ;  /* 0x0000000002a87984 */ /* 0x000fe80000000c00 */
[----:B------:R-:W-:Y:S04]  /*564c0*/  LDS.128 R164, [R232] ;  /* 0x00000000e8a47984 */ /* 0x000fe80000000c00 */
[----:B------:R-:W-:Y:S04]  /*564d0*/  LDS.128 R56, [R3] ;  /* 0x0000000003387984 */ /* 0x000fe80000000c00 */
[----:B------:R-:W-:Y:S06]  /*564e0*/  BAR.SYNC.DEFER_BLOCKING 0x0 ;  /* 0x0000000000007b1d */ /* 0x000fec0000010000 */
[----:B-1----:R-:W-:Y:S04]  /*564f0*/  STL [R1+0x1f28], R55 ;  /* 0x001f283701007387 */ /* 0x002fe80000100800 */
[----:B---3--:R1:W-:Y:S04]  /*56500*/  STS.128 [R0], R172 ;  /* 0x000000ac00007388 */ /* 0x0083e80000000c00 */
[----:B-1----:R-:W2:Y:S04]  /*56510*/  LDL.LU R172, [R1+0x868] ;  /* 0x0008680001ac7983 */ /* 0x002ea80000300800 */
[----:B------:R-:W2:Y:S04]  /*56520*/  LDL.LU R173, [R1+0x86c] ;  /* 0x00086c0001ad7983 */ /* 0x000ea80000300800 */
[----:B------:R-:W2:Y:S04]  /*56530*/  LDL.LU R174, [R1+0x218] ;  /* 0x0002180001ae7983 */ /* 0x000ea80000300800 */
[----:B------:R-:W2:Y:S04]  /*56540*/  LDL.LU R175, [R1+0x21c] ;  /* 0x00021c0001af7983 */ /* 0x000ea80000300800 */
[----:B------:R-:W3:Y:S04]  /*56550*/  LDL.LU R184, [R1+0x170] ;  /* 0x0001700001b87983 */ /* 0x000ee80000300800 */
[----:B------:R-:W3:Y:S04]  /*56560*/  LDL.LU R185, [R1+0x174] ;  /* 0x0001740001b97983 */ /* 0x000ee80000300800 */
[----:B------:R-:W4:Y:S04]  /*56570*/  LDL.LU R236, [R1+0x178] ;  /* 0x0001780001ec7983 */ /* 0x000f280000300800 */
[----:B------:R-:W4:Y:S01]  /*56580*/  LDL.LU R237, [R1+0x17c] ;  /* 0x00017c0001ed7983 */ /* 0x000f220000300800 */
        /* <DEDUP_REMOVED lines=14> */
[----:B------:R1:W-:Y:S04]  /*56670*/  STS.128 [R0], R196 ;  /* 0x000000c400007388 */ /* 0x0003e80000000c00 */
[----:B-1----:R-:W2:Y:S04]  /*56680*/  LDL.LU R196, [R1+0x7f0] ;  /* 0x0007f00001c47983 */ /* 0x002ea80000300800 */
[----:B------:R-:W2:Y:S04]  /*56690*/  LDL.LU R197, [R1+0x7f4] ;  /* 0x0007f40001c57983 */ /* 0x000ea80000300800 */
[----:B------:R-:W2:Y:S04]  /*566a0*/  LDL.LU R198, [R1+0x160] ;  /* 0x0001600001c67983 */ /* 0x000ea80000300800 */
[----:B------:R-:W2:Y:S01]  /*566b0*/  LDL.LU R199, [R1+0x164] ;  /* 0x0001640001c77983 */ /* 0x000ea20000300800 */
        /* <DEDUP_REMOVED lines=10> */
[----:B------:R-:W-:Y:S04]  /*56760*/  STS.128 [R0+0x80], R176 ;  /* 0x000080b000007388 */ /* 0x000fe80000000c00 */
[----:B------:R-:W-:Y:S04]  /*56770*/  STS.128 [R0+0x200], R180 ;  /* 0x000200b400007388 */ /* 0x000fe80000000c00 */
[----:B------:R-:W-:Y:S04]  /*56780*/  STS.128 [R0+0x280], R200 ;  /* 0x000280c800007388 */ /* 0x000fe80000000c00 */
[----:B------:R-:W-:Y:S06]  /*56790*/  BAR.SYNC.DEFER_BLOCKING 0x0 ;  /* 0x0000000000007b1d */ /* 0x000fec0000010000 */
[----:B------:R-:W1:Y:S04]  /*567a0*/  LDS.128 R144, [R252] ;  /* 0x00000000fc907984 */ /* 0x000e680000000c00 */
[----:B------:R-:W-:Y:S04]  /*567b0*/  LDS.128 R180, [R2] ;  /* 0x0000000002b47984 */ /* 0x000fe80000000c00 */
[----:B------:R-:W-:Y:S04]  /*567c0*/  LDS.128 R176, [R232] ;  /* 0x00000000e8b07984 */ /* 0x000fe80000000c00 */
[----:B------:R-:W-:Y:S04]  /*567d0*/  LDS.128 R148, [R3] ;  /* 0x0000000003947984 */ /* 0x000fe80000000c00 */
[----:B------:R-:W-:Y:S06]  /*567e0*/  BAR.SYNC.DEFER_BLOCKING 0x0 ;  /* 0x0000000000007b1d */ /* 0x000fec0000010000 */
[----:B-1----:R-:W-:Y:S04]  /*567f0*/  STL [R1+0x1f2c], R147 ;  /* 0x001f2c9301007387 */ /* 0x002fe80000100800 */
[----:B--2---:R1:W-:Y:S04]  /*56800*/  STS.128 [R0], R196 ;  /* 0x000000c400007388 */ /* 0x0043e80000000c00 */
        /* <DEDUP_REMOVED lines=51> */
[----:B------:R-:W-:Y:S04]  /*56b40*/  STL [R1+0x1f30], R39 ;  /* 0x001f302701007387 */ /* 0x000fe80000100800 */
        /* <DEDUP_REMOVED lines=9> */
[----:B------:R-:W4:Y:S04]  /*56be0*/  LDL.LU R240, [R1+0x6a8] ;  /* 0x0006a80001f07983 */ /* 0x000f280000300800 */
[----:B------:R-:W4:Y:S04]  /*56bf0*/  LDL.LU R241, [R1+0x6ac] ;  /* 0x0006ac0001f17983 */ /* 0x000f280000300800 */
[----:B--2---:R1:W-:Y:S04]  /*56c00*/  STS.128 [R0+0x80], R208 ;  /* 0x000080d000007388 */ /* 0x0043e80000000c00 */
[----:B-1----:R-:W2:Y:S04]  /*56c10*/  LDL.LU R208, [R1+0x2d0] ;  /* 0x0002d00001d07983 */ /* 0x002ea80000300800 */
[----:B------:R-:W2:Y:S04]  /*56c20*/  LDL.LU R209, [R1+0x2d4] ;  /* 0x0002d40001d17983 */ /* 0x000ea80000300800 */
[----:B------:R-:W2:Y:S04]  /*56c30*/  LDL.LU R210, [R1+0x2a0] ;  /* 0x0002a00001d27983 */ /* 0x000ea80000300800 */
[----:B------:R-:W2:Y:S04]  /*56c40*/  LDL.LU R211, [R1+0x2a4] ;  /* 0x0002a40001d37983 */ /* 0x000ea80000300800 */
[----:B---3--:R-:W-:Y:S04]  /*56c50*/  STS.128 [R0+0x200], R212 ;  /* 0x000200d400007388 */ /* 0x008fe80000000c00 */
[----:B----4-:R-:W-:Y:S04]  /*56c60*/  STS.128 [R0+0x280], R240 ;  /* 0x000280f000007388 */ /* 0x010fe80000000c00 */
[----:B------:R-:W-:Y:S06]  /*56c70*/  BAR.SYNC.DEFER_BLOCKING 0x0 ;  /* 0x0000000000007b1d */ /* 0x000fec0000010000 */
[----:B------:R-:W3:Y:S04]  /*56c80*/  LDL.LU R13, [R1+0xd34] ;  /* 0x000d3400010d7983 */ /* 0x000ee80000300800 */
[----:B------:R-:W4:Y:S04]  /*56c90*/  LDL.LU R244, [R1+0x250] ;  /* 0x0002500001f47983 */ /* 0x000f280000300800 */
[----:B------:R-:W1:Y:S04]  /*56ca0*/  LDS.128 R224, [R252] ;  /* 0x00000000fce07984 */ /* 0x000e680000000c00 */
[----:B------:R-:W2:Y:S04]  /*56cb0*/  LDS.128 R212, [R2] ;  /* 0x0000000002d47984 */ /* 0x000ea80000000c00 */
        /* <DEDUP_REMOVED lines=9> */
[----:B------:R-:W2:Y:S04]  /*56d50*/  LDL.LU R211, [R1+0x2ac] ;  /* 0x0002ac0001d37983 */ /* 0x000ea80000300800 */
[----:B------:R-:W3:Y:S04]  /*56d60*/  LDL.LU R232, [R1+0xd0] ;  /* 0x0000d00001e87983 */ /* 0x000ee80000300800 */
[----:B------:R-:W3:Y:S04]  /*56d70*/  LDL.LU R233, [R1+0xd4] ;  /* 0x0000d40001e97983 */ /* 0x000ee80000300800 */
[----:B------:R-:W3:Y:S04]  /*56d80*/  LDL.LU R234, [R1] ;  /* 0x0000000001ea7983 */ /* 0x000ee80000300800 */
[----:B------:R-:W3:Y:S04]  /*56d90*/  LDL.LU R235, [R1+0x4] ;  /* 0x0000040001eb7983 */ /* 0x000ee80000300800 */
[----:B--2---:R1:W-:Y:S04]  /*56da0*/  STS.128 [R0+0x80], R208 ;  /* 0x000080d000007388 */ /* 0x0043e80000000c00 */
[----:B-1----:R-:W2:Y:S04]  /*56db0*/  LDL.LU R208, [R1+0xd8] ;  /* 0x0000d80001d07983 */ /* 0x002ea80000300800 */
        /* <DEDUP_REMOVED lines=12> */
[----:B---3--:R-:W-:Y:S04]  /*56e80*/  STS.128 [R0+0x200], R232 ;  /* 0x000200e800007388 */ /* 0x008fe80000000c00 */
[----:B------:R-:W3:Y:S01]  /*56e90*/  LDL.LU R55, [R1+0xd48] ;  /* 0x000d480001377983 */ /* 0x000ee20000300800 */
[----:B------:R-:W-:Y:S01]  /*56ea0*/  ISETP.GE.AND P1, PT, R38, c[0x0][0x178], PT ;  /* 0x00005e0026007a0c */ /* 0x000fe20003f26270 */
[----:B------:R-:W-:-:S02]  /*56eb0*/  IMAD R3, R13, c[0x0][0x198], RZ ;  /* 0x000066000d037a24 */ /* 0x000fc400078e02ff */
[----:B------:R-:W3:Y:S01]  /*56ec0*/  LDL.LU R175, [R1+0x19b8] ;  /* 0x0019b80001af7983 */ /* 0x000ee20000300800 */
[----:B------:R-:W-:-:S03]  /*56ed0*/  ISETP.LT.AND P1, PT, R13, c[0x0][0x17c], !P1 ;  /* 0x00005f000d007a0c */ /* 0x000fc60004f21270 */
[----:B------:R-:W3:Y:S04]  /*56ee0*/  LDL.LU R143, [R1+0x1aa4] ;  /* 0x001aa400018f7983 */ /* 0x000ee80000300800 */
[----:B------:R-:W3:Y:S04]  /*56ef0*/  LDL.LU R17, [R1+0x10] ;  /* 0x0000100001117983 */ /* 0x000ee80000300800 */
[----:B--2---:R1:W-:Y:S02]  /*56f00*/  STS.128 [R0+0x280], R208 ;  /* 0x000280d000007388 */ /* 0x0043e40000000c00 */
[----:B-1----:R-:W-:-:S02]  /*56f10*/  IMAD R0, R38, c[0x0][0x194], RZ ;  /* 0x0000650026007a24 */ /* 0x002fc400078e02ff */
[----:B------:R-:W-:Y:S03]  /*56f20*/  BAR.SYNC.DEFER_BLOCKING 0x0 ;  /* 0x0000000000007b1d */ /* 0x000fe60000010000 */
[----:B------:R-:W-:-:S04]  /*56f30*/  LEA R242, P2, R0, c[0x0][0x170], 0x2 ;  /* 0x00005c0000f27a11 */ /* 0x000fc800078410ff */
[----:B------:R-:W-:-:S05]  /*56f40*/  LEA.HI.X.SX32 R243, R0, c[0x0][0x174], 0x2, P2 ;  /* 0x00005d0000f37a11 */ /* 0x000fca00010f16ff */
[----:B------:R-:W-:-:S05]  /*56f50*/  IMAD.WIDE R208, R3, 0x4, R242 ;  /* 0x0000000403d07825 */ /* 0x000fca00078e02f2 */
[----:B----4-:R1:W-:Y:S01]  /*56f60*/  @P1 STG.E [R208.64], R244 ;  /* 0x000000f4d0001986 */ /* 0x0103e2000c101908 */
[----:B------:R-:W-:Y:S01]  /*56f70*/  ISETP.GE.AND P1, PT, R13, c[0x0][0x17c], PT ;  /* 0x00005f000d007a0c */ /* 0x000fe20003f26270 */
[----:B-1----:R-:W-:-:S05]  /*56f80*/  IMAD.MOV.U32 R244, RZ, RZ, c[0x0][0x194] ;  /* 0x00006500fff47624 */ /* 0x002fca00078e00ff */
[----:B------:R-:W-:Y:S02]  /*56f90*/  LEA R0, R244, R0, 0x6 ;  /* 0x00000000f4007211 */ /* 0x000fe400078e30ff */
[----:B------:R-:W-:Y:S02]  /*56fa0*/  ISETP.LT.AND P3, PT, R227, c[0x0][0x178], !P1 ;  /* 0x00005e00e3007a0c */ /* 0x000fe40004f61270 */
[----:B------:R-:W-:-:S04]  /*56fb0*/  LEA R240, P2, R0, c[0x0][0x170], 0x2 ;  /* 0x00005c0000f07a11 */ /* 0x000fc800078410ff */
[----:B------:R-:W-:Y:S01]  /*56fc0*/  LEA.HI.X.SX32 R241, R0, c[0x0][0x174], 0x2, P2 ;  /* 0x00005d0000f17a11 */ /* 0x000fe200010f16ff */
[----:B------:R-:W-:-:S04]  /*56fd0*/  IMAD R0, R244, 0x40, R0 ;  /* 0x00000040f4007824 */ /* 0x000fc800078e0200 */
[----:B------:R-:W-:-:S05]  /*56fe0*/  IMAD.WIDE R208, R3, 0x4, R240 ;  /* 0x0000000403d07825 */ /* 0x000fca00078e02f0 */
[----:B------:R1:W-:Y:S01]  /*56ff0*/  @P3 STG.E [R208.64], R231 ;  /* 0x000000e7d0003986 */ /* 0x0003e2000c101908 */
[----:B------:R-:W-:Y:S02]  /*57000*/  ISETP.LT.AND P3, PT, R139, c[0x0][0x178], !P1 ;  /* 0x00005e008b007a0c */ /* 0x000fe40004f61270 */
[C---:B-1----:R-:W-:Y:S01]  /*57010*/  LEA R208, P2, R0.reuse, c[0x0][0x170], 0x2 ;  /* 0x00005c0000d07a11 */ /* 0x042fe200078410ff */
[----:B------:R-:W2:Y:S03]  /*57020*/  LDL.LU R231, [R1+0x254] ;  /* 0x0002540001e77983 */ /* 0x000ea60000300800 */
[----:B------:R-:W-:-:S05]  /*57030*/  LEA.HI.X.SX32 R209, R0, c[0x0][0x174], 0x2, P2 ;  /* 0x00005d0000d17a11 */ /* 0x000fca00010f16ff */
[----:B------:R-:W-:-:S05]  /*57040*/  IMAD.WIDE R210, R3, 0x4, R208 ;  /* 0x0000000403d27825 */ /* 0x000fca00078e02d0 */
[----:B------:R1:W-:Y:S04]  /*57050*/  @P3 STG.E [R210.64], R229 ;  /* 0x000000e5d2003986 */ /* 0x0003e8000c101908 */
[----:B-1----:R-:W4:Y:S04]  /*57060*/  LDL.LU R229, [R1+0x234] ;  /* 0x0002340001e57983 */ /* 0x002f280000300800 */
[----:B------:R-:W4:Y:S01]  /*57070*/  LDL.LU R16, [R1+0xa4] ;  /* 0x0000a40001107983 */ /* 0x000f220000300800 */
[----:B------:R-:W-:Y:S02]  /*57080*/  LEA R0, R244, R0, 0x6 ;  /* 0x00000000f4007211 */ /* 0x000fe400078e30ff */
[----:B------:R-:W-:-:S02]  /*57090*/  ISETP.LT.AND P3, PT, R39, c[0x0][0x178], !P1 ;  /* 0x00005e0027007a0c */ /* 0x000fc40004f61270 */
[----:B------:R-:W-:-:S04]  /*570a0*/  LEA R238, P2, R0, c[0x0][0x170], 0x2 ;  /* 0x00005c0000ee7a11 */ /* 0x000fc800078410ff */
[----:B------:R-:W-:-:S05]  /*570b0*/  LEA.HI.X.SX32 R239, R0, c[0x0][0x174], 0x2, P2 ;  /* 0x00005d0000ef7a11 */ /* 0x000fca00010f16ff */
[----:B------:R-:W-:-:S05]  /*570c0*/  IMAD.WIDE R210, R3, 0x4, R238 ;  /* 0x0000000403d27825 */ /* 0x000fca00078e02ee */
[----:B------:R1:W-:Y:S04]  /*570d0*/  @P3 STG.E [R210.64], R228 ;  /* 0x000000e4d2003986 */ /* 0x0003e8000c101908 */
[----:B-1----:R-:W4:Y:S01]  /*570e0*/  LDL.LU R228, [R1+0x74] ;  /* 0x0000740001e47983 */ /* 0x002f220000300800 */
[----:B------:R-:W-:Y:S01]  /*570f0*/  IMAD R0, R244, 0x40, R0 ;  /* 0x00000040f4007824 */ /* 0x000fe200078e0200 */
[----:B------:R-:W-:-:S04]  /*57100*/  ISETP.LT.AND P3, PT, R147, c[0x0][0x178], !P1 ;  /* 0x00005e0093007a0c */ /* 0x000fc80004f61270 */
[----:B------:R-:W-:-:S04]  /*57110*/  LEA R236, P2, R0, c[0x0][0x170], 0x2 ;  /* 0x00005c0000ec7a11 */ /* 0x000fc800078410ff */
[----:B------:R-:W-:Y:S02]  /*57120*/  LEA.HI.X.SX32 R237, R0, c[0x0][0x174], 0x2, P2 ;  /* 0x00005d0000ed7a11 */ /* 0x000fe400010f16ff */
[----:B------:R-:W-:-:S03]  /*57130*/  LEA R0, R244, R0, 0x6 ;  /* 0x00000000f4007211 */ /* 0x000fc600078e30ff */
[----:B------:R-:W-:Y:S01]  /*57140*/  IMAD.WIDE R210, R3, 0x4, R236 ;  /* 0x0000000403d27825 */ /* 0x000fe200078e02ec */
[----:B------:R-:W-:-:S04]  /*57150*/  LEA R234, P2, R0, c[0x0][0x170], 0x2 ;  /* 0x00005c0000ea7a11 */ /* 0x000fc800078410ff */
[----:B------:R1:W-:Y:S01]  /*57160*/  @P3 STG.E [R210.64], R247 ;  /* 0x000000f7d2003986 */ /* 0x0003e2000c101908 */
[----:B---3--:R-:W-:Y:S02]  /*57170*/  ISETP.LT.AND P3, PT, R55, c[0x0][0x178], !P1 ;  /* 0x00005e0037007a0c */ /* 0x008fe40004f61270 */
[----:B------:R-:W-:Y:S01]  /*57180*/  LEA.HI.X.SX32 R235, R0, c[0x0][0x174], 0x2, P2 ;  /* 0x00005d0000eb7a11 */ /* 0x000fe200010f16ff */
[----:B------:R-:W-:-:S04]  /*57190*/  IMAD R0, R244, 0x40, R0 ;  /* 0x00000040f4007824 */ /* 0x000fc800078e0200 */
[----:B-1----:R-:W-:Y:S01]  /*571a0*/  IMAD.WIDE R210, R3, 0x4, R234 ;  /* 0x0000000403d27825 */ /* 0x002fe200078e02ea */
[C---:B------:R-:W-:Y:S01]  /*571b0*/  LEA R232, P2, R0.reuse, c[0x0][0x170], 0x2 ;  /* 0x00005c0000e87a11 */ /* 0x040fe200078410ff */
[----:B------:R-:W3:Y:S04]  /*571c0*/  LDL.LU R247, [R1+0x54] ;  /* 0x0000540001f77983 */ /* 0x000ee80000300800 */
[----:B------:R1:W-:Y:S01]  /*571d0*/  @P3 STG.E [R210.64], R246 ;  /* 0x000000f6d2003986 */ /* 0x0003e2000c101908 */
[----:B------:R-:W-:Y:S02]  /*571e0*/  ISETP.LT.AND P3, PT, R175, c[0x0][0x178], !P1 ;  /* 0x00005e00af007a0c */ /* 0x000fe40004f61270 */
[----:B------:R-:W-:Y:S02]  /*571f0*/  LEA.HI.X.SX32 R233, R0, c[0x0][0x174], 0x2, P2 ;  /* 0x00005d0000e97a11 */ /* 0x000fe400010f16ff */
[----:B------:R-:W-:-:S03]  /*57200*/  LEA R0, R244, R0, 0x6 ;  /* 0x00000000f4007211 */ /* 0x000fc600078e30ff */
[----:B-1----:R-:W-:Y:S01]  /*57210*/  IMAD.WIDE R210, R3, 0x4, R232 ;  /* 0x0000000403d27825 */ /* 0x002fe200078e02e8 */
[----:B------:R-:W-:Y:S01]  /*57220*/  ISETP.LT.AND P1, PT, R143, c[0x0][0x178], !P1 ;  /* 0x00005e008f007a0c */ /* 0x000fe20004f21270 */
[----:B------:R-:W3:Y:S04]  /*57230*/  LDL.LU R246, [R1+0x34] ;  /* 0x0000340001f67983 */ /* 0x000ee80000300800 */
[----:B------:R1:W-:Y:S04]  /*57240*/  @P3 STG.E [R210.64], R245 ;  /* 0x000000f5d2003986 */ /* 0x0003e8000c101908 */
[----:B------:R-:W3:Y:S01]  /*57250*/  LDL.LU R19, [R1+0x24] ;  /* 0x0000240001137983 */ /* 0x000ee20000300800 */
[----:B-1----:R-:W-:-:S04]  /*57260*/  LEA R210, P2, R0, c[0x0][0x170], 0x2 ;  /* 0x00005c0000d27a11 */ /* 0x002fc800078410ff */
[----:B------:R-:W-:-:S05]  /*57270*/  LEA.HI.X.SX32 R211, R0, c[0x0][0x174], 0x2, P2 ;  /* 0x00005d0000d37a11 */ /* 0x000fca00010f16ff */
[C---:B------:R-:W-:Y:S01]  /*57280*/  IMAD.WIDE R244, R3.reuse, 0x4, R210 ;  /* 0x0000000403f47825 */ /* 0x040fe200078e02d2 */
[----:B------:R-:W-:-:S04]  /*57290*/  IADD3 R3, R3, c[0x0][0x198], RZ ;  /* 0x0000660003037a10 */ /* 0x000fc80007ffe0ff */
[----:B------:R1:W-:Y:S01]  /*572a0*/  @P1 STG.E [R244.64], R17 ;  /* 0x00000011f4001986 */ /* 0x0003e2000c101908 */
[----:B------:R-:W-:Y:S02]  /*572b0*/  ISETP.LT.AND P1, PT, R38, c[0x0][0x178], !P0 ;  /* 0x00005e0026007a0c */ /* 0x000fe40004721270 */
[----:B------:R-:W-:Y:S01]  /*572c0*/  ISETP.LT.AND P2, PT, R227, c[0x0][0x178], !P0 ;  /* 0x00005e00e3007a0c */ /* 0x000fe20004741270 */
[----:B-1----:R-:W-:Y:S01]  /*572d0*/  IMAD.WIDE R244, R3, 0x4, R242 ;  /* 0x0000000403f47825 */ /* 0x002fe200078e02f2 */
[----:B------:R-:W3:Y:S09]  /*572e0*/  LDL.LU R17, [R1+0x14] ;  /* 0x0000140001117983 */ /* 0x000ef20000300800 */
[----:B--2---:R1:W-:Y:S01]  /*572f0*/  @P1 STG.E [R244.64], R231 ;  /* 0x000000e7f4001986 */ /* 0x0043e2000c101908 */
[----:B------:R-:W-:Y:S01]  /*57300*/  ISETP.LT.AND P1, PT, R139, c[0x0][0x178], !P0 ;  /* 0x00005e008b007a0c */ /* 0x000fe20004721270 */
[----:B-1----:R-:W-:-:S02]  /*57310*/  IMAD.WIDE R244, R3, 0x4, R240 ;  /* 0x0000000403f47825 */ /* 0x002fc400078e02f0 */
[----:B------:R-:W2:Y:S04]  /*57320*/  LDL.LU R231, [R1+0x300] ;  /* 0x0003000001e77983 */ /* 0x000ea80000300800 */
[----:B----4-:R1:W-:Y:S02]  /*57330*/  @P2 STG.E [R244.64], R229 ;  /* 0x000000e5f4002986 */ /* 0x0103e4000c101908 */
[----:B-1----:R-:W-:Y:S02]  /*57340*/  IMAD.WIDE R244, R3, 0x4, R208 ;  /* 0x0000000403f47825 */ /* 0x002fe400078e02d0 */
[----:B------:R-:W4:Y:S04]  /*57350*/  LDL.LU R229, [R1+0x2c0] ;  /* 0x0002c00001e57983 */ /* 0x000f280000300800 */
[----:B------:R1:W-:Y:S04]  /*57360*/  @P1 STG.E [R244.64], R16 ;  /* 0x00000010f4001986 */ /* 0x0003e8000c101908 */
[----:B-1----:R-:W2:Y:S04]  /*57370*/  LDL.LU R16, [R1+0x260] ;  /* 0x0002600001107983 */ /* 0x002ea80000300800 */
[----:B------:R-:W2:Y:S01]  /*57380*/  LDL.LU R0, [R1+0x1e28] ;  /* 0x001e280001007983 */ /* 0x000ea20000300800 */
[----:B------:R-:W-:Y:S01]  /*57390*/  ISETP.LT.AND P2, PT, R39, c[0x0][0x178], !P0 ;  /* 0x00005e0027007a0c */ /* 0x000fe20004741270 */
[----:B------:R-:W-:-:S12]  /*573a0*/  IMAD.WIDE R244, R3, 0x4, R238 ;  /* 0x0000000403f47825 */ /* 0x000fd800078e02ee */
[----:B------:R1:W-:Y:S04]  /*573b0*/  @P2 STG.E [R244.64], R228 ;  /* 0x000000e4f4002986 */ /* 0x0003e8000c101908 */
[----:B-1----:R-:W4:Y:S01]  /*573c0*/  LDL.LU R228, [R1+0x1e0] ;  /* 0x0001e00001e47983 */ /* 0x002f220000300800 */
[----:B------:R-:W-:Y:S01]  /*573d0*/  ISETP.LT.AND P1, PT, R147, c[0x0][0x178], !P0 ;  /* 0x00005e0093007a0c */ /* 0x000fe20004721270 */
[----:B------:R-:W-:Y:S01]  /*573e0*/  IMAD.WIDE R244, R3, 0x4, R236 ;  /* 0x0000000403f47825 */ /* 0x000fe200078e02ec */
[----:B------:R-:W-:-:S11]  /*573f0*/  ISETP.LT.AND P2, PT, R55, c[0x0][0x178], !P0 ;  /* 0x00005e0037007a0c */ /* 0x000fd60004741270 */
[----:B---3--:R1:W-:Y:S01]  /*57400*/  @P1 STG.E [R244.64], R247 ;  /* 0x000000f7f4001986 */ /* 0x0083e2000c101908 */
[----:B------:R-:W-:Y:S02]  /*57410*/  ISETP.LT.AND P1, PT, R175, c[0x0][0x178], !P0 ;  /* 0x00005e00af007a0c */ /* 0x000fe40004721270 */
[----:B------:R-:W-:Y:S01]  /*57420*/  ISETP.LT.AND P0, PT, R143, c[0x0][0x178], !P0 ;  /* 0x00005e008f007a0c */ /* 0x000fe20004701270 */
[C---:B-1----:R-:W-:Y:S01]  /*57430*/  IMAD.WIDE R244, R3.reuse, 0x4, R234 ;  /* 0x0000000403f47825 */ /* 0x042fe200078e02ea */
[----:B------:R-:W3:Y:S04]  /*57440*/  LDL.LU R247, [R1+0xb0] ;  /* 0x0000b00001f77983 */ /* 0x000ee80000300800 */
[----:B------:R1:W-:Y:S02]  /*57450*/  @P2 STG.E [R244.64], R246 ;  /* 0x000000f6f4002986 */ /* 0x0003e4000c101908 */
[----:B-1----:R-:W-:-:S02]  /*57460*/  IMAD.WIDE R244, R3, 0x4, R232 ;  /* 0x0000000403f47825 */ /* 0x002fc400078e02e8 */
[----:B------:R-:W3:Y:S04]  /*57470*/  LDL.LU R246, [R1+0x90] ;  /* 0x0000900001f67983 */ /* 0x000ee80000300800 */
[----:B------:R1:W-:Y:S02]  /*57480*/  @P1 STG.E [R244.64], R19 ;  /* 0x00000013f4001986 */ /* 0x0003e4000c101908 */
[C---:B-1----:R-:W-:Y:S01]  /*57490*/  IMAD.WIDE R244, R3.reuse, 0x4, R210 ;  /* 0x0000000403f47825 */ /* 0x042fe200078e02d2 */
[----:B------:R-:W-:-:S04]  /*574a0*/  IADD3 R3, R3, c[0x0][0x198], RZ ;  /* 0x0000660003037a10 */ /* 0x000fc80007ffe0ff */
[----:B------:R1:W-:Y:S02]  /*574b0*/  @P0 STG.E [R244.64], R17 ;  /* 0x00000011f4000986 */ /* 0x0003e4000c101908 */
[----:B-1----:R-:W-:Y:S02]  /*574c0*/  IMAD.WIDE R244, R3, 0x4, R242 ;  /* 0x0000000403f47825 */ /* 0x002fe400078e02f2 */
[----:B------:R-:W3:Y:S01]  /*574d0*/  LDL.LU R17, [R1+0x60] ;  /* 0x0000600001117983 */ /* 0x000ee20000300800 */
[----:B--2---:R-:W-:-:S04]  /*574e0*/  ISETP.GE.AND P0, PT, R0, c[0x0][0x17c], PT ;  /* 0x00005f0000007a0c */ /* 0x004fc80003f06270 */
[----:B------:R-:W-:Y:S02]  /*574f0*/  ISETP.LT.AND P1, PT, R38, c[0x0][0x178], !P0 ;  /* 0x00005e0026007a0c */ /* 0x000fe40004721270 */
[----:B------:R-:W-:-:S11]  /*57500*/  ISETP.LT.AND P2, PT, R227, c[0x0][0x178], !P0 ;  /* 0x00005e00e3007a0c */ /* 0x000fd60004741270 */
[----:B------:R1:W-:Y:S02]  /*57510*/  @P1 STG.E [R244.64], R231 ;  /* 0x000000e7f4001986 */ /* 0x0003e4000c101908 */
[----:B-1----:R-:W-:Y:S02]  /*57520*/  IMAD.WIDE R244, R3, 0x4, R240 ;  /* 0x0000000403f47825 */ /* 0x002fe400078e02f0 */
[----:B------:R-:W2:Y:S04]  /*57530*/  LDL.LU R231, [R1+0x304] ;  /* 0x0003040001e77983 */ /* 0x000ea80000300800 */
[----:B----4-:R1:W-:Y:S04]  /*57540*/  @P2 STG.E [R244.64], R229 ;  /* 0x000000e5f4002986 */ /* 0x0103e8000c101908 */
[----:B-1----:R-:W4:Y:S04]  /*57550*/  LDL.LU R229, [R1+0x2c4] ;  /* 0x0002c40001e57983 */ /* 0x002f280000300800 */
[----:B------:R-:W2:Y:S01]  /*57560*/  LDL.LU R0, [R1+0x1e2c] ;  /* 0x001e2c0001007983 */ /* 0x000ea20000300800 */
[----:B------:R-:W-:-:S02]  /*57570*/  ISETP.LT.AND P1, PT, R139, c[0x0][0x178], !P0 ;  /* 0x00005e008b007a0c */ /* 0x000fc40004721270 */
[----:B------:R-:W-:Y:S01]  /*57580*/  ISETP.LT.AND P2, PT, R39, c[0x0][0x178], !P0 ;  /* 0x00005e0027007a0c */ /* 0x000fe20004741270 */
[----:B------:R-:W-:-:S10]  /*57590*/  IMAD.WIDE R244, R3, 0x4, R208 ;  /* 0x0000000403f47825 */ /* 0x000fd400078e02d0 */
[----:B------:R1:W-:Y:S02]  /*575a0*/  @P1 STG.E [R244.64], R16 ;  /* 0x00000010f4001986 */ /* 0x0003e4000c101908 */
[----:B-1----:R-:W-:-:S05]  /*575b0*/  IMAD.WIDE R244, R3, 0x4, R238 ;  /* 0x0000000403f47825 */ /* 0x002fca00078e02ee */
[----:B------:R1:W-:Y:S04]  /*575c0*/  @P2 STG.E [R244.64], R228 ;  /* 0x000000e4f4002986 */ /* 0x0003e8000c101908 */
[----:B-1----:R-:W4:Y:S01]  /*575d0*/  LDL.LU R228, [R1+0x264] ;  /* 0x0002640001e47983 */ /* 0x002f220000300800 */
[----:B------:R-:W-:Y:S01]  /*575e0*/  ISETP.LT.AND P1, PT, R147, c[0x0][0x178], !P0 ;  /* 0x00005e0093007a0c */ /* 0x000fe20004721270 */
[----:B------:R-:W-:Y:S01]  /*575f0*/  IMAD.WIDE R244, R3, 0x4, R236 ;  /* 0x0000000403f47825 */ /* 0x000fe200078e02ec */
[----:B------:R-:W-:Y:S01]  /*57600*/  ISETP.LT.AND P2, PT, R55, c[0x0][0x178], !P0 ;  /* 0x00005e0037007a0c */ /* 0x000fe20004741270 */
[----:B------:R-:W4:Y:S10]  /*57610*/  LDL.LU R16, [R1+0x1e4] ;  /* 0x0001e40001107983 */ /* 0x000f340000300800 */
[----:B---3--:R1:W-:Y:S01]  /*57620*/  @P1 STG.E [R244.64], R247 ;  /* 0x000000f7f4001986 */ /* 0x0083e2000c101908 */
[----:B------:R-:W-:-:S02]  /*57630*/  ISETP.LT.AND P1, PT, R175, c[0x0][0x178], !P0 ;  /* 0x00005e00af007a0c */ /* 0x000fc40004721270 */
[----:B------:R-:W-:Y:S01]  /*57640*/  ISETP.LT.AND P0, PT, R143, c[0x0][0x178], !P0 ;  /* 0x00005e008f007a0c */ /* 0x000fe20004701270 */
[C---:B-1----:R-:W-:Y:S01]  /*57650*/  IMAD.WIDE R244, R3.reuse, 0x4, R234 ;  /* 0x0000000403f47825 */ /* 0x042fe200078e02ea */
[----:B------:R-:W3:Y:S04]  /*57660*/  LDL.LU R247, [R1+0xb4] ;  /* 0x0000b40001f77983 */ /* 0x000ee80000300800 */
[----:B------:R1:W-:Y:S02]  /*57670*/  @P2 STG.E [R244.64], R246 ;  /* 0x000000f6f4002986 */ /* 0x0003e4000c101908 */
[C---:B-1----:R-:W-:Y:S02]  /*57680*/  IMAD.WIDE R244, R3.reuse, 0x4, R232 ;  /* 0x0000000403f47825 */ /* 0x042fe400078e02e8 */
[----:B------:R-:W3:Y:S04]  /*57690*/  LDL.LU R246, [R1+0x94] ;  /* 0x0000940001f67983 */ /* 0x000ee80000300800 */
[----:B------:R1:W-:Y:S02]  /*576a0*/  @P1 STG.E [R244.64], R17 ;  /* 0x00000011f4001986 */ /* 0x0003e4000c101908 */
[----:B-1----:R-:W-:-:S05]  /*576b0*/  IMAD.WIDE R244, R3, 0x4, R210 ;  /* 0x0000000403f47825 */ /* 0x002fca00078e02d2 */
[----:B------:R1:W-:Y:S01]  /*576c0*/  @P0 STG.E [R244.64], R249 ;  /* 0x000000f9f4000986 */ /* 0x0003e2000c101908 */
[----:B------:R-:W-:-:S03]  /*576d0*/  IADD3 R3, R3, c[0x0][0x198], RZ ;  /* 0x0000660003037a10 */ /* 0x000fc60007ffe0ff */
[----:B-1----:R-:W3:Y:S04]  /*576e0*/  LDL.LU R249, [R1+0x64] ;  /* 0x0000640001f97983 */ /* 0x002ee80000300800 */
[----:B------:R-:W3:Y:S01]  /*576f0*/  LDL.LU R13, [R1+0x1e30] ;  /* 0x001e3000010d7983 */ /* 0x000ee20000300800 */
[----:B------:R-:W-:Y:S01]  /*57700*/  IMAD.WIDE R244, R3, 0x4, R242 ;  /* 0x0000000403f47825 */ /* 0x000fe200078e02f2 */
[----:B--2---:R-:W-:-:S04]  /*57710*/  ISETP.GE.AND P0, PT, R0, c[0x0][0x17c], PT ;  /* 0x00005f0000007a0c */ /* 0x004fc80003f06270 */
[----:B------:R-:W-:Y:S02]  /*57720*/  ISETP.LT.AND P1, PT, R38, c[0x0][0x178], !P0 ;  /* 0x00005e0026007a0c */ /* 0x000fe40004721270 */
[----:B------:R-:W-:-:S11]  /*57730*/  ISETP.LT.AND P2, PT, R227, c[0x0][0x178], !P0 ;  /* 0x00005e00e3007a0c */ /* 0x000fd60004741270 */
[----:B------:R1:W-:Y:S01]  /*57740*/  @P1 STG.E [R244.64], R231 ;  /* 0x000000e7f4001986 */ /* 0x0003e2000c101908 */
[----:B------:R-:W-:-:S03]  /*57750*/  ISETP.LT.AND P1, PT, R139, c[0x0][0x178], !P0 ;  /* 0x00005e008b007a0c */ /* 0x000fc60004721270 */
[----:B-1----:R-:W2:Y:S01]  /*57760*/  LDL.LU R231, [R1+0x360] ;  /* 0x0003600001e77983 */ /* 0x002ea20000300800 */
[----:B------:R-:W-:-:S05]  /*57770*/  IMAD.WIDE R244, R3, 0x4, R240 ;  /* 0x0000000403f47825 */ /* 0x000fca00078e02f0 */
[----:B----4-:R1:W-:Y:S04]  /*57780*/  @P2 STG.E [R244.64], R229 ;  /* 0x000000e5f4002986 */ /* 0x0103e8000c101908 */
[----:B-1----:R-:W4:Y:S01]  /*57790*/  LDL.LU R229, [R1+0x340] ;  /* 0x0003400001e57983 */ /* 0x002f220000300800 */
[----:B------:R-:W-:-:S05]  /*577a0*/  IMAD.WIDE R244, R3, 0x4, R208 ;  /* 0x0000000403f47825 */ /* 0x000fca00078e02d0 */
[----:B------:R1:W-:Y:S04]  /*577b0*/  @P1 STG.E [R244.64], R228 ;  /* 0x000000e4f4001986 */ /* 0x0003e8000c101908 */
[----:B-1----:R-:W4:Y:S01]  /*577c0*/  LDL.LU R228, [R1+0x320] ;  /* 0x0003200001e47983 */ /* 0x002f220000300800 */
[----:B------:R-:W-:Y:S02]  /*577d0*/  ISETP.LT.AND P2, PT, R39, c[0x0][0x178], !P0 ;  /* 0x00005e0027007a0c */ /* 0x000fe40004741270 */
[----:B------:R-:W-:Y:S01]  /*577e0*/  ISETP.LT.AND P1, PT, R147, c[0x0][0x178], !P0 ;  /* 0x00005e0093007a0c */ /* 0x000fe20004721270 */
[----:B------:R-:W-:-:S10]  /*577f0*/  IMAD.WIDE R244, R3, 0x4, R238 ;  /* 0x0000000403f47825 */ /* 0x000fd400078e02ee */
[----:B------:R1:W-:Y:S01]  /*57800*/  @P2 STG.E [R244.64], R16 ;  /* 0x00000010f4002986 */ /* 0x0003e2000c101908 */
[----:B------:R-:W-:Y:S01]  /*57810*/  ISETP.LT.AND P2, PT, R55, c[0x0][0x178], !P0 ;  /* 0x00005e0037007a0c */ /* 0x000fe20004741270 */
[----:B-1----:R-:W-:-:S05]  /*57820*/  IMAD.WIDE R244, R3, 0x4, R236 ;  /* 0x0000000403f47825 */ /* 0x002fca00078e02ec */
[----:B---3--:R1:W-:Y:S01]  /*57830*/  @P1 STG.E [R244.64], R247 ;  /* 0x000000f7f4001986 */ /* 0x0083e2000c101908 */
[----:B------:R-:W-:Y:S02]  /*57840*/  ISETP.LT.AND P1, PT, R175, c[0x0][0x178], !P0 ;  /* 0x00005e00af007a0c */ /* 0x000fe40004721270 */
[----:B------:R-:W-:Y:S01]  /*57850*/  ISETP.LT.AND P0, PT, R143, c[0x0][0x178], !P0 ;  /* 0x00005e008f007a0c */ /* 0x000fe20004701270 */
[C---:B-1----:R-:W-:Y:S01]  /*57860*/  IMAD.WIDE R244, R3.reuse, 0x4, R234 ;  /* 0x0000000403f47825 */ /* 0x042fe200078e02ea */
[----:B------:R-:W3:Y:S04]  /*57870*/  LDL.LU R247, [R1+0x2f0] ;  /* 0x0002f00001f77983 */ /* 0x000ee80000300800 */
[----:B------:R1:W-:Y:S04]  /*57880*/  @P2 STG.E [R244.64], R246 ;  /* 0x000000f6f4002986 */ /* 0x0003e8000c101908 */
[----:B------:R-:W3:Y:S01]  /*57890*/  LDL.LU R0, [R1+0x1e34] ;  /* 0x001e340001007983 */ /* 0x000ee20000300800 */
[----:B-1----:R-:W-:-:S03]  /*578a0*/  IMAD.WIDE R244, R3, 0x4, R232 ;  /* 0x0000000403f47825 */ /* 0x002fc600078e02e8 */
[----:B------:R-:W3:Y:S04]  /*578b0*/  LDL.LU R246, [R1+0x280] ;  /* 0x0002800001f67983 */ /* 0x000ee80000300800 */
[----:B------:R1:W-:Y:S01]  /*578c0*/  @P1 STG.E [R244.64], R249 ;  /* 0x000000f9f4001986 */ /* 0x0003e2000c101908 */
[----:B------:R-:W-:Y:S01]  /*578d0*/  ISETP.GE.AND P1, PT, R13, c[0x0][0x17c], PT ;  /* 0x00005f000d007a0c */ /* 0x000fe20003f26270 */
[C---:B-1----:R-:W-:Y:S01]  /*578e0*/  IMAD.WIDE R244, R3.reuse, 0x4, R210 ;  /* 0x0000000403f47825 */ /* 0x042fe200078e02d2 */
[----:B------:R-:W-:-:S04]  /*578f0*/  IADD3 R3, R3, c[0x0][0x198], RZ ;  /* 0x0000660003037a10 */ /* 0x000fc80007ffe0ff */
[----:B------:R1:W-:Y:S01]  /*57900*/  @P0 STG.E [R244.64], R248 ;  /* 0x000000f8f4000986 */ /* 0x0003e2000c101908 */
[----:B------:R-:W-:Y:S02]  /*57910*/  ISETP.LT.AND P0, PT, R38, c[0x0][0x178], !P1 ;  /* 0x00005e0026007a0c */ /* 0x000fe40004f01270 */
[----:B------:R-:W-:Y:S01]  /*57920*/  ISETP.LT.AND P2, PT, R227, c[0x0][0x178], !P1 ;  /* 0x00005e00e3007a0c */ /* 0x000fe20004f41270 */
[----:B-1----:R-:W-:Y:S01]  /*57930*/  IMAD.WIDE R244, R3, 0x4, R242 ;  /* 0x0000000403f47825 */ /* 0x002fe200078e02f2 */
[----:B------:R-:W3:Y:S04]  /*57940*/  LDL.LU R248, [R1+0x150] ;  /* 0x0001500001f87983 */ /* 0x000ee80000300800 */
[----:B------:R-:W3:Y:S04]  /*57950*/  LDL.LU R249, [R1+0x140] ;  /* 0x0001400001f97983 */ /* 0x000ee80000300800 */
[----:B------:R-:W3:Y:S04]  /*57960*/  LDL.LU R19, [R1+0x80] ;  /* 0x0000800001137983 */ /* 0x000ee80000300800 */
[----:B------:R-:W3:Y:S04]  /*57970*/  LDL.LU R17, [R1+0x364] ;  /* 0x0003640001117983 */ /* 0x000ee80000300800 */
[----:B--2---:R1:W-:Y:S01]  /*57980*/  @P0 STG.E [R244.64], R231 ;  /* 0x000000e7f4000986 */ /* 0x0043e2000c101908 */
[----:B------:R-:W-:Y:S01]  /*57990*/  ISETP.LT.AND P0, PT, R139, c[0x0][0x178], !P1 ;  /* 0x00005e008b007a0c */ /* 0x000fe20004f01270 */
[----:B-1----:R-:W-:-:S05]  /*579a0*/  IMAD.WIDE R244, R3, 0x4, R240 ;  /* 0x0000000403f47825 */ /* 0x002fca00078e02f0 */
[----:B----4-:R1:W-:Y:S02]  /*579b0*/  @P2 STG.E [R244.64], R229 ;  /* 0x000000e5f4002986 */ /* 0x0103e4000c101908 */
[----:B-1----:R-:W-:-:S05]  /*579c0*/  IMAD.WIDE R244, R3, 0x4, R208 ;  /* 0x0000000403f47825 */ /* 0x002fca00078e02d0 */
[----:B------:R1:W-:Y:S04]  /*579d0*/  @P0 STG.E [R244.64], R228 ;  /* 0x000000e4f4000986 */ /* 0x0003e8000c101908 */
[----:B-1----:R-:W2:Y:S04]  /*579e0*/  LDL.LU R228, [R1+0x344] ;  /* 0x0003440001e47983 */ /* 0x002ea80000300800 */
[----:B------:R-:W4:Y:S04]  /*579f0*/  LDL.LU R15, [R1+0x1e38] ;  /* 0x001e3800010f7983 */ /* 0x000f280000300800 */
[----:B------:R-:W4:Y:S04]  /*57a00*/  LDL.LU R13, [R1+0x324] ;  /* 0x00032400010d7983 */ /* 0x000f280000300800 */
[----:B------:R-:W4:Y:S01]  /*57a10*/  LDL.LU R231, [R1+0x2f4] ;  /* 0x0002f40001e77983 */ /* 0x000f220000300800 */
[----:B------:R-:W-:Y:S01]  /*57a20*/  ISETP.LT.AND P3, PT, R39, c[0x0][0x178], !P1 ;  /* 0x00005e0027007a0c */ /* 0x000fe20004f61270 */
[----:B------:R-:W-:Y:S01]  /*57a30*/  IMAD.WIDE R244, R3, 0x4, R238 ;  /* 0x0000000403f47825 */ /* 0x000fe200078e02ee */
[----:B------:R-:W-:Y:S01]  /*57a40*/  ISETP.LT.AND P4, PT, R147, c[0x0][0x178], !P1 ;  /* 0x00005e0093007a0c */ /* 0x000fe20004f81270 */
[----:B------:R-:W4:Y:S01]  /*57a50*/  LDL.LU R229, [R1+0x284] ;  /* 0x0002840001e57983 */ /* 0x000f220000300800 */
[----:B------:R-:W-:-:S03]  /*57a60*/  ISETP.LT.AND P2, PT, R55, c[0x0][0x178], !P1 ;  /* 0x00005e0037007a0c */ /* 0x000fc60004f41270 */
[----:B------:R-:W4:Y:S04]  /*57a70*/  LDL.LU R14, [R1+0x154] ;  /* 0x00015400010e7983 */ /* 0x000f280000300800 */
[----:B------:R-:W4:Y:S04]  /*57a80*/  LDL.LU R16, [R1+0x144] ;  /* 0x0001440001107983 */ /* 0x000f280000300800 */
[----:B---3--:R1:W-:Y:S01]  /*57a90*/  @P3 STG.E [R244.64], R247 ;  /* 0x000000f7f4003986 */ /* 0x0083e2000c101908 */
[----:B------:R-:W-:Y:S02]  /*57aa0*/  ISETP.LT.AND P3, PT, R175, c[0x0][0x178], !P1 ;  /* 0x00005e00af007a0c */ /* 0x000fe40004f61270 */
[----:B------:R-:W-:-:S02]  /*57ab0*/  ISETP.LT.AND P1, PT, R143, c[0x0][0x178], !P1 ;  /* 0x00005e008f007a0c */ /* 0x000fc40004f21270 */
[----:B------:R-:W-:Y:S01]  /*57ac0*/  ISETP.GE.AND P0, PT, R0, c[0x0][0x17c], PT ;  /* 0x00005f0000007a0c */ /* 0x000fe20003f06270 */
[----:B-1----:R-:W-:-:S03]  /*57ad0*/  IMAD.WIDE R244, R3, 0x4, R236 ;  /* 0x0000000403f47825 */ /* 0x002fc600078e02ec */
[----:B------:R-:W-:Y:S02]  /*57ae0*/  ISETP.LT.AND P6, PT, R227, c[0x0][0x178], !P0 ;  /* 0x00005e00e3007a0c */ /* 0x000fe400047c1270 */
[----:B------:R1:W-:Y:S01]  /*57af0*/  @P4 STG.E [R244.64], R246 ;  /* 0x000000f6f4004986 */ /* 0x0003e2000c101908 */
[----:B------:R-:W-:Y:S02]  /*57b00*/  ISETP.LT.AND P4, PT, R38, c[0x0][0x178], !P0 ;  /* 0x00005e0026007a0c */ /* 0x000fe40004781270 */
[C---:B------:R-:W-:Y:S01]  /*57b10*/  IADD3 R0, R3.reuse, c[0x0][0x198], RZ ;  /* 0x0000660003007a10 */ /* 0x040fe20007ffe0ff */
[----:B-1----:R-:W-:-:S04]  /*57b20*/  IMAD.WIDE R246, R3, 0x4, R234 ;  /* 0x0000000403f67825 */ /* 0x002fc800078e02ea */
[----:B------:R-:W-:Y:S01]  /*57b30*/  IMAD.WIDE R244, R3, 0x4, R232 ;  /* 0x0000000403f47825 */ /* 0x000fe200078e02e8 */
[----:B------:R1:W-:Y:S01]  /*57b40*/  @P2 STG.E [R246.64], R248 ;  /* 0x000000f8f6002986 */ /* 0x0003e2000c101908 */
[----:B------:R-:W-:-:S03]  /*57b50*/  ISETP.LT.AND P2, PT, R139, c[0x0][0x178], !P0 ;  /* 0x00005e008b007a0c */ /* 0x000fc60004741270 */
[----:B------:R3:W-:Y:S01]  /*57b60*/  @P3 STG.E [R244.64], R249 ;  /* 0x000000f9f4003986 */ /* 0x0007e2000c101908 */
[----:B------:R-:W-:Y:S01]  /*57b70*/  ISETP.LT.AND P3, PT, R39, c[0x0][0x178], !P0 ;  /* 0x00005e0027007a0c */ /* 0x000fe20004761270 */
[----:B-1----:R-:W-:-:S04]  /*57b80*/  IMAD.WIDE R246, R0, 0x4, R242 ;  /* 0x0000000400f67825 */ /* 0x002fc800078e02f2 */
[----:B---3--:R-:W-:-:S04]  /*57b90*/  IMAD.WIDE R244, R3, 0x4, R210 ;  /* 0x0000000403f47825 */ /* 0x008fc800078e02d2 */
[C---:B------:R-:W-:Y:S01]  /*57ba0*/  IMAD.WIDE R248, R0.reuse, 0x4, R240 ;  /* 0x0000000400f87825 */ /* 0x040fe200078e02f0 */
[----:B------:R1:W-:Y:S04]  /*57bb0*/  @P1 STG.E [R244.64], R19 ;  /* 0x00000013f4001986 */ /* 0x0003e8000c101908 */
[----:B------:R3:W-:Y:S01]  /*57bc0*/  @P4 STG.E [R246.64], R17 ;  /* 0x00000011f6004986 */ /* 0x0007e2000c101908 */
[----:B-1----:R-:W-:-:S04]  /*57bd0*/  IMAD.WIDE R244, R0, 0x4, R208 ;  /* 0x0000000400f47825 */ /* 0x002fc800078e02d0 */
[----:B---3--:R-:W-:Y:S01]  /*57be0*/  IMAD.WIDE R246, R0, 0x4, R238 ;  /* 0x0000000400f67825 */ /* 0x008fe200078e02ee */
[----:B--2---:R1:W-:Y:S04]  /*57bf0*/  @P6 STG.E [R248.64], R228 ;  /* 0x000000e4f8006986 */ /* 0x0043e8000c101908 */
[----:B-1----:R-:W2:Y:S04]  /*57c00*/  LDL.LU R228, [R1+0x390] ;  /* 0x0003900001e47983 */ /* 0x002ea80000300800 */
[----:B------:R-:W3:Y:S04]  /*57c10*/  LDL.LU R19, [R1+0x380] ;  /* 0x0003800001137983 */ /* 0x000ee80000300800 */
[----:B------:R-:W3:Y:S04]  /*57c20*/  LDL.LU R17, [R1+0x370] ;  /* 0x0003700001117983 */ /* 0x000ee80000300800 */
[----:B----4-:R1:W-:Y:S04]  /*57c30*/  @P2 STG.E [R244.64], R13 ;  /* 0x0000000df4002986 */ /* 0x0103e8000c101908 */
[----:B------:R-:W3:Y:S04]  /*57c40*/  LDL.LU R3, [R1+0x1e3c] ;  /* 0x001e3c0001037983 */ /* 0x000ee80000300800 */
[----:B------:R1:W-:Y:S04]  /*57c50*/  @P3 STG.E [R246.64], R231 ;  /* 0x000000e7f6003986 */ /* 0x0003e8000c101908 */
[----:B-1----:R-:W3:Y:S04]  /*57c60*/  LDL.LU R13, [R1+0x350] ;  /* 0x00035000010d7983 */ /* 0x002ee80000300800 */
[----:B------:R-:W3:Y:S01]  /*57c70*/  LDL.LU R231, [R1+0x330] ;  /* 0x0003300001e77983 */ /* 0x000ee20000300800 */
[----:B------:R-:W-:-:S02]  /*57c80*/  ISETP.LT.AND P5, PT, R147, c[0x0][0x178], !P0 ;  /* 0x00005e0093007a0c */ /* 0x000fc400047a1270 */
[----:B------:R-:W-:Y:S01]  /*57c90*/  ISETP.LT.AND P4, PT, R55, c[0x0][0x178], !P0 ;  /* 0x00005e0037007a0c */ /* 0x000fe20004781270 */
[C---:B------:R-:W-:Y:S01]  /*57ca0*/  IMAD.WIDE R248, R0.reuse, 0x4, R236 ;  /* 0x0000000400f87825 */ /* 0x040fe200078e02ec */
[----:B------:R-:W-:Y:S02]  /*57cb0*/  ISETP.LT.AND P6, PT, R175, c[0x0][0x178], !P0 ;  /* 0x00005e00af007a0c */ /* 0x000fe400047c1270 */
[----:B------:R-:W-:Y:S02]  /*57cc0*/  ISETP.LT.AND P0, PT, R143, c[0x0][0x178], !P0 ;  /* 0x00005e008f007a0c */ /* 0x000fe40004701270 */
[----:B------:R-:W-:Y:S01]  /*57cd0*/  ISETP.GE.AND P1, PT, R15, c[0x0][0x17c], PT ;  /* 0x00005f000f007a0c */ /* 0x000fe20003f26270 */
[----:B------:R-:W-:-:S04]  /*57ce0*/  IMAD.WIDE R246, R0, 0x4, R232 ;  /* 0x0000000400f67825 */ /* 0x000fc800078e02e8 */
[----:B------:R1:W-:Y:S01]  /*57cf0*/  @P5 STG.E [R248.64], R229 ;  /* 0x000000e5f8005986 */ /* 0x0003e2000c101908 */
[----:B------:R-:W-:Y:S01]  /*57d00*/  ISETP.LT.AND P2, PT, R38, c[0x0][0x178], !P1 ;  /* 0x00005e0026007a0c */ /* 0x000fe20004f41270 */
[C---:B------:R-:W-:Y:S01]  /*57d10*/  IMAD.WIDE R244, R0.reuse, 0x4, R210 ;  /* 0x0000000400f47825 */ /* 0x040fe200078e02d2 */
[----:B------:R-:W-:Y:S02]  /*57d20*/  ISETP.LT.AND P3, PT, R227, c[0x0][0x178], !P1 ;  /* 0x00005e00e3007a0c */ /* 0x000fe40004f61270 */
[----:B------:R-:W-:Y:S01]  /*57d30*/  ISETP.LT.AND P5, PT, R139, c[0x0][0x178], !P1 ;  /* 0x00005e008b007a0c */ /* 0x000fe20004fa1270 */
[C---:B-1----:R-:W-:Y:S01]  /*57d40*/  IMAD.WIDE R248, R0.reuse, 0x4, R234 ;  /* 0x0000000400f87825 */ /* 0x042fe200078e02ea */
[----:B------:R-:W3:Y:S01]  /*57d50*/  LDL.LU R229, [R1+0x310] ;  /* 0x0003100001e57983 */ /* 0x000ee20000300800 */
[----:B------:R-:W-:-:S03]  /*57d60*/  IADD3 R0, R0, c[0x0][0x198], RZ ;  /* 0x0000660000007a10 */ /* 0x000fc60007ffe0ff */
[----:B------:R1:W-:Y:S04]  /*57d70*/  @P4 STG.E [R248.64], R14 ;  /* 0x0000000ef8004986 */ /* 0x0003e8000c101908 */
[----:B------:R1:W-:Y:S01]  /*57d80*/  @P6 STG.E [R246.64], R16 ;  /* 0x00000010f6006986 */ /* 0x0003e2000c101908 */
[----:B------:R-:W-:-:S03]  /*57d90*/  ISETP.LT.AND P4, PT, R147, c[0x0][0x178], !P1 ;  /* 0x00005e0093007a0c */ /* 0x000fc60004f81270 */
[----:B------:R1:W-:Y:S01]  /*57da0*/  @P0 STG.E [R244.64], R251 ;  /* 0x000000fbf4000986 */ /* 0x0003e2000c101908 */
[----:B------:R-:W-:-:S03]  /*57db0*/  ISETP.LT.AND P0, PT, R39, c[0x0][0x178], !P1 ;  /* 0x00005e0027007a0c */ /* 0x000fc60004f01270 */
[----:B------:R-:W3:Y:S01]  /*57dc0*/  LDL.LU R15, [R1+0x2e0] ;  /* 0x0002e000010f7983 */ /* 0x000ee20000300800 */
[----:B-1----:R-:W-:-:S03]  /*57dd0*/  IMAD.WIDE R248, R0, 0x4, R208 ;  /* 0x0000000400f87825 */ /* 0x002fc600078e02d0 */
[----:B------:R-:W3:Y:S01]  /*57de0*/  LDL.LU R14, [R1+0x1f0] ;  /* 0x0001f000010e7983 */ /* 0x000ee20000300800 */
[----:B------:R-:W-:-:S03]  /*57df0*/  IMAD.WIDE R246, R0, 0x4, R240 ;  /* 0x0000000400f67825 */ /* 0x000fc600078e02f0 */
[----:B------:R-:W3:Y:S01]  /*57e00*/  LDL.LU R251, [R1+0x394] ;  /* 0x0003940001fb7983 */ /* 0x000ee20000300800 */
[----:B------:R-:W-:-:S03]  /*57e10*/  IMAD.WIDE R244, R0, 0x4, R242 ;  /* 0x0000000400f47825 */ /* 0x000fc600078e02f2 */
[----:B------:R-:W3:Y:S04]  /*57e20*/  LDL.LU R16, [R1+0x354] ;  /* 0x0003540001107983 */ /* 0x000ee80000300800 */
[----:B--2---:R1:W-:Y:S04]  /*57e30*/  @P2 STG.E [R244.64], R228 ;  /* 0x000000e4f4002986 */ /* 0x0043e8000c101908 */
[----:B---3--:R2:W-:Y:S04]  /*57e40*/  @P3 STG.E [R246.64], R19 ;  /* 0x00000013f6003986 */ /* 0x0085e8000c101908 */
[----:B------:R3:W-:Y:S04]  /*57e50*/  @P5 STG.E [R248.64], R17 ;  /* 0x00000011f8005986 */ /* 0x0007e8000c101908 */
[----:B-1----:R-:W4:Y:S01]  /*57e60*/  LDL.LU R228, [R1+0x2e4] ;  /* 0x0002e40001e47983 */ /* 0x002f220000300800 */
[----:B--2---:R-:W-:-:S03]  /*57e70*/  IMAD.WIDE R246, R0, 0x4, R238 ;  /* 0x0000000400f67825 */ /* 0x004fc600078e02ee */
[----:B------:R-:W2:Y:S01]  /*57e80*/  LDL.LU R19, [R1+0x384] ;  /* 0x0003840001137983 */ /* 0x000ea20000300800 */
[----:B---3--:R-:W-:-:S03]  /*57e90*/  IMAD.WIDE R248, R0, 0x4, R236 ;  /* 0x0000000400f87825 */ /* 0x008fc600078e02ec */
[----:B------:R-:W3:Y:S04]  /*57ea0*/  LDL.LU R17, [R1+0x374] ;  /* 0x0003740001117983 */ /* 0x000ee80000300800 */
[----:B------:R1:W-:Y:S04]  /*57eb0*/  @P0 STG.E [R246.64], R13 ;  /* 0x0000000df6000986 */ /* 0x0003e8000c101908 */
[----:B------:R1:W-:Y:S04]  /*57ec0*/  @P4 STG.E [R248.64], R231 ;  /* 0x000000e7f8004986 */ /* 0x0003e8000c101908 */
[----:B-1----:R-:W4:Y:S04]  /*57ed0*/  LDL.LU R13, [R1+0x1e40] ;  /* 0x001e4000010d7983 */ /* 0x002f280000300800 */
[----:B------:R-:W4:Y:S01]  /*57ee0*/  LDL.LU R231, [R1+0x334] ;  /* 0x0003340001e77983 */ /* 0x000f220000300800 */
[----:B------:R-:W-:-:S02]  /*57ef0*/  ISETP.LT.AND P6, PT, R55, c[0x0][0x178], !P1 ;  /* 0x00005e0037007a0c */ /* 0x000fc40004fc1270 */
[----:B------:R-:W-:Y:S01]  /*57f00*/  ISETP.LT.AND P3, PT, R175, c[0x0][0x178], !P1 ;  /* 0x00005e00af007a0c */ /* 0x000fe20004f61270 */
[C---:B------:R-:W-:Y:S01]  /*57f10*/  IMAD.WIDE R244, R0.reuse, 0x4, R234 ;  /* 0x0000000400f47825 */ /* 0x040fe200078e02ea */
[----:B------:R-:W-:Y:S02]  /*57f20*/  ISETP.LT.AND P1, PT, R143, c[0x0][0x178], !P1 ;  /* 0x00005e008f007a0c */ /* 0x000fe40004f21270 */
[----:B------:R-:W-:Y:S01]  /*57f30*/  ISETP.GE.AND P2, PT, R3, c[0x0][0x17c], PT ;  /* 0x00005f0003007a0c */ /* 0x000fe20003f46270 */
[----:B------:R-:W-:-:S03]  /*57f40*/  IMAD.WIDE R246, R0, 0x4, R210 ;  /* 0x0000000400f67825 */ /* 0x000fc600078e02d2 */
[----:B------:R-:W-:Y:S02]  /*57f50*/  ISETP.LT.AND P5, PT, R38, c[0x0][0x178], !P2 ;  /* 0x00005e0026007a0c */ /* 0x000fe400057a1270 */
[----:B------:R-:W-:Y:S01]  /*57f60*/  ISETP.LT.AND P0, PT, R227, c[0x0][0x178], !P2 ;  /* 0x00005e00e3007a0c */ /* 0x000fe20005701270 */
[----:B------:R1:W-:Y:S01]  /*57f70*/  @P6 STG.E [R244.64], R229 ;  /* 0x000000e5f4006986 */ /* 0x0003e2000c101908 */
[----:B------:R-:W-:Y:S02]  /*57f80*/  IADD3 R3, R0, c[0x0][0x198], RZ ;  /* 0x0000660000037a10 */ /* 0x000fe40007ffe0ff */
[----:B------:R-:W-:Y:S02]  /*57f90*/  ISETP.LT.AND P4, PT, R139, c[0x0][0x178], !P2 ;  /* 0x00005e008b007a0c */ /* 0x000fe40005781270 */
[----:B------:R-:W-:Y:S01]  /*57fa0*/  ISETP.LT.AND P6, PT, R39, c[0x0][0x178], !P2 ;  /* 0x00005e0027007a0c */ /* 0x000fe200057c1270 */
[----:B------:R-:W-:-:S04]  /*57fb0*/  IMAD.WIDE R248, R3, 0x4, R242 ;  /* 0x0000000403f87825 */ /* 0x000fc800078e02f2 */
[----:B-1----:R-:W-:Y:S01]  /*57fc0*/  IMAD.WIDE R244, R0, 0x4, R232 ;  /* 0x0000000400f47825 */ /* 0x002fe200078e02e8 */
[----:B------:R-:W4:Y:S04]  /*57fd0*/  LDL.LU R229, [R1+0x314] ;  /* 0x0003140001e57983 */ /* 0x000f280000300800 */
[----:B------:R1:W-:Y:S04]  /*57fe0*/  @P3 STG.E [R244.64], R15 ;  /* 0x0000000ff4003986 */ /* 0x0003e8000c101908 */
[----:B------:R1:W-:Y:S01]  /*57ff0*/  @P1 STG.E [R246.64], R14 ;  /* 0x0000000ef6001986 */ /* 0x0003e2000c101908 */
[----:B------:R-:W-:-:S03]  /*58000*/  ISETP.LT.AND P1, PT, R147, c[0x0][0x178], !P2 ;  /* 0x00005e0093007a0c */ /* 0x000fc60005721270 */
[----:B------:R1:W-:Y:S02]  /*58010*/  @P5 STG.E [R248.64], R251 ;  /* 0x000000fbf8005986 */ /* 0x0003e4000c101908 */
[----:B-1----:R-:W-:-:S04]  /*58020*/  IMAD.WIDE R244, R3, 0x4, R240 ;  /* 0x0000000403f47825 */ /* 0x002fc800078e02f0 */
[C---:B------:R-:W-:Y:S01]  /*58030*/  IMAD.WIDE R246, R3.reuse, 0x4, R208 ;  /* 0x0000000403f67825 */ /* 0x040fe200078e02d0 */
[----:B------:R-:W4:Y:S03]  /*58040*/  LDL.LU R251, [R1+0x258] ;  /* 0x0002580001fb7983 */ /* 0x000f260000300800 */
[C---:B------:R-:W-:Y:S01]  /*58050*/  IMAD.WIDE R248, R3.reuse, 0x4, R238 ;  /* 0x0000000403f87825 */ /* 0x040fe200078e02ee */
[----:B------:R-:W4:Y:S04]  /*58060*/  LDL.LU R15, [R1+0x238] ;  /* 0x00023800010f7983 */ /* 0x000f280000300800 */
[----:B------:R-:W4:Y:S04]  /*58070*/  LDL.LU R14, [R1+0xa8] ;  /* 0x0000a800010e7983 */ /* 0x000f280000300800 */
[----:B--2---:R-:W-:Y:S04]  /*58080*/  @P0 STG.E [R244.64], R19 ;  /* 0x00000013f4000986 */ /* 0x004fe8000c101908 */
[----:B---3--:R1:W-:Y:S04]  /*58090*/  @P4 STG.E [R246.64], R17 ;  /* 0x00000011f6004986 */ /* 0x0083e8000c101908 */
[----:B------:R2:W-:Y:S01]  /*580a0*/  @P6 STG.E [R248.64], R16 ;  /* 0x00000010f8006986 */ /* 0x0005e2000c101908 */
[----:B-1----:R-:W-:Y:S01]  /*580b0*/  IMAD.WIDE R246, R3, 0x4, R236 ;  /* 0x0000000403f67825 */ /* 0x002fe200078e02ec */
[----:B----4-:R-:W-:-:S02]  /*580c0*/  ISETP.GE.AND P0, PT, R13, c[0x0][0x17c], PT ;  /* 0x00005f000d007a0c */ /* 0x010fc40003f06270 */
[----:B------:R-:W3:Y:S04]  /*580d0*/  LDL.LU R13, [R1+0x78] ;  /* 0x00007800010d7983 */ /* 0x000ee80000300800 */
[----:B--2---:R-:W2:Y:S04]  /*580e0*/  LDL.LU R16, [R1+0x58] ;  /* 0x0000580001107983 */ /* 0x004ea80000300800 */
[----:B------:R1:W-:Y:S04]  /*580f0*/  @P1 STG.E [R246.64], R231 ;  /* 0x000000e7f6001986 */ /* 0x0003e8000c101908 */
[----:B-1----:R-:W4:Y:S04]  /*58100*/  LDL.LU R231, [R1+0x1e44] ;  /* 0x001e440001e77983 */ /* 0x002f280000300800 */
[----:B------:R-:W4:Y:S01]  /*58110*/  LDL.LU R19, [R1+0x38] ;  /* 0x0000380001137983 */ /* 0x000f220000300800 */
[----:B------:R-:W-:-:S02]  /*58120*/  ISETP.LT.AND P3, PT, R55, c[0x0][0x178], !P2 ;  /* 0x00005e0037007a0c */ /* 0x000fc40005761270 */
[----:B------:R-:W-:Y:S01]  /*58130*/  ISETP.LT.AND P5, PT, R175, c[0x0][0x178], !P2 ;  /* 0x00005e00af007a0c */ /* 0x000fe200057a1270 */
[----:B------:R-:W-:Y:S01]  /*58140*/  IMAD.WIDE R248, R3, 0x4, R234 ;  /* 0x0000000403f87825 */ /* 0x000fe200078e02ea */
[----:B------:R-:W-:Y:S02]  /*58150*/  ISETP.LT.AND P2, PT, R143, c[0x0][0x178], !P2 ;  /* 0x00005e008f007a0c */ /* 0x000fe40005741270 */
[----:B------:R-:W-:Y:S01]  /*58160*/  ISETP.LT.AND P4, PT, R38, c[0x0][0x178], !P0 ;  /* 0x00005e0026007a0c */ /* 0x000fe20004781270 */
[C---:B------:R-:W-:Y:S01]  /*58170*/  IMAD.WIDE R244, R3.reuse, 0x4, R232 ;  /* 0x0000000403f47825 */ /* 0x040fe200078e02e8 */
[----:B------:R-:W-:Y:S02]  /*58180*/  IADD3 R0, R3, c[0x0][0x198], RZ ;  /* 0x0000660003007a10 */ /* 0x000fe40007ffe0ff */
[----:B------:R-:W-:-:S03]  /*58190*/  ISETP.LT.AND P1, PT, R227, c[0x0][0x178], !P0 ;  /* 0x00005e00e3007a0c */ /* 0x000fc60004721270 */
[----:B------:R-:W-:Y:S01]  /*581a0*/  @P3 STG.E [R248.64], R229 ;  /* 0x000000e5f8003986 */ /* 0x000fe2000c101908 */
[----:B------:R-:W-:-:S03]  /*581b0*/  IMAD.WIDE R246, R0, 0x4, R242 ;  /* 0x0000000400f67825 */ /* 0x000fc600078e02f2 */
[----:B------:R1:W-:Y:S01]  /*581c0*/  @P5 STG.E [R244.64], R228 ;  /* 0x000000e4f4005986 */ /* 0x0003e2000c101908 */
[----:B------:R-:W-:Y:S02]  /*581d0*/  ISETP.LT.AND P3, PT, R139, c[0x0][0x178], !P0 ;  /* 0x00005e008b007a0c */ /* 0x000fe40004761270 */
[----:B------:R-:W-:Y:S02]  /*581e0*/  ISETP.LT.AND P5, PT, R39, c[0x0][0x178], !P0 ;  /* 0x00005e0027007a0c */ /* 0x000fe400047a1270 */
[----:B------:R-:W-:Y:S01]  /*581f0*/  ISETP.LT.AND P6, PT, R147, c[0x0][0x178], !P0 ;  /* 0x00005e0093007a0c */ /* 0x000fe200047c1270 */
[----:B-1----:R-:W-:Y:S01]  /*58200*/  IMAD.WIDE R244, R3, 0x4, R210 ;  /* 0x0000000403f47825 */ /* 0x002fe200078e02d2 */
[----:B------:R-:W4:Y:S04]  /*58210*/  LDL.LU R228, [R1+0x23c] ;  /* 0x00023c0001e47983 */ /* 0x000f280000300800 */
[----:B------:R1:W-:Y:S04]  /*58220*/  @P2 STG.E [R244.64], R250 ;  /* 0x000000faf4002986 */ /* 0x0003e8000c101908 */
[----:B------:R1:W-:Y:S01]  /*58230*/  @P4 STG.E [R246.64], R251 ;  /* 0x000000fbf6004986 */ /* 0x0003e2000c101908 */
[----:B------:R-:W-:Y:S01]  /*58240*/  ISETP.LT.AND P4, PT, R55, c[0x0][0x178], !P0 ;  /* 0x00005e0037007a0c */ /* 0x000fe20004781270 */
[----:B------:R-:W-:-:S02]  /*58250*/  IMAD.WIDE R248, R0, 0x4, R238 ;  /* 0x0000000400f87825 */ /* 0x000fc400078e02ee */
[----:B------:R-:W4:Y:S02]  /*58260*/  LDL.LU R17, [R1+0x18] ;  /* 0x0000180001117983 */ /* 0x000f240000300800 */
[C---:B-1----:R-:W-:Y:S02]  /*58270*/  IMAD.WIDE R244, R0.reuse, 0x4, R240 ;  /* 0x0000000400f47825 */ /* 0x042fe400078e02f0 */
[----:B------:R-:W4:Y:S02]  /*58280*/  LDL.LU R229, [R1+0x25c] ;  /* 0x00025c0001e57983 */ /* 0x000f240000300800 */
[C---:B------:R-:W-:Y:S02]  /*58290*/  IMAD.WIDE R246, R0.reuse, 0x4, R208 ;  /* 0x0000000400f67825 */ /* 0x040fe400078e02d0 */
[----:B------:R1:W-:Y:S02]  /*582a0*/  @P1 STG.E [R244.64], R15 ;  /* 0x0000000ff4001986 */ /* 0x0003e4000c101908 */
[----:B------:R-:W-:-:S02]  /*582b0*/  IMAD.WIDE R250, R0, 0x4, R236 ;  /* 0x0000000400fa7825 */ /* 0x000fc400078e02ec */
[----:B------:R1:W-:Y:S01]  /*582c0*/  @P3 STG.E [R246.64], R14 ;  /* 0x0000000ef6003986 */ /* 0x0003e2000c101908 */
[C---:B------:R-:W-:Y:S01]  /*582d0*/  IADD3 R3, R0.reuse, c[0x0][0x198], RZ ;  /* 0x0000660000037a10 */ /* 0x040fe20007ffe0ff */
[----:B-1----:R-:W-:-:S04]  /*582e0*/  IMAD.WIDE R244, R0, 0x4, R234 ;  /* 0x0000000400f47825 */ /* 0x002fc800078e02ea */
[----:B------:R-:W-:Y:S01]  /*582f0*/  IMAD.WIDE R246, R0, 0x4, R210 ;  /* 0x0000000400f67825 */ /* 0x000fe200078e02d2 */
[----:B---3--:R1:W-:Y:S04]  /*58300*/  @P5 STG.E [R248.64], R13 ;  /* 0x0000000df8005986 */ /* 0x0083e8000c101908 */
[----:B--2---:R2:W-:Y:S01]  /*58310*/  @P6 STG.E [R250.64], R16 ;  /* 0x00000010fa006986 */ /* 0x0045e2000c101908 */
[----:B----4-:R-:W-:-:S03]  /*58320*/  ISETP.GE.AND P2, PT, R231, c[0x0][0x17c], PT ;  /* 0x00005f00e7007a0c */ /* 0x010fc60003f46270 */
[----:B------:R-:W3:Y:S04]  /*58330*/  LDL.LU R231, [R1+0x2c] ;  /* 0x00002c0001e77983 */ /* 0x000ee80000300800 */
[----:B------:R-:W2:Y:S04]  /*58340*/  LDL.LU R14, [R1+0xac] ;  /* 0x0000ac00010e7983 */ /* 0x000ea80000300800 */
[----:B-1----:R-:W3:Y:S04]  /*58350*/  LDL.LU R13, [R1+0x7c] ;  /* 0x00007c00010d7983 */ /* 0x002ee80000300800 */
[----:B--2---:R-:W2:Y:S04]  /*58360*/  LDL.LU R16, [R1+0x5c] ;  /* 0x00005c0001107983 */ /* 0x004ea80000300800 */
[----:B------:R1:W-:Y:S04]  /*58370*/  @P4 STG.E [R244.64], R19 ;  /* 0x00000013f4004986 */ /* 0x0003e8000c101908 */
[----:B------:R-:W2:Y:S04]  /*58380*/  LDL.LU R15, [R1+0x1e48] ;  /* 0x001e4800010f7983 */ /* 0x000ea80000300800 */
[----:B-1----:R-:W2:Y:S01]  /*58390*/  LDL.LU R19, [R1+0x3c] ;  /* 0x00003c0001137983 */ /* 0x002ea20000300800 */
[----:B------:R-:W-:-:S03]  /*583a0*/  IMAD.WIDE R244, R0, 0x4, R232 ;  /* 0x0000000400f47825 */ /* 0x000fc600078e02e8 */
[----:B------:R-:W2:Y:S01]  /*583b0*/  LDL.LU R0, [R1+0x28] ;  /* 0x0000280001007983 */ /* 0x000ea20000300800 */
[----:B------:R-:W-:Y:S02]  /*583c0*/  ISETP.LT.AND P1, PT, R175, c[0x0][0x178], !P0 ;  /* 0x00005e00af007a0c */ /* 0x000fe40004721270 */
[----:B------:R-:W-:Y:S02]  /*583d0*/  ISETP.LT.AND P0, PT, R143, c[0x0][0x178], !P0 ;  /* 0x00005e008f007a0c */ /* 0x000fe40004701270 */
[----:B------:R-:W-:Y:S02]  /*583e0*/  ISETP.LT.AND P3, PT, R38, c[0x0][0x178], !P2 ;  /* 0x00005e0026007a0c */ /* 0x000fe40005761270 */
[----:B------:R-:W-:Y:S01]  /*583f0*/  ISETP.LT.AND P6, PT, R227, c[0x0][0x178], !P2 ;  /* 0x00005e00e3007a0c */ /* 0x000fe200057c1270 */
[----:B------:R-:W-:-:S04]  /*58400*/  IMAD.WIDE R248, R3, 0x4, R242 ;  /* 0x0000000403f87825 */ /* 0x000fc800078e02f2 */
[----:B------:R-:W-:Y:S01]  /*58410*/  IMAD.WIDE R250, R3, 0x4, R240 ;  /* 0x0000000403fa7825 */ /* 0x000fe200078e02f0 */
[----:B------:R-:W-:Y:S02]  /*58420*/  ISETP.LT.AND P4, PT, R139, c[0x0][0x178], !P2 ;  /* 0x00005e008b007a0c */ /* 0x000fe40005781270 */
[----:B------:R-:W-:Y:S01]  /*58430*/  ISETP.LT.AND P5, PT, R39, c[0x0][0x178], !P2 ;  /* 0x00005e0027007a0c */ /* 0x000fe200057a1270 */
[----:B--2---:R-:W-:Y:S04]  /*58440*/  @P1 STG.E [R244.64], R0 ;  /* 0x00000000f4001986 */ /* 0x004fe8000c101908 */
[----:B------:R1:W-:Y:S04]  /*58450*/  @P0 STG.E [R246.64], R17 ;  /* 0x00000011f6000986 */ /* 0x0003e8000c101908 */
[----:B------:R2:W-:Y:S04]  /*58460*/  @P3 STG.E [R248.64], R229 ;  /* 0x000000e5f8003986 */ /* 0x0005e8000c101908 */
[----:B------:R3:W-:Y:S04]  /*58470*/  @P6 STG.E [R250.64], R228 ;  /* 0x000000e4fa006986 */ /* 0x0007e8000c101908 */
[----:B-1----:R-:W4:Y:S04]  /*58480*/  LDL.LU R17, [R1+0x1c] ;  /* 0x00001c0001117983 */ /* 0x002f280000300800 */
[----:B--2---:R-:W2:Y:S04]  /*58490*/  LDL.LU R229, [R1+0x308] ;  /* 0x0003080001e57983 */ /* 0x004ea80000300800 */
[----:B---3--:R-:W3:Y:S01]  /*584a0*/  LDL.LU R228, [R1+0x2c8] ;  /* 0x0002c80001e47983 */ /* 0x008ee20000300800 */
[----:B------:R-:W-:-:S02]  /*584b0*/  ISETP.LT.AND P0, PT, R147, c[0x0][0x178], !P2 ;  /* 0x00005e0093007a0c */ /* 0x000fc40005701270 */
[----:B------:R-:W-:Y:S01]  /*584c0*/  ISETP.LT.AND P1, PT, R55, c[0x0][0x178], !P2 ;  /* 0x00005e0037007a0c */ /* 0x000fe20005721270 */
[----:B------:R-:W-:Y:S01]  /*584d0*/  IMAD.WIDE R244, R3, 0x4, R208 ;  /* 0x0000000403f47825 */ /* 0x000fe200078e02d0 */
[----:B------:R-:W-:-:S03]  /*584e0*/  ISETP.LT.AND P6, PT, R175, c[0x0][0x178], !P2 ;  /* 0x00005e00af007a0c */ /* 0x000fc600057c1270 */
[C---:B------:R-:W-:Y:S01]  /*584f0*/  IMAD.WIDE R246, R3.reuse, 0x4, R238 ;  /* 0x0000000403f67825 */ /* 0x040fe200078e02ee */
[----:B------:R1:W-:Y:S03]  /*58500*/  @P4 STG.E [R244.64], R14 ;  /* 0x0000000ef4004986 */ /* 0x0003e6000c101908 */
[----:B------:R-:W-:Y:S01]  /*58510*/  IMAD.WIDE R248, R3, 0x4, R236 ;  /* 0x0000000403f87825 */ /* 0x000fe200078e02ec */
[----:B------:R1:W-:Y:S01]  /*58520*/  @P5 STG.E [R246.64], R13 ;  /* 0x0000000df6005986 */ /* 0x0003e2000c101908 */
[----:B------:R-:W-:-:S03]  /*58530*/  ISETP.GE.AND P3, PT, R15, c[0x0][0x17c], PT ;  /* 0x00005f000f007a0c */ /* 0x000fc60003f66270 */
[----:B------:R1:W-:Y:S02]  /*58540*/  @P0 STG.E [R248.64], R16 ;  /* 0x00000010f8000986 */ /* 0x0003e4000c101908 */
[----:B-1----:R-:W-:-:S04]  /*58550*/  IMAD.WIDE R244, R3, 0x4, R234 ;  /* 0x0000000403f47825 */ /* 0x002fc800078e02ea */
[----:B------:R-:W-:Y:S01]  /*58560*/  IMAD.WIDE R246, R3, 0x4, R232 ;  /* 0x0000000403f67825 */ /* 0x000fe200078e02e8 */
[----:B------:R1:W-:Y:S04]  /*58570*/  @P1 STG.E [R244.64], R19 ;  /* 0x00000013f4001986 */ /* 0x0003e8000c101908 */
[----:B------:R-:W3:Y:S04]  /*58580*/  LDL.LU R16, [R1+0x268] ;  /* 0x0002680001107983 */ /* 0x000ee80000300800 */
[----:B------:R-:W3:Y:S01]  /*58590*/  LDL.LU R250, [R1+0xb8] ;  /* 0x0000b80001fa7983 */ /* 0x000ee20000300800 */
[----:B------:R-:W-:-:S03]  /*585a0*/  ISETP.LT.AND P2, PT, R143, c[0x0][0x178], !P2 ;  /* 0x00005e008f007a0c */ /* 0x000fc60005741270 */
[----:B------:R-:W3:Y:S01]  /*585b0*/  LDL.LU R13, [R1+0x1e4c] ;  /* 0x001e4c00010d7983 */ /* 0x000ee20000300800 */
[C---:B------:R-:W-:Y:S01]  /*585c0*/  IADD3 R0, R3.reuse, c[0x0][0x198], RZ ;  /* 0x0000660003007a10 */ /* 0x040fe20007ffe0ff */
[----:B-1----:R-:W-:Y:S02]  /*585d0*/  IMAD.WIDE R244, R3, 0x4, R210 ;  /* 0x0000000403f47825 */ /* 0x002fe400078e02d2 */
[----:B------:R1:W-:Y:S01]  /*585e0*/  @P6 STG.E [R246.64], R231 ;  /* 0x000000e7f6006986 */ /* 0x0003e2000c101908 */
[----:B------:R-:W-:-:S03]  /*585f0*/  ISETP.LT.AND P4, PT, R38, c[0x0][0x178], !P3 ;  /* 0x00005e0026007a0c */ /* 0x000fc60005f81270 */
[----:B------:R-:W3:Y:S01]  /*58600*/  LDL.LU R251, [R1+0x98] ;  /* 0x0000980001fb7983 */ /* 0x000ee20000300800 */
[----:B------:R-:W-:-:S03]  /*58610*/  ISETP.LT.AND P5, PT, R227, c[0x0][0x178], !P3 ;  /* 0x00005e00e3007a0c */ /* 0x000fc60005fa1270 */
[----:B-1----:R-:W3:Y:S04]  /*58620*/  LDL.LU R231, [R1+0x68] ;  /* 0x0000680001e77983 */ /* 0x002ee80000300800 */
[----:B------:R-:W3:Y:S04]  /*58630*/  LDL.LU R15, [R1+0x48] ;  /* 0x00004800010f7983 */ /* 0x000ee80000300800 */
[----:B------:R-:W3:Y:S01]  /*58640*/  LDL.LU R3, [R1+0x1e8] ;  /* 0x0001e80001037983 */ /* 0x000ee20000300800 */
[----:B------:R-:W-:-:S04]  /*58650*/  IMAD.WIDE R246, R0, 0x4, R242 ;  /* 0x0000000400f67825 */ /* 0x000fc800078e02f2 */
[----:B------:R-:W-:Y:S01]  /*58660*/  IMAD.WIDE R248, R0, 0x4, R240 ;  /* 0x0000000400f87825 */ /* 0x000fe200078e02f0 */
[----:B----4-:R-:W-:Y:S04]  /*58670*/  @P2 STG.E [R244.64], R17 ;  /* 0x00000011f4002986 */ /* 0x010fe8000c101908 */
[----:B--2---:R1:W-:Y:S04]  /*58680*/  @P4 STG.E [R246.64], R229 ;  /* 0x000000e5f6004986 */ /* 0x0043e8000c101908 */
[----:B---3--:R2:W-:Y:S04]  /*58690*/  @P5 STG.E [R248.64], R228 ;  /* 0x000000e4f8005986 */ /* 0x0085e8000c101908 */
[----:B-1----:R-:W3:Y:S04]  /*586a0*/  LDL.LU R229, [R1+0x30c] ;  /* 0x00030c0001e57983 */ /* 0x002ee80000300800 */
[----:B--2---:R-:W2:Y:S01]  /*586b0*/  LDL.LU R228, [R1+0x2cc] ;  /* 0x0002cc0001e47983 */ /* 0x004ea20000300800 */
[----:B------:R-:W-:-:S02]  /*586c0*/  ISETP.LT.AND P0, PT, R139, c[0x0][0x178], !P3 ;  /* 0x00005e008b007a0c */ /* 0x000fc40005f01270 */
[----:B------:R-:W-:Y:S02]  /*586d0*/  ISETP.LT.AND P1, PT, R39, c[0x0][0x178], !P3 ;  /* 0x00005e0027007a0c */ /* 0x000fe40005f21270 */
[----:B------:R-:W-:Y:S01]  /*586e0*/  ISETP.LT.AND P6, PT, R147, c[0x0][0x178], !P3 ;  /* 0x00005e0093007a0c */ /* 0x000fe20005fc1270 */
[C---:B------:R-:W-:Y:S01]  /*586f0*/  IMAD.WIDE R244, R0.reuse, 0x4, R208 ;  /* 0x0000000400f47825 */ /* 0x040fe200078e02d0 */
[----:B------:R-:W-:Y:S01]  /*58700*/  ISETP.LT.AND P4, PT, R55, c[0x0][0x178], !P3 ;  /* 0x00005e0037007a0c */ /* 0x000fe20005f81270 */
[----:B------:R-:W4:Y:S01]  /*58710*/  LDL.LU R14, [R1+0x26c] ;  /* 0x00026c00010e7983 */ /* 0x000f220000300800 */
[----:B------:R-:W-:Y:S01]  /*58720*/  ISETP.LT.AND P5, PT, R175, c[0x0][0x178], !P3 ;  /* 0x00005e00af007a0c */ /* 0x000fe20005fa1270 */
[----:B------:R-:W-:Y:S01]  /*58730*/  IMAD.WIDE R246, R0, 0x4, R238 ;  /* 0x0000000400f67825 */ /* 0x000fe200078e02ee */
[----:B------:R-:W-:-:S03]  /*58740*/  ISETP.LT.AND P3, PT, R143, c[0x0][0x178], !P3 ;  /* 0x00005e008f007a0c */ /* 0x000fc60005f61270 */
[----:B------:R-:W-:Y:S01]  /*58750*/  IMAD.WIDE R248, R0, 0x4, R236 ;  /* 0x0000000400f87825 */ /* 0x000fe200078e02ec */
[----:B------:R1:W-:Y:S01]  /*58760*/  @P0 STG.E [R244.64], R16 ;  /* 0x00000010f4000986 */ /* 0x0003e2000c101908 */
[----:B------:R-:W-:-:S03]  /*58770*/  ISETP.GE.AND P2, PT, R13, c[0x0][0x17c], PT ;  /* 0x00005f000d007a0c */ /* 0x000fc60003f46270 */
[----:B------:R-:W4:Y:S01]  /*58780*/  LDL.LU R13, [R1+0x1ec] ;  /* 0x0001ec00010d7983 */ /* 0x000f220000300800 */
[----:B------:R-:W-:Y:S01]  /*58790*/  ISETP.LT.AND P0, PT, R38, c[0x0][0x178], !P2 ;  /* 0x00005e0026007a0c */ /* 0x000fe20005701270 */
[----:B-1----:R-:W-:Y:S02]  /*587a0*/  IMAD.WIDE R244, R0, 0x4, R232 ;  /* 0x0000000400f47825 */ /* 0x002fe400078e02e8 */
[----:B------:R-:W4:Y:S04]  /*587b0*/  LDL.LU R19, [R1+0xbc] ;  /* 0x0000bc0001137983 */ /* 0x000f280000300800 */
[----:B------:R-:W4:Y:S04]  /*587c0*/  LDL.LU R17, [R1+0x9c] ;  /* 0x00009c0001117983 */ /* 0x000f280000300800 */
[----:B------:R-:W4:Y:S04]  /*587d0*/  LDL.LU R16, [R1+0x1f68] ;  /* 0x001f680001107983 */ /* 0x000f280000300800 */
[----:B------:R1:W-:Y:S01]  /*587e0*/  @P1 STG.E [R246.64], R3 ;  /* 0x00000003f6001986 */ /* 0x0003e2000c101908 */
[----:B------:R-:W-:-:S03]  /*587f0*/  ISETP.LT.AND P1, PT, R227, c[0x0][0x178], !P2 ;  /* 0x00005e00e3007a0c */ /* 0x000fc60005721270 */
[----:B------:R1:W-:Y:S02]  /*58800*/  @P6 STG.E [R248.64], R250 ;  /* 0x000000faf8006986 */ /* 0x0003e4000c101908 */
[C---:B-1----:R-:W-:Y:S01]  /*58810*/  IMAD.WIDE R246, R0.reuse, 0x4, R210 ;  /* 0x0000000400f67825 */ /* 0x042fe200078e02d2 */
[----:B------:R-:W-:-:S03]  /*58820*/  IADD3 R3, R0, c[0x0][0x198], RZ ;  /* 0x0000660000037a10 */ /* 0x000fc60007ffe0ff */
[----:B------:R-:W-:Y:S02]  /*58830*/  IMAD.WIDE R248, R0, 0x4, R234 ;  /* 0x0000000400f87825 */ /* 0x000fe400078e02ea */
[----:B------:R-:W4:Y:S04]  /*58840*/  LDL.LU R0, [R1+0x1e50] ;  /* 0x001e500001007983 */ /* 0x000f280000300800 */
[----:B------:R-:W-:Y:S04]  /*58850*/  @P4 STG.E [R248.64], R251 ;  /* 0x000000fbf8004986 */ /* 0x000fe8000c101908 */
[----:B------:R1:W-:Y:S04]  /*58860*/  @P5 STG.E [R244.64], R231 ;  /* 0x000000e7f4005986 */ /* 0x0003e8000c101908 */
[----:B------:R1:W-:Y:S02]  /*58870*/  @P3 STG.E [R246.64], R15 ;  /* 0x0000000ff6003986 */ /* 0x0003e4000c101908 */
[----:B-1----:R-:W-:-:S02]  /*58880*/  IMAD.WIDE R244, R3, 0x4, R242 ;  /* 0x0000000403f47825 */ /* 0x002fc400078e02f2 */
[----:B------:R-:W4:Y:S02]  /*58890*/  LDL.LU R231, [R1+0x6c] ;  /* 0x00006c0001e77983 */ /* 0x000f240000300800 */
[----:B------:R-:W-:Y:S02]  /*588a0*/  IMAD.WIDE R246, R3, 0x4, R240 ;  /* 0x0000000403f67825 */ /* 0x000fe400078e02f0 */
[----:B---3--:R-:W-:Y:S04]  /*588b0*/  @P0 STG.E [R244.64], R229 ;  /* 0x000000e5f4000986 */ /* 0x008fe8000c101908 */
[----:B--2---:R1:W-:Y:S04]  /*588c0*/  @P1 STG.E [R246.64], R228 ;  /* 0x000000e4f6001986 */ /* 0x0043e8000c101908 */
[----:B-1----:R-:W2:Y:S01]  /*588d0*/  LDL.LU R228, [R1+0x4c] ;  /* 0x00004c0001e47983 */ /* 0x002ea20000300800 */
[----:B------:R-:W-:-:S02]  /*588e0*/  ISETP.LT.AND P3, PT, R139, c[0x0][0x178], !P2 ;  /* 0x00005e008b007a0c */ /* 0x000fc40005761270 */
[----:B------:R-:W-:Y:S02]  /*588f0*/  ISETP.LT.AND P4, PT, R39, c[0x0][0x178], !P2 ;  /* 0x00005e0027007a0c */ /* 0x000fe40005781270 */
[----:B------:R-:W-:Y:S02]  /*58900*/  ISETP.LT.AND P5, PT, R147, c[0x0][0x178], !P2 ;  /* 0x00005e0093007a0c */ /* 0x000fe400057a1270 */
[----:B------:R-:W-:Y:S01]  /*58910*/  ISETP.LT.AND P6, PT, R55, c[0x0][0x178], !P2 ;  /* 0x00005e0037007a0c */ /* 0x000fe200057c1270 */
[----:B------:R-:W-:Y:S01]  /*58920*/  IMAD.WIDE R244, R3, 0x4, R208 ;  /* 0x0000000403f47825 */ /* 0x000fe200078e02d0 */
[----:B------:R-:W-:Y:S01]  /*58930*/  ISETP.LT.AND P1, PT, R175, c[0x0][0x178], !P2 ;  /* 0x00005e00af007a0c */ /* 0x000fe20005721270 */
[----:B------:R-:W3:Y:S01]  /*58940*/  LDL.LU R229, [R1+0x328] ;  /* 0x0003280001e57983 */ /* 0x000ee20000300800 */
[----:B------:R-:W-:Y:S01]  /*58950*/  ISETP.LT.AND P2, PT, R143, c[0x0][0x178], !P2 ;  /* 0x00005e008f007a0c */ /* 0x000fe20005741270 */
[C---:B------:R-:W-:Y:S02]  /*58960*/  IMAD.WIDE R246, R3.reuse, 0x4, R238 ;  /* 0x0000000403f67825 */ /* 0x040fe400078e02ee */
[----:B----4-:R1:W-:Y:S02]  /*58970*/  @P3 STG.E [R244.64], R14 ;  /* 0x0000000ef4003986 */ /* 0x0103e4000c101908 */
[----:B------:R-:W-:-:S04]  /*58980*/  IMAD.WIDE R248, R3, 0x4, R236 ;  /* 0x0000000403f87825 */ /* 0x000fc800078e02ec */
[C---:B------:R-:W-:Y:S01]  /*58990*/  IMAD.WIDE R250, R3.reuse, 0x4, R234 ;  /* 0x0000000403fa7825 */ /* 0x040fe200078e02ea */
[----:B------:R4:W-:Y:S03]  /*589a0*/  @P4 STG.E [R246.64], R13 ;  /* 0x0000000df6004986 */ /* 0x0009e6000c101908 */
[----:B-1----:R-:W-:Y:S01]  /*589b0*/  IMAD.WIDE R244, R3, 0x4, R232 ;  /* 0x0000000403f47825 */ /* 0x002fe200078e02e8 */
[----:B------:R-:W-:Y:S04]  /*589c0*/  @P5 STG.E [R248.64], R19 ;  /* 0x00000013f8005986 */ /* 0x000fe8000c101908 */
[----:B------:R1:W-:Y:S04]  /*589d0*/  @P6 STG.E [R250.64], R17 ;  /* 0x00000011fa006986 */ /* 0x0003e8000c101908 */
[----:B----4-:R-:W4:Y:S04]  /*589e0*/  LDL.LU R13, [R1+0x1e54] ;  /* 0x001e5400010d7983 */ /* 0x010f280000300800 */
[----:B------:R-:W3:Y:S04]  /*589f0*/  LDL.LU R15, [R1+0x2f8] ;  /* 0x0002f800010f7983 */ /* 0x000ee80000300800 */
[----:B------:R-:W3:Y:S04]  /*58a00*/  LDL.LU R14, [R1+0x288] ;  /* 0x00028800010e7983 */ /* 0x000ee80000300800 */
[----:B-1----:R-:W3:Y:S01]  /*58a10*/  LDL.LU R17, [R1+0x158] ;  /* 0x0001580001117983 */ /* 0x002ee20000300800 */
[----:B------:R-:W-:-:S02]  /*58a20*/  ISETP.GE.AND P0, PT, R0, c[0x0][0x17c], PT ;  /* 0x00005f0000007a0c */ /* 0x000fc40003f06270 */
[C---:B------:R-:W-:Y:S01]  /*58a30*/  IADD3 R0, R3.reuse, c[0x0][0x198], RZ ;  /* 0x0000660003007a10 */ /* 0x040fe20007ffe0ff */
[----:B------:R1:W-:Y:S02]  /*58a40*/  @P1 STG.E [R244.64], R231 ;  /* 0x000000e7f4001986 */ /* 0x0003e4000c101908 */
[----:B-1----:R-:W-:Y:S02]  /*58a50*/  IMAD.WIDE R244, R3, 0x4, R210 ;  /* 0x0000000403f47825 */ /* 0x002fe400078e02d2 */
[----:B------:R-:W3:Y:S04]  /*58a60*/  LDL.LU R231, [R1+0x88] ;  /* 0x0000880001e77983 */ /* 0x000ee80000300800 */
[----:B------:R-:W3:Y:S04]  /*58a70*/  LDL.LU R3, [R1+0x348] ;  /* 0x0003480001037983 */ /* 0x000ee80000300800 */
[----:B--2---:R1:W-:Y:S04]  /*58a80*/  @P2 STG.E [R244.64], R228 ;  /* 0x000000e4f4002986 */ /* 0x0043e8000c101908 */
[----:B-1----:R-:W2:Y:S01]  /*58a90*/  LDL.LU R245, [R1+0x368] ;  /* 0x0003680001f57983 */ /* 0x002ea20000300800 */
[----:B------:R-:W-:-:S02]  /*58aa0*/  ISETP.LT.AND P4, PT, R38, c[0x0][0x178], !P0 ;  /* 0x00005e0026007a0c */ /* 0x000fc40004781270 */
[----:B------:R-:W-:Y:S01]  /*58ab0*/  ISETP.LT.AND P5, PT, R227, c[0x0][0x178], !P0 ;  /* 0x00005e00e3007a0c */ /* 0x000fe200047a1270 */
[C---:B------:R-:W-:Y:S01]  /*58ac0*/  IMAD.WIDE R246, R0.reuse, 0x4, R242 ;  /* 0x0000000400f67825 */ /* 0x040fe200078e02f2 */
[----:B------:R-:W-:Y:S01]  /*58ad0*/  ISETP.LT.AND P6, PT, R139, c[0x0][0x178], !P0 ;  /* 0x00005e008b007a0c */ /* 0x000fe200047c1270 */
[----:B------:R-:W3:Y:S02]  /*58ae0*/  LDL.LU R228, [R1+0x36c] ;  /* 0x00036c0001e47983 */ /* 0x000ee40000300800 */
[C---:B------:R-:W-:Y:S01]  /*58af0*/  IMAD.WIDE R248, R0.reuse, 0x4, R240 ;  /* 0x0000000400f87825 */ /* 0x040fe200078e02f0 */
[----:B------:R-:W-:Y:S02]  /*58b00*/  ISETP.LT.AND P3, PT, R39, c[0x0][0x178], !P0 ;  /* 0x00005e0027007a0c */ /* 0x000fe40004761270 */
[----:B------:R-:W-:Y:S01]  /*58b10*/  ISETP.LT.AND P1, PT, R147, c[0x0][0x178], !P0 ;  /* 0x00005e0093007a0c */ /* 0x000fe20004721270 */
[----:B------:R-:W-:Y:S01]  /*58b20*/  IMAD.WIDE R250, R0, 0x4, R208 ;  /* 0x0000000400fa7825 */ /* 0x000fe200078e02d0 */
[----:B----4-:R-:W-:-:S02]  /*58b30*/  ISETP.GE.AND P2, PT, R13, c[0x0][0x17c], PT ;  /* 0x00005f000d007a0c */ /* 0x010fc40003f46270 */
[----:B------:R-:W4:Y:S04]  /*58b40*/  LDL.LU R13, [R1+0x15c] ;  /* 0x00015c00010d7983 */ /* 0x000f280000300800 */
[----:B------:R-:W4:Y:S04]  /*58b50*/  LDL.LU R19, [R1+0x14c] ;  /* 0x00014c0001137983 */ /* 0x000f280000300800 */
[----:B--2---:R1:W-:Y:S04]  /*58b60*/  @P4 STG.E [R246.64], R245 ;  /* 0x000000f5f6004986 */ /* 0x0043e8000c101908 */
[----:B---3--:R-:W-:Y:S01]  /*58b70*/  @P5 STG.E [R248.64], R3 ;  /* 0x00000003f8005986 */ /* 0x008fe2000c101908 */
[----:B------:R-:W-:-:S03]  /*58b80*/  ISETP.LT.AND P5, PT, R55, c[0x0][0x178], !P0 ;  /* 0x00005e0037007a0c */ /* 0x000fc600047a1270 */
[----:B------:R2:W-:Y:S01]  /*58b90*/  @P6 STG.E [R250.64], R229 ;  /* 0x000000e5fa006986 */ /* 0x0005e2000c101908 */
[----:B-1----:R-:W-:-:S04]  /*58ba0*/  IMAD.WIDE R244, R0, 0x4, R238 ;  /* 0x0000000400f47825 */ /* 0x002fc800078e02ee */
[C---:B------:R-:W-:Y:S01]  /*58bb0*/  IMAD.WIDE R246, R0.reuse, 0x4, R236 ;  /* 0x0000000400f67825 */ /* 0x040fe200078e02ec */
[----:B------:R1:W-:Y:S03]  /*58bc0*/  @P3 STG.E [R244.64], R15 ;  /* 0x0000000ff4003986 */ /* 0x0003e6000c101908 */
[C---:B--2---:R-:W-:Y:S01]  /*58bd0*/  IMAD.WIDE R250, R0.reuse, 0x4, R234 ;  /* 0x0000000400fa7825 */ /* 0x044fe200078e02ea */
[----:B------:R-:W2:Y:S01]  /*58be0*/  LDL.LU R229, [R1+0x32c] ;  /* 0x00032c0001e57983 */ /* 0x000ea20000300800 */
[----:B------:R-:W-:-:S03]  /*58bf0*/  IADD3 R3, R0, c[0x0][0x198], RZ ;  /* 0x0000660000037a10 */ /* 0x000fc60007ffe0ff */
[----:B------:R3:W-:Y:S04]  /*58c00*/  @P1 STG.E [R246.64], R14 ;  /* 0x0000000ef6001986 */ /* 0x0007e8000c101908 */
[----:B-1----:R-:W2:Y:S01]  /*58c10*/  LDL.LU R15, [R1+0x2fc] ;  /* 0x0002fc00010f7983 */ /* 0x002ea20000300800 */
[----:B------:R-:W-:-:S03]  /*58c20*/  IMAD.WIDE R244, R0, 0x4, R232 ;  /* 0x0000000400f47825 */ /* 0x000fc600078e02e8 */
[----:B------:R1:W-:Y:S04]  /*58c30*/  @P5 STG.E [R250.64], R17 ;  /* 0x00000011fa005986 */ /* 0x0003e8000c101908 */
[----:B---3--:R-:W3:Y:S01]  /*58c40*/  LDL.LU R14, [R1+0x28c] ;  /* 0x00028c00010e7983 */ /* 0x008ee20000300800 */
[----:B------:R-:W-:-:S03]  /*58c50*/  IMAD.WIDE R246, R0, 0x4, R210 ;  /* 0x0000000400f67825 */ /* 0x000fc600078e02d2 */
[----:B------:R-:W2:Y:S04]  /*58c60*/  LDL.LU R0, [R1+0x1e58] ;  /* 0x001e580001007983 */ /* 0x000ea80000300800 */
[----:B-1----:R-:W2:Y:S04]  /*58c70*/  LDL.LU R17, [R1+0x1f64] ;  /* 0x001f640001117983 */ /* 0x002ea80000300800 */
[----:B------:R-:W2:Y:S04]  /*58c80*/  LDL.LU R250, [R1+0x148] ;  /* 0x0001480001fa7983 */ /* 0x000ea80000300800 */
[----:B------:R-:W3:Y:S01]  /*58c90*/  LDL.LU R251, [R1+0x34c] ;  /* 0x00034c0001fb7983 */ /* 0x000ee20000300800 */
[----:B------:R-:W-:-:S02]  /*58ca0*/  ISETP.LT.AND P4, PT, R175, c[0x0][0x178], !P0 ;  /* 0x00005e00af007a0c */ /* 0x000fc40004781270 */
[----:B------:R-:W-:Y:S02]  /*58cb0*/  ISETP.LT.AND P0, PT, R143, c[0x0][0x178], !P0 ;  /* 0x00005e008f007a0c */ /* 0x000fe40004701270 */
[----:B------:R-:W-:Y:S02]  /*58cc0*/  ISETP.LT.AND P6, PT, R38, c[0x0][0x178], !P2 ;  /* 0x00005e0026007a0c */ /* 0x000fe400057c1270 */
[----:B------:R-:W-:Y:S02]  /*58cd0*/  ISETP.LT.AND P1, PT, R227, c[0x0][0x178], !P2 ;  /* 0x00005e00e3007a0c */ /* 0x000fe40005721270 */
[----:B------:R-:W-:Y:S01]  /*58ce0*/  ISETP.LT.AND P3, PT, R139, c[0x0][0x178], !P2 ;  /* 0x00005e008b007a0c */ /* 0x000fe20005761270 */
[----:B------:R-:W-:Y:S01]  /*58cf0*/  IMAD.WIDE R248, R3, 0x4, R242 ;  /* 0x0000000403f87825 */ /* 0x000fe200078e02f2 */
[----:B------:R-:W-:-:S03]  /*58d00*/  ISETP.LT.AND P5, PT, R55, c[0x0][0x178], !P2 ;  /* 0x00005e0037007a0c */ /* 0x000fc600057a1270 */
[----:B--2---:R1:W-:Y:S04]  /*58d10*/  @P4 STG.E [R244.64], R250 ;  /* 0x000000faf4004986 */ /* 0x0043e8000c101908 */
[----:B------:R2:W-:Y:S04]  /*58d20*/  @P0 STG.E [R246.64], R231 ;  /* 0x000000e7f6000986 */ /* 0x0005e8000c101908 */
[----:B------:R3:W-:Y:S01]  /*58d30*/  @P6 STG.E [R248.64], R228 ;  /* 0x000000e4f8006986 */ /* 0x0007e2000c101908 */
[----:B-1----:R-:W-:-:S03]  /*58d40*/  IMAD.WIDE R244, R3, 0x4, R240 ;  /* 0x0000000403f47825 */ /* 0x002fc600078e02f0 */
[----:B--2---:R-:W2:Y:S01]  /*58d50*/  LDL.LU R231, [R1+0x8c] ;  /* 0x00008c0001e77983 */ /* 0x004ea20000300800 */
[----:B------:R-:W-:-:S03]  /*58d60*/  IMAD.WIDE R246, R3, 0x4, R208 ;  /* 0x0000000403f67825 */ /* 0x000fc600078e02d0 */
[----:B---3--:R-:W3:Y:S04]  /*58d70*/  LDL.LU R228, [R1+0x398] ;  /* 0x0003980001e47983 */ /* 0x008ee80000300800 */
[----:B------:R-:W-:Y:S04]  /*58d80*/  @P1 STG.E [R244.64], R251 ;  /* 0x000000fbf4001986 */ /* 0x000fe8000c101908 */
[----:B------:R1:W-:Y:S04]  /*58d90*/  @P3 STG.E [R246.64], R229 ;  /* 0x000000e5f6003986 */ /* 0x0003e8000c101908 */
[----:B-1----:R-:W3:Y:S01]  /*58da0*/  LDL.LU R229, [R1+0x388] ;  /* 0x0003880001e57983 */ /* 0x002ee20000300800 */
[----:B------:R-:W-:-:S02]  /*58db0*/  ISETP.LT.AND P0, PT, R39, c[0x0][0x178], !P2 ;  /* 0x00005e0027007a0c */ /* 0x000fc40005701270 */
[----:B------:R-:W-:Y:S02]  /*58dc0*/  ISETP.LT.AND P4, PT, R147, c[0x0][0x178], !P2 ;  /* 0x00005e0093007a0c */ /* 0x000fe40005781270 */
[----:B------:R-:W-:Y:S01]  /*58dd0*/  ISETP.LT.AND P6, PT, R175, c[0x0][0x178], !P2 ;  /* 0x00005e00af007a0c */ /* 0x000fe200057c1270 */
[----:B------:R-:W-:Y:S01]  /*58de0*/  IMAD.WIDE R248, R3, 0x4, R238 ;  /* 0x0000000403f87825 */ /* 0x000fe200078e02ee */
[----:B------:R-:W-:Y:S02]  /*58df0*/  ISETP.GE.AND P1, PT, R0, c[0x0][0x17c], PT ;  /* 0x00005f0000007a0c */ /* 0x000fe40003f26270 */
[----:B------:R-:W-:Y:S01]  /*58e00*/  ISETP.LT.AND P2, PT, R143, c[0x0][0x178], !P2 ;  /* 0x00005e008f007a0c */ /* 0x000fe20005741270 */
[----:B------:R-:W-:Y:S01]  /*58e10*/  IMAD.WIDE R250, R3, 0x4, R236 ;  /* 0x0000000403fa7825 */ /* 0x000fe200078e02ec */
[----:B------:R-:W-:-:S03]  /*58e20*/  ISETP.LT.AND P3, PT, R38, c[0x0][0x178], !P1 ;  /* 0x00005e0026007a0c */ /* 0x000fc60004f61270 */
[----:B------:R-:W-:Y:S01]  /*58e30*/  IMAD.WIDE R244, R3, 0x4, R234 ;  /* 0x0000000403f47825 */ /* 0x000fe200078e02ea */
[----:B------:R-:W-:Y:S01]  /*58e40*/  @P0 STG.E [R248.64], R15 ;  /* 0x0000000ff8000986 */ /* 0x000fe2000c101908 */
[----:B------:R-:W-:Y:S02]  /*58e50*/  ISETP.LT.AND P0, PT, R227, c[0x0][0x178], !P1 ;  /* 0x00005e00e3007a0c */ /* 0x000fe40004f01270 */
[C---:B------:R-:W-:Y:S01]  /*58e60*/  IMAD.WIDE R246, R3.reuse, 0x4, R232 ;  /* 0x0000000403f67825 */ /* 0x040fe200078e02e8 */
[----:B------:R-:W-:Y:S01]  /*58e70*/  @P4 STG.E [R250.64], R14 ;  /* 0x0000000efa004986 */ /* 0x000fe2000c101908 */
[----:B------:R-:W-:-:S03]  /*58e80*/  IADD3 R0, R3, c[0x0][0x198], RZ ;  /* 0x0000660003007a10 */ /* 0x000fc60007ffe0ff */
[----:B----4-:R1:W-:Y:S04]  /*58e90*/  @P5 STG.E [R244.64], R13 ;  /* 0x0000000df4005986 */ /* 0x0103e8000c101908 */
[----:B------:R4:W-:Y:S01]  /*58ea0*/  @P6 STG.E [R246.64], R19 ;  /* 0x00000013f6006986 */ /* 0x0009e2000c101908 */
[----:B-1----:R-:W-:-:S03]  /*58eb0*/  IMAD.WIDE R244, R3, 0x4, R210 ;  /* 0x0000000403f47825 */ /* 0x002fc600078e02d2 */
[----:B------:R-:W3:Y:S01]  /*58ec0*/  LDL.LU R13, [R1+0x1e5c] ;  /* 0x001e5c00010d7983 */ /* 0x000ee20000300800 */
[----:B----4-:R-:W-:-:S03]  /*58ed0*/  IMAD.WIDE R246, R0, 0x4, R242 ;  /* 0x0000000400f67825 */ /* 0x010fc600078e02f2 */
[----:B------:R-:W4:Y:S04]  /*58ee0*/  LDL.LU R15, [R1+0x318] ;  /* 0x00031800010f7983 */ /* 0x000f280000300800 */
[----:B------:R-:W4:Y:S04]  /*58ef0*/  LDL.LU R14, [R1+0x2e8] ;  /* 0x0002e800010e7983 */ /* 0x000f280000300800 */
[----:B------:R-:W4:Y:S04]  /*58f00*/  LDL.LU R3, [R1+0x338] ;  /* 0x0003380001037983 */ /* 0x000f280000300800 */
[----:B--2---:R1:W-:Y:S04]  /*58f10*/  @P2 STG.E [R244.64], R231 ;  /* 0x000000e7f4002986 */ /* 0x0043e8000c101908 */
[----:B---3--:R2:W-:Y:S01]  /*58f20*/  @P3 STG.E [R246.64], R228 ;  /* 0x000000e4f6003986 */ /* 0x0085e2000c101908 */
[----:B-1----:R-:W-:-:S03]  /*58f30*/  IMAD.WIDE R244, R0, 0x4, R240 ;  /* 0x0000000400f47825 */ /* 0x002fc600078e02f0 */
[----:B--2---:R-:W2:Y:S04]  /*58f40*/  LDL.LU R228, [R1+0x1f8] ;  /* 0x0001f80001e47983 */ /* 0x004ea80000300800 */
[----:B------:R-:W3:Y:S04]  /*58f50*/  LDL.LU R231, [R1+0x39c] ;  /* 0x00039c0001e77983 */ /* 0x000ee80000300800 */
[----:B------:R1:W-:Y:S04]  /*58f60*/  @P0 STG.E [R244.64], R229 ;  /* 0x000000e5f4000986 */ /* 0x0003e8000c101908 */
[----:B-1----:R-:W2:Y:S04]  /*58f70*/  LDL.LU R244, [R1+0x378] ;  /* 0x0003780001f47983 */ /* 0x002ea80000300800 */
[----:B------:R-:W3:Y:S01]  /*58f80*/  LDL.LU R245, [R1+0x358] ;  /* 0x0003580001f57983 */ /* 0x000ee20000300800 */
[----:B------:R-:W-:-:S02]  /*58f90*/  ISETP.LT.AND P4, PT, R139, c[0x0][0x178], !P1 ;  /* 0x00005e008b007a0c */ /* 0x000fc40004f81270 */
[----:B------:R-:W-:Y:S02]  /*58fa0*/  ISETP.LT.AND P5, PT, R39, c[0x0][0x178], !P1 ;  /* 0x00005e0027007a0c */ /* 0x000fe40004fa1270 */
[----:B------:R-:W-:Y:S02]  /*58fb0*/  ISETP.LT.AND P6, PT, R147, c[0x0][0x178], !P1 ;  /* 0x00005e0093007a0c */ /* 0x000fe40004fc1270 */
[----:B------:R-:W-:Y:S01]  /*58fc0*/  ISETP.LT.AND P2, PT, R55, c[0x0][0x178], !P1 ;  /* 0x00005e0037007a0c */ /* 0x000fe20004f41270 */
[----:B------:R-:W-:Y:S01]  /*58fd0*/  IMAD.WIDE R246, R0, 0x4, R208 ;  /* 0x0000000400f67825 */ /* 0x000fe200078e02d0 */
[----:B------:R-:W-:-:S03]  /*58fe0*/  ISETP.LT.AND P3, PT, R175, c[0x0][0x178], !P1 ;  /* 0x00005e00af007a0c */ /* 0x000fc60004f61270 */
[----:B------:R-:W-:-:S04]  /*58ff0*/  IMAD.WIDE R248, R0, 0x4, R238 ;  /* 0x0000000400f87825 */ /* 0x000fc800078e02ee */
[----:B------:R-:W-:Y:S01]  /*59000*/  IMAD.WIDE R250, R0, 0x4, R236 ;  /* 0x0000000400fa7825 */ /* 0x000fe200078e02ec */
[----:B------:R-:W-:Y:S02]  /*59010*/  ISETP.GE.AND P0, PT, R13, c[0x0][0x17c], PT ;  /* 0x00005f000d007a0c */ /* 0x000fe40003f06270 */
[----:B------:R-:W4:Y:S04]  /*59020*/  LDL.LU R13, [R1+0x35c] ;  /* 0x00035c00010d7983 */ /* 0x000f280000300800 */
[----:B------:R-:W4:Y:S04]  /*59030*/  LDL.LU R229, [R1+0x33c] ;  /* 0x00033c0001e57983 */ /* 0x000f280000300800 */
[----:B------:R-:W4:Y:S01]  /*59040*/  LDL.LU R19, [R1+0x1fc] ;  /* 0x0001fc0001137983 */ /* 0x000f220000300800 */
[----:B------:R-:W-:-:S03]  /*59050*/  ISETP.LT.AND P1, PT, R143, c[0x0][0x178], !P1 ;  /* 0x00005e008f007a0c */ /* 0x000fc60004f21270 */
[----:B--2---:R1:W-:Y:S04]  /*59060*/  @P4 STG.E [R246.64], R244 ;  /* 0x000000f4f6004986 */ /* 0x0043e8000c101908 */
[----:B---3--:R2:W-:Y:S04]  /*59070*/  @P5 STG.E [R248.64], R245 ;  /* 0x000000f5f8005986 */ /* 0x0085e8000c101908 */
[----:B----4-:R3:W-:Y:S01]  /*59080*/  @P6 STG.E [R250.64], R3 ;  /* 0x00000003fa006986 */ /* 0x0107e2000c101908 */
[----:B-1----:R-:W-:-:S04]  /*59090*/  IMAD.WIDE R246, R0, 0x4, R234 ;  /* 0x0000000400f67825 */ /* 0x002fc800078e02ea */
[C---:B--2---:R-:W-:Y:S01]  /*590a0*/  IMAD.WIDE R244, R0.reuse, 0x4, R232 ;  /* 0x0000000400f47825 */ /* 0x044fe200078e02e8 */
[----:B------:R1:W-:Y:S04]  /*590b0*/  @P2 STG.E [R246.64], R15 ;  /* 0x0000000ff6002986 */ /* 0x0003e8000c101908 */
[----:B---3--:R-:W2:Y:S01]  /*590c0*/  LDL.LU R250, [R1+0x38c] ;  /* 0x00038c0001fa7983 */ /* 0x008ea20000300800 */
[----:B------:R-:W-:-:S03]  /*590d0*/  IADD3 R3, R0, c[0x0][0x198], RZ ;  /* 0x0000660000037a10 */ /* 0x000fc60007ffe0ff */
[----:B------:R-:W3:Y:S04]  /*590e0*/  LDL.LU R251, [R1+0x37c] ;  /* 0x00037c0001fb7983 */ /* 0x000ee80000300800 */
[----:B------:R4:W-:Y:S04]  /*590f0*/  @P3 STG.E [R244.64], R14 ;  /* 0x0000000ef4003986 */ /* 0x0009e8000c101908 */
[----:B-1----:R-:W3:Y:S01]  /*59100*/  LDL.LU R15, [R1+0x31c] ;  /* 0x00031c00010f7983 */ /* 0x002ee20000300800 */
[----:B------:R-:W-:-:S03]  /*59110*/  ISETP.LT.AND P4, PT, R38, c[0x0][0x178], !P0 ;  /* 0x00005e0026007a0c */ /* 0x000fc60004781270 */
[----:B----4-:R-:W4:Y:S01]  /*59120*/  LDL.LU R14, [R1+0x2ec] ;  /* 0x0002ec00010e7983 */ /* 0x010f220000300800 */
[----:B------:R-:W-:-:S03]  /*59130*/  IMAD.WIDE R244, R0, 0x4, R210 ;  /* 0x0000000400f47825 */ /* 0x000fc600078e02d2 */
[----:B------:R-:W4:Y:S01]  /*59140*/  LDL.LU R0, [R1+0x1e60] ;  /* 0x001e600001007983 */ /* 0x000f220000300800 */
[----:B------:R-:W-:-:S03]  /*59150*/  IMAD.WIDE R246, R3, 0x4, R242 ;  /* 0x0000000403f67825 */ /* 0x000fc600078e02f2 */
[----:B------:R1:W-:Y:S04]  /*59160*/  @P1 STG.E [R244.64], R228 ;  /* 0x000000e4f4001986 */ /* 0x0003e8000c101908 */
[----:B------:R1:W-:Y:S04]  /*59170*/  @P4 STG.E [R246.64], R231 ;  /* 0x000000e7f6004986 */ /* 0x0003e8000c101908 */
[----:B-1----:R-:W4:Y:S04]  /*59180*/  LDL.LU R228, [R1+0x1f60] ;  /* 0x001f600001e47983 */ /* 0x002f280000300800 */
[----:B------:R-:W4:Y:S01]  /*59190*/  LDL.LU R231, [R1+0x3e0] ;  /* 0x0003e00001e77983 */ /* 0x000f220000300800 */
[----:B------:R-:W-:-:S02]  /*591a0*/  ISETP.LT.AND P6, PT, R227, c[0x0][0x178], !P0 ;  /* 0x00005e00e3007a0c */ /* 0x000fc400047c1270 */
[----:B------:R-:W-:Y:S02]  /*591b0*/  ISETP.LT.AND P2, PT, R139, c[0x0][0x178], !P0 ;  /* 0x00005e008b007a0c */ /* 0x000fe40004741270 */
[----:B------:R-:W-:Y:S01]  /*591c0*/  ISETP.LT.AND P3, PT, R39, c[0x0][0x178], !P0 ;  /* 0x00005e0027007a0c */ /* 0x000fe20004761270 */
[----:B------:R-:W-:Y:S01]  /*591d0*/  IMAD.WIDE R248, R3, 0x4, R240 ;  /* 0x0000000403f87825 */ /* 0x000fe200078e02f0 */
[----:B------:R-:W-:Y:S02]  /*591e0*/  ISETP.LT.AND P5, PT, R147, c[0x0][0x178], !P0 ;  /* 0x00005e0093007a0c */ /* 0x000fe400047a1270 */
[----:B------:R-:W-:Y:S01]  /*591f0*/  ISETP.LT.AND P4, PT, R55, c[0x0][0x178], !P0 ;  /* 0x00005e0037007a0c */ /* 0x000fe20004781270 */
[----:B------:R-:W-:-:S04]  /*59200*/  IMAD.WIDE R244, R3, 0x4, R208 ;  /* 0x0000000403f47825 */ /* 0x000fc800078e02d0 */
[----:B------:R-:W-:Y:S01]  /*59210*/  IMAD.WIDE R246, R3, 0x4, R238 ;  /* 0x0000000403f67825 */ /* 0x000fe200078e02ee */
[----:B--2---:R1:W-:Y:S01]  /*59220*/  @P6 STG.E [R248.64], R250 ;  /* 0x000000faf8006986 */ /* 0x0043e2000c101908 */
[----:B------:R-:W-:Y:S02]  /*59230*/  ISETP.LT.AND P6, PT, R175, c[0x0][0x178], !P0 ;  /* 0x00005e00af007a0c */ /* 0x000fe400047c1270 */
[----:B------:R-:W-:Y:S01]  /*59240*/  ISETP.LT.AND P0, PT, R143, c[0x0][0x178], !P0 ;  /* 0x00005e008f007a0c */ /* 0x000fe20004701270 */
[----:B---3--:R2:W-:Y:S04]  /*59250*/  @P2 STG.E [R244.64], R251 ;  /* 0x000000fbf4002986 */ /* 0x0085e8000c101908 */
[----:B------:R3:W-:Y:S01]  /*59260*/  @P3 STG.E [R246.64], R13 ;  /* 0x0000000df6003986 */ /* 0x0007e2000c101908 */
[----:B-1----:R-:W-:-:S05]  /*59270*/  IMAD.WIDE R248, R3, 0x4, R236 ;  /* 0x0000000403f87825 */ /* 0x002fca00078e02ec */
[----:B------:R1:W-:Y:S01]  /*59280*/  @P5 STG.E [R248.64], R229 ;  /* 0x000000e5f8005986 */ /* 0x0003e2000c101908 */
[----:B--2---:R-:W-:-:S03]  /*59290*/  IMAD.WIDE R244, R3, 0x4, R210 ;  /* 0x0000000403f47825 */ /* 0x004fc600078e02d2 */
[----:B---3--:R-:W2:Y:S01]  /*592a0*/  LDL.LU R13, [R1+0x1e64] ;  /* 0x001e6400010d7983 */ /* 0x008ea20000300800 */
[----:B----4-:R-:W-:Y:S01]  /*592b0*/  ISETP.GE.AND P1, PT, R0, c[0x0][0x17c], PT ;  /* 0x00005f0000007a0c */ /* 0x010fe20003f26270 */
[----:B------:R-:W-:-:S03]  /*592c0*/  IMAD.WIDE R246, R3, 0x4, R232 ;  /* 0x0000000403f67825 */ /* 0x000fc600078e02e8 */
[----:B------:R-:W-:Y:S01]  /*592d0*/  ISETP.LT.AND P2, PT, R38, c[0x0][0x178], !P1 ;  /* 0x00005e0026007a0c */ /* 0x000fe20004f41270 */
[C---:B-1----:R-:W-:Y:S01]  /*592e0*/  IMAD.WIDE R248, R3.reuse, 0x4, R234 ;  /* 0x0000000403f87825 */ /* 0x042fe200078e02ea */
[----:B------:R-:W-:Y:S01]  /*592f0*/  IADD3 R3, R3, c[0x0][0x198], RZ ;  /* 0x0000660003037a10 */ /* 0x000fe20007ffe0ff */
[----:B------:R-:W3:Y:S04]  /*59300*/  LDL.LU R229, [R1+0x1d0] ;  /* 0x0001d00001e57983 */ /* 0x000ee80000300800 */
[----:B------:R-:W-:Y:S04]  /*59310*/  @P4 STG.E [R248.64], R15 ;  /* 0x0000000ff8004986 */ /* 0x000fe8000c101908 */
[----:B------:R-:W-:Y:S04]  /*59320*/  @P6 STG.E [R246.64], R14 ;  /* 0x0000000ef6006986 */ /* 0x000fe8000c101908 */
[----:B------:R1:W-:Y:S04]  /*59330*/  @P0 STG.E [R244.64], R19 ;  /* 0x00000013f4000986 */ /* 0x0003e8000c101908 */
[----:B------:R-:W4:Y:S04]  /*59340*/  LDL.LU R0, [R1+0x130] ;  /* 0x0001300001007983 */ /* 0x000f280000300800 */
[----:B------:R-:W3:Y:S01]  /*59350*/  LDL.LU R250, [R1+0x120] ;  /* 0x0001200001fa7983 */ /* 0x000ee20000300800 */
[----:B-1----:R-:W-:-:S03]  /*59360*/  IMAD.WIDE R244, R3, 0x4, R242 ;  /* 0x0000000403f47825 */ /* 0x002fc600078e02f2 */
[----:B------:R-:W3:Y:S04]  /*59370*/  LDL.LU R19, [R1+0x3e4] ;  /* 0x0003e40001137983 */ /* 0x000ee80000300800 */
[----:B------:R1:W-:Y:S04]  /*59380*/  @P2 STG.E [R244.64], R231 ;  /* 0x000000e7f4002986 */ /* 0x0003e8000c101908 */
[----:B-1----:R-:W3:Y:S04]  /*59390*/  LDL.LU R244, [R1+0x3c0] ;  /* 0x0003c00001f47983 */ /* 0x002ee80000300800 */
[----:B------:R-:W4:Y:S01]  /*593a0*/  LDL.LU R245, [R1+0x270] ;  /* 0x0002700001f57983 */ /* 0x000f220000300800 */
[----:B------:R-:W-:-:S02]  /*593b0*/  ISETP.LT.AND P3, PT, R227, c[0x0][0x178], !P1 ;  /* 0x00005e00e3007a0c */ /* 0x000fc40004f61270 */
[----:B------:R-:W-:Y:S01]  /*593c0*/  ISETP.LT.AND P5, PT, R139, c[0x0][0x178], !P1 ;  /* 0x00005e008b007a0c */ /* 0x000fe20004fa1270 */
[----:B------:R-:W-:Y:S01]  /*593d0*/  IMAD.WIDE R246, R3, 0x4, R240 ;  /* 0x0000000403f67825 */ /* 0x000fe200078e02f0 */
[----:B------:R-:W-:Y:S01]  /*593e0*/  ISETP.LT.AND P0, PT, R39, c[0x0][0x178], !P1 ;  /* 0x00005e0027007a0c */ /* 0x000fe20004f01270 */
[----:B------:R-:W4:Y:S01]  /*593f0*/  LDL.LU R251, [R1+0x3c4] ;  /* 0x0003c40001fb7983 */ /* 0x000f220000300800 */
[----:B------:R-:W-:Y:S01]  /*59400*/  ISETP.LT.AND P4, PT, R147, c[0x0][0x178], !P1 ;  /* 0x00005e0093007a0c */ /* 0x000fe20004f81270 */
[----:B------:R-:W-:Y:S01]  /*59410*/  IMAD.WIDE R248, R3, 0x4, R208 ;  /* 0x0000000403f87825 */ /* 0x000fe200078e02d0 */
[----:B------:R-:W-:Y:S01]  /*59420*/  ISETP.LT.AND P6, PT, R55, c[0x0][0x178], !P1 ;  /* 0x00005e0037007a0c */ /* 0x000fe20004fc1270 */
[----:B------:R-:W4:Y:S01]  /*59430*/  LDL.LU R15, [R1+0x274] ;  /* 0x00027400010f7983 */ /* 0x000f220000300800 */
[----:B--2---:R-:W-:-:S03]  /*59440*/  ISETP.GE.AND P2, PT, R13, c[0x0][0x17c], PT ;  /* 0x00005f000d007a0c */ /* 0x004fc60003f46270 */
[----:B------:R-:W2:Y:S04]  /*59450*/  LDL.LU R13, [R1+0x1d4] ;  /* 0x0001d400010d7983 */ /* 0x000ea80000300800 */
[----:B------:R-:W2:Y:S04]  /*59460*/  LDL.LU R14, [R1+0x134] ;  /* 0x00013400010e7983 */ /* 0x000ea80000300800 */
[----:B------:R-:W2:Y:S04]  /*59470*/  LDL.LU R231, [R1+0x124] ;  /* 0x0001240001e77983 */ /* 0x000ea80000300800 */
[----:B---3--:R1:W-:Y:S04]  /*59480*/  @P3 STG.E [R246.64], R244 ;  /* 0x000000f4f6003986 */ /* 0x0083e8000c101908 */
[----:B----4-:R3:W-:Y:S01]  /*59490*/  @P5 STG.E [R248.64], R245 ;  /* 0x000000f5f8005986 */ /* 0x0107e2000c101908 */
[----:B-1----:R-:W-:-:S04]  /*594a0*/  IMAD.WIDE R246, R3, 0x4, R238 ;  /* 0x0000000403f67825 */ /* 0x002fc800078e02ee */
[C---:B---3--:R-:W-:Y:S01]  /*594b0*/  IMAD.WIDE R248, R3.reuse, 0x4, R236 ;  /* 0x0000000403f87825 */ /* 0x048fe200078e02ec */
[----:B------:R1:W-:Y:S03]  /*594c0*/  @P0 STG.E [R246.64], R229 ;  /* 0x000000e5f6000986 */ /* 0x0003e6000c101908 */
[----:B------:R-:W-:Y:S01]  /*594d0*/  IMAD.WIDE R244, R3, 0x4, R234 ;  /* 0x0000000403f47825 */ /* 0x000fe200078e02ea */
[----:B------:R-:W-:Y:S04]  /*594e0*/  @P4 STG.E [R248.64], R0 ;  /* 0x00000000f8004986 */ /* 0x000fe8000c101908 */
[----:B------:R3:W-:Y:S04]  /*594f0*/  @P6 STG.E [R244.64], R250 ;  /* 0x000000faf4006986 */ /* 0x0007e8000c101908 */
[----:B-1----:R-:W4:Y:S04]  /*59500*/  LDL.LU R229, [R1+0x1f5c] ;  /* 0x001f5c0001e57983 */ /* 0x002f280000300800 */
[----:B---3--:R-:W3:Y:S01]  /*59510*/  LDL.LU R250, [R1+0x1e68] ;  /* 0x001e680001fa7983 */ /* 0x008ee20000300800 */
[----:B------:R-:W-:-:S02]  /*59520*/  ISETP.LT.AND P3, PT, R175, c[0x0][0x178], !P1 ;  /* 0x00005e00af007a0c */ /* 0x000fc40004f61270 */
[----:B------:R-:W-:Y:S02]  /*59530*/  ISETP.LT.AND P1, PT, R143, c[0x0][0x178], !P1 ;  /* 0x00005e008f007a0c */ /* 0x000fe40004f21270 */
[----:B------:R-:W-:Y:S02]  /*59540*/  ISETP.LT.AND P5, PT, R38, c[0x0][0x178], !P2 ;  /* 0x00005e0026007a0c */ /* 0x000fe400057a1270 */
[----:B------:R-:W-:Y:S02]  /*59550*/  IADD3 R0, R3, c[0x0][0x198], RZ ;  /* 0x0000660003007a10 */ /* 0x000fe40007ffe0ff */
[----:B------:R-:W-:Y:S01]  /*59560*/  ISETP.LT.AND P0, PT, R227, c[0x0][0x178], !P2 ;  /* 0x00005e00e3007a0c */ /* 0x000fe20005701270 */
[----:B------:R-:W-:Y:S01]  /*59570*/  IMAD.WIDE R244, R3, 0x4, R232 ;  /* 0x0000000403f47825 */ /* 0x000fe200078e02e8 */
[----:B------:R-:W-:Y:S02]  /*59580*/  ISETP.LT.AND P4, PT, R139, c[0x0][0x178], !P2 ;  /* 0x00005e008b007a0c */ /* 0x000fe40005781270 */
[----:B------:R-:W-:Y:S01]  /*59590*/  ISETP.LT.AND P6, PT, R39, c[0x0][0x178], !P2 ;  /* 0x00005e0027007a0c */ /* 0x000fe200057c1270 */
[----:B------:R-:W-:Y:S01]  /*595a0*/  IMAD.WIDE R246, R3, 0x4, R210 ;  /* 0x0000000403f67825 */ /* 0x000fe200078e02d2 */
[----:B------:R1:W-:Y:S03]  /*595b0*/  @P3 STG.E [R244.64], R228 ;  /* 0x000000e4f4003986 */ /* 0x0003e6000c101908 */
[C---:B------:R-:W-:Y:S01]  /*595c0*/  IMAD.WIDE R248, R0.reuse, 0x4, R242 ;  /* 0x0000000400f87825 */ /* 0x040fe200078e02f2 */
[----:B------:R1:W-:Y:S04]  /*595d0*/  @P1 STG.E [R246.64], R16 ;  /* 0x00000010f6001986 */ /* 0x0003e8000c101908 */
[----:B------:R1:W-:Y:S02]  /*595e0*/  @P5 STG.E [R248.64], R19 ;  /* 0x00000013f8005986 */ /* 0x0003e4000c101908 */
[----:B-1----:R-:W-:-:S04]  /*595f0*/  IMAD.WIDE R244, R0, 0x4, R240 ;  /* 0x0000000400f47825 */ /* 0x002fc800078e02f0 */
[C---:B------:R-:W-:Y:S01]  /*59600*/  IMAD.WIDE R246, R0.reuse, 0x4, R208 ;  /* 0x0000000400f67825 */ /* 0x040fe200078e02d0 */
[----:B------:R-:W-:Y:S03]  /*59610*/  @P0 STG.E [R244.64], R251 ;  /* 0x000000fbf4000986 */ /* 0x000fe6000c101908 */
[----:B------:R-:W-:Y:S01]  /*59620*/  IMAD.WIDE R248, R0, 0x4, R238 ;  /* 0x0000000400f87825 */ /* 0x000fe200078e02ee */
[----:B------:R-:W-:Y:S04]  /*59630*/  @P4 STG.E [R246.64], R15 ;  /* 0x0000000ff6004986 */ /* 0x000fe8000c101908 */
[----:B------:R-:W4:Y:S04]  /*59640*/  LDL.LU R19, [R1+0x460] ;  /* 0x0004600001137983 */ /* 0x000f280000300800 */
[----:B--2---:R1:W-:Y:S04]  /*59650*/  @P6 STG.E [R248.64], R13 ;  /* 0x0000000df8006986 */ /* 0x0043e8000c101908 */
[----:B-1----:R-:W2:Y:S01]  /*59660*/  LDL.LU R13, [R1+0x440] ;  /* 0x00044000010d7983 */ /* 0x002ea20000300800 */
[----:B---3--:R-:W-:-:S03]  /*59670*/  ISETP.GE.AND P0, PT, R250, c[0x0][0x17c], PT ;  /* 0x00005f00fa007a0c */ /* 0x008fc60003f06270 */
[----:B------:R-:W3:Y:S04]  /*59680*/  LDL.LU R250, [R1+0x3a0] ;  /* 0x0003a00001fa7983 */ /* 0x000ee80000300800 */
[----:B------:R-:W3:Y:S01]  /*59690*/  LDL.LU R15, [R1+0x1e6c] ;  /* 0x001e6c00010f7983 */ /* 0x000ee20000300800 */
[----:B------:R-:W-:Y:S02]  /*596a0*/  ISETP.LT.AND P1, PT, R147, c[0x0][0x178], !P2 ;  /* 0x00005e0093007a0c */ /* 0x000fe40005721270 */
[----:B------:R-:W-:Y:S02]  /*596b0*/  ISETP.LT.AND P3, PT, R55, c[0x0][0x178], !P2 ;  /* 0x00005e0037007a0c */ /* 0x000fe40005761270 */
[----:B------:R-:W-:Y:S01]  /*596c0*/  ISETP.LT.AND P5, PT, R175, c[0x0][0x178], !P2 ;  /* 0x00005e00af007a0c */ /* 0x000fe200057a1270 */
[----:B------:R-:W-:Y:S01]  /*596d0*/  IMAD.WIDE R244, R0, 0x4, R236 ;  /* 0x0000000400f47825 */ /* 0x000fe200078e02ec */
[----:B------:R-:W-:-:S03]  /*596e0*/  ISETP.LT.AND P2, PT, R143, c[0x0][0x178], !P2 ;  /* 0x00005e008f007a0c */ /* 0x000fc60005741270 */
[----:B------:R-:W-:Y:S01]  /*596f0*/  IMAD.WIDE R246, R0, 0x4, R234 ;  /* 0x0000000400f67825 */ /* 0x000fe200078e02ea */
[----:B------:R-:W-:-:S03]  /*59700*/  ISETP.LT.AND P4, PT, R38, c[0x0][0x178], !P0 ;  /* 0x00005e0026007a0c */ /* 0x000fc60004781270 */
[C---:B------:R-:W-:Y:S01]  /*59710*/  IMAD.WIDE R248, R0.reuse, 0x4, R232 ;  /* 0x0000000400f87825 */ /* 0x040fe200078e02e8 */
[----:B------:R1:W-:Y:S01]  /*59720*/  @P1 STG.E [R244.64], R14 ;  /* 0x0000000ef4001986 */ /* 0x0003e2000c101908 */
[----:B------:R-:W-:Y:S02]  /*59730*/  ISETP.LT.AND P1, PT, R227, c[0x0][0x178], !P0 ;  /* 0x00005e00e3007a0c */ /* 0x000fe40004721270 */
[----:B------:R-:W-:Y:S01]  /*59740*/  IADD3 R3, R0, c[0x0][0x198], RZ ;  /* 0x0000660000037a10 */ /* 0x000fe20007ffe0ff */
[----:B------:R4:W-:Y:S04]  /*59750*/  @P3 STG.E [R246.64], R231 ;  /* 0x000000e7f6003986 */ /* 0x0009e8000c101908 */
[----:B----4-:R4:W-:Y:S01]  /*59760*/  @P5 STG.E [R248.64], R229 ;  /* 0x000000e5f8005986 */ /* 0x0109e2000c101908 */
[----:B-1----:R-:W-:-:S03]  /*59770*/  IMAD.WIDE R244, R3, 0x4, R242 ;  /* 0x0000000403f47825 */ /* 0x002fc600078e02f2 */
[----:B------:R-:W3:Y:S01]  /*59780*/  LDL.LU R231, [R1+0x444] ;  /* 0x0004440001e77983 */ /* 0x000ee20000300800 */
[----:B----4-:R-:W-:-:S03]  /*59790*/  IMAD.WIDE R228, R0, 0x4, R210 ;  /* 0x0000000400e47825 */ /* 0x010fc600078e02d2 */
[----:B------:R-:W4:Y:S04]  /*597a0*/  LDL.LU R0, [R1+0x240] ;  /* 0x0002400001007983 */ /* 0x000f280000300800 */
[----:B------:R1:W-:Y:S04]  /*597b0*/  @P2 STG.E [R228.64], R17 ;  /* 0x00000011e4002986 */ /* 0x0003e8000c101908 */
[----:B------:R-:W4:Y:S04]  /*597c0*/  LDL.LU R14, [R1+0x1c0] ;  /* 0x0001c000010e7983 */ /* 0x000f280000300800 */
[----:B------:R-:W4:Y:S01]  /*597d0*/  LDL.LU R251, [R1+0x464] ;  /* 0x0004640001fb7983 */ /* 0x000f220000300800 */
[----:B-1----:R-:W-:-:S03]  /*597e0*/  IMAD.WIDE R16, R3, 0x4, R240 ;  /* 0x0000000403107825 */ /* 0x002fc600078e02f0 */
[----:B------:R-:W4:Y:S04]  /*597f0*/  LDL.LU R248, [R1+0x404] ;  /* 0x0004040001f87983 */ /* 0x000f280000300800 */
[----:B------:R1:W-:Y:S04]  /*59800*/  @P4 STG.E [R244.64], R19 ;  /* 0x00000013f4004986 */ /* 0x0003e8000c101908 */
[----:B------:R-:W4:Y:S04]  /*59810*/  LDL.LU R249, [R1+0x3d4] ;  /* 0x0003d40001f97983 */ /* 0x000f280000300800 */
[----:B-1----:R-:W4:Y:S04]  /*59820*/  LDL.LU R19, [R1+0x244] ;  /* 0x0002440001137983 */ /* 0x002f280000300800 */
[----:B--2---:R1:W-:Y:S01]  /*59830*/  @P1 STG.E [R16.64], R13 ;  /* 0x0000000d10001986 */ /* 0x0043e2000c101908 */
[----:B---3--:R-:W-:-:S03]  /*59840*/  ISETP.GE.AND P2, PT, R15, c[0x0][0x17c], PT ;  /* 0x00005f000f007a0c */ /* 0x008fc60003f46270 */
[----:B------:R-:W2:Y:S04]  /*59850*/  LDL.LU R15, [R1+0x1c4] ;  /* 0x0001c400010f7983 */ /* 0x000ea80000300800 */
[----:B-1----:R-:W3:Y:S04]  /*59860*/  LDL.LU R13, [R1+0x1f58] ;  /* 0x001f5800010d7983 */ /* 0x002ee80000300800 */
[----:B------:R-:W2:Y:S04]  /*59870*/  LDL.LU R16, [R1+0x400] ;  /* 0x0004000001107983 */ /* 0x000ea80000300800 */
[----:B------:R-:W3:Y:S01]  /*59880*/  LDL.LU R17, [R1+0x3d0] ;  /* 0x0003d00001117983 */ /* 0x000ee20000300800 */
[----:B------:R-:W-:-:S02]  /*59890*/  ISETP.LT.AND P3, PT, R139, c[0x0][0x178], !P0 ;  /* 0x00005e008b007a0c */ /* 0x000fc40004761270 */
[----:B------:R-:W-:Y:S02]  /*598a0*/  ISETP.LT.AND P5, PT, R39, c[0x0][0x178], !P0 ;  /* 0x00005e0027007a0c */ /* 0x000fe400047a1270 */
[----:B------:R-:W-:Y:S01]  /*598b0*/  ISETP.LT.AND P6, PT, R147, c[0x0][0x178], !P0 ;  /* 0x00005e0093007a0c */ /* 0x000fe200047c1270 */
[----:B------:R-:W-:Y:S01]  /*598c0*/  IMAD.WIDE R228, R3, 0x4, R208 ;  /* 0x0000000403e47825 */ /* 0x000fe200078e02d0 */
[----:B------:R-:W-:-:S03]  /*598d0*/  ISETP.LT.AND P4, PT, R55, c[0x0][0x178], !P0 ;  /* 0x00005e0037007a0c */ /* 0x000fc60004781270 */
[----:B------:R-:W-:-:S04]  /*598e0*/  IMAD.WIDE R244, R3, 0x4, R238 ;  /* 0x0000000403f47825 */ /* 0x000fc800078e02ee */
[----:B------:R-:W-:Y:S01]  /*598f0*/  IMAD.WIDE R246, R3, 0x4, R236 ;  /* 0x0000000403f67825 */ /* 0x000fe200078e02ec */
[----:B------:R-:W-:Y:S02]  /*59900*/  ISETP.LT.AND P1, PT, R175, c[0x0][0x178], !P0 ;  /* 0x00005e00af007a0c */ /* 0x000fe40004721270 */
[----:B------:R-:W-:Y:S01]  /*59910*/  ISETP.LT.AND P0, PT, R143, c[0x0][0x178], !P0 ;  /* 0x00005e008f007a0c */ /* 0x000fe20004701270 */
[----:B--2---:R-:W-:Y:S04]  /*59920*/  @P3 STG.E [R228.64], R16 ;  /* 0x00000010e4003986 */ /* 0x004fe8000c101908 */
[----:B---3--:R1:W-:Y:S04]  /*59930*/  @P5 STG.E [R244.64], R17 ;  /* 0x00000011f4005986 */ /* 0x0083e8000c101908 */
[----:B------:R2:W-:Y:S01]  /*59940*/  @P6 STG.E [R246.64], R250 ;  /* 0x000000faf6006986 */ /* 0x0005e2000c101908 */
[----:B-1----:R-:W-:-:S03]  /*59950*/  IMAD.WIDE R16, R3, 0x4, R234 ;  /* 0x0000000403107825 */ /* 0x002fc600078e02ea */
[----:B--2---:R-:W2:Y:S01]  /*59960*/  LDL.LU R250, [R1+0x3a4] ;  /* 0x0003a40001fa7983 */ /* 0x004ea20000300800 */
[----:B------:R-:W-:-:S03]  /*59970*/  IMAD.WIDE R228, R3, 0x4, R210 ;  /* 0x0000000403e47825 */ /* 0x000fc600078e02d2 */
[----:B----4-:R1:W-:Y:S01]  /*59980*/  @P4 STG.E [R16.64], R0 ;  /* 0x0000000010004986 */ /* 0x0103e2000c101908 */
[----:B------:R-:W-:Y:S02]  /*59990*/  ISETP.LT.AND P3, PT, R38, c[0x0][0x178], !P2 ;  /* 0x00005e0026007a0c */ /* 0x000fe40005761270 */
[----:B------:R-:W-:Y:S02]  /*599a0*/  ISETP.LT.AND P6, PT, R227, c[0x0][0x178], !P2 ;  /* 0x00005e00e3007a0c */ /* 0x000fe400057c1270 */
[C---:B-1----:R-:W-:Y:S01]  /*599b0*/  IADD3 R0, R3.reuse, c[0x0][0x198], RZ ;  /* 0x0000660003007a10 */ /* 0x042fe20007ffe0ff */
[----:B------:R-:W-:Y:S02]  /*599c0*/  IMAD.WIDE R16, R3, 0x4, R232 ;  /* 0x0000000403107825 */ /* 0x000fe400078e02e8 */
[----:B------:R-:W3:Y:S02]  /*599d0*/  LDL.LU R3, [R1+0x1e70] ;  /* 0x001e700001037983 */ /* 0x000ee40000300800 */
[----:B------:R-:W-:-:S02]  /*599e0*/  IMAD.WIDE R244, R0, 0x4, R242 ;  /* 0x0000000400f47825 */ /* 0x000fc400078e02f2 */
[----:B------:R1:W-:Y:S02]  /*599f0*/  @P1 STG.E [R16.64], R14 ;  /* 0x0000000e10001986 */ /* 0x0003e4000c101908 */
[----:B------:R-:W-:Y:S02]  /*59a00*/  IMAD.WIDE R246, R0, 0x4, R240 ;  /* 0x0000000400f67825 */ /* 0x000fe400078e02f0 */
[----:B------:R-:W-:Y:S04]  /*59a10*/  @P0 STG.E [R228.64], R12 ;  /* 0x0000000ce4000986 */ /* 0x000fe8000c101908 */
[----:B------:R4:W-:Y:S04]  /*59a20*/  @P3 STG.E [R244.64], R251 ;  /* 0x000000fbf4003986 */ /* 0x0009e8000c101908 */
[----:B-1----:R-:W3:Y:S04]  /*59a30*/  LDL.LU R14, [R1+0x1f54] ;  /* 0x001f5400010e7983 */ /* 0x002ee80000300800 */
[----:B------:R1:W-:Y:S04]  /*59a40*/  @P6 STG.E [R246.64], R231 ;  /* 0x000000e7f6006986 */ /* 0x0003e8000c101908 */
[----:B----4-:R-:W4:Y:S04]  /*59a50*/  LDL.LU R251, [R1+0x500] ;  /* 0x0005000001fb7983 */ /* 0x010f280000300800 */
[----:B-1----:R-:W4:Y:S01]  /*59a60*/  LDL.LU R231, [R1+0x4b0] ;  /* 0x0004b00001e77983 */ /* 0x002f220000300800 */
[----:B------:R-:W-:-:S02]  /*59a70*/  ISETP.LT.AND P4, PT, R139, c[0x0][0x178], !P2 ;  /* 0x00005e008b007a0c */ /* 0x000fc40005781270 */
[----:B------:R-:W-:Y:S01]  /*59a80*/  ISETP.LT.AND P5, PT, R39, c[0x0][0x178], !P2 ;  /* 0x00005e0027007a0c */ /* 0x000fe200057a1270 */
[C---:B------:R-:W-:Y:S01]  /*59a90*/  IMAD.WIDE R16, R0.reuse, 0x4, R208 ;  /* 0x0000000400107825 */ /* 0x040fe200078e02d0 */
[----:B------:R-:W-:Y:S02]  /*59aa0*/  ISETP.LT.AND P0, PT, R147, c[0x0][0x178], !P2 ;  /* 0x00005e0093007a0c */ /* 0x000fe40005701270 */
[----:B------:R-:W-:Y:S01]  /*59ab0*/  ISETP.LT.AND P1, PT, R55, c[0x0][0x178], !P2 ;  /* 0x00005e0037007a0c */ /* 0x000fe20005721270 */
[----:B------:R-:W-:Y:S01]  /*59ac0*/  IMAD.WIDE R228, R0, 0x4, R238 ;  /* 0x0000000400e47825 */ /* 0x000fe200078e02ee */
[----:B------:R-:W-:Y:S02]  /*59ad0*/  ISETP.LT.AND P6, PT, R175, c[0x0][0x178], !P2 ;  /* 0x00005e00af007a0c */ /* 0x000fe400057c1270 */
[----:B------:R-:W-:-:S03]  /*59ae0*/  ISETP.LT.AND P2, PT, R143, c[0x0][0x178], !P2 ;  /* 0x00005e008f007a0c */ /* 0x000fc60005741270 */
[----:B------:R1:W-:Y:S01]  /*59af0*/  @P4 STG.E [R16.64], R248 ;  /* 0x000000f810004986 */ /* 0x0003e2000c101908 */
[----:B------:R-:W-:-:S03]  /*59b00*/  IMAD.WIDE R244, R0, 0x4, R232 ;  /* 0x0000000400f47825 */ /* 0x000fc600078e02e8 */
[----:B------:R1:W-:Y:S02]  /*59b10*/  @P5 STG.E [R228.64], R249 ;  /* 0x000000f9e4005986 */ /* 0x0003e4000c101908 */
[----:B-1----:R-:W-:-:S04]  /*59b20*/  IMAD.WIDE R16, R0, 0x4, R236 ;  /* 0x0000000400107825 */ /* 0x002fc800078e02ec */
[C---:B------:R-:W-:Y:S01]  /*59b30*/  IMAD.WIDE R228, R0.reuse, 0x4, R234 ;  /* 0x0000000400e47825 */ /* 0x040fe200078e02ea */
[----:B--2---:R1:W-:Y:S04]  /*59b40*/  @P0 STG.E [R16.64], R250 ;  /* 0x000000fa10000986 */ /* 0x0043e8000c101908 */
[----:B------:R2:W-:Y:S01]  /*59b50*/  @P1 STG.E [R228.64], R19 ;  /* 0x00000013e4001986 */ /* 0x0005e2000c101908 */
[----:B---3--:R-:W-:Y:S01]  /*59b60*/  ISETP.GE.AND P3, PT, R3, c[0x0][0x17c], PT ;  /* 0x00005f0003007a0c */ /* 0x008fe20003f66270 */
[----:B-1----:R-:W-:Y:S02]  /*59b70*/  IMAD.WIDE R16, R0, 0x4, R210 ;  /* 0x0000000400107825 */ /* 0x002fe400078e02d2 */
[----:B--2---:R-:W2:Y:S01]  /*59b80*/  LDL.LU R19, [R1+0x1e74] ;  /* 0x001e740001137983 */ /* 0x004ea20000300800 */
[----:B------:R-:W-:-:S02]  /*59b90*/  ISETP.LT.AND P4, PT, R38, c[0x0][0x178], !P3 ;  /* 0x00005e0026007a0c */ /* 0x000fc40005f81270 */
[----:B------:R-:W-:Y:S01]  /*59ba0*/  ISETP.LT.AND P5, PT, R227, c[0x0][0x178], !P3 ;  /* 0x00005e00e3007a0c */ /* 0x000fe20005fa1270 */
[----:B------:R1:W-:Y:S01]  /*59bb0*/  @P6 STG.E [R244.64], R15 ;  /* 0x0000000ff4006986 */ /* 0x0003e2000c101908 */
[----:B------:R-:W-:-:S03]  /*59bc0*/  IADD3 R3, R0, c[0x0][0x198], RZ ;  /* 0x0000660000037a10 */ /* 0x000fc60007ffe0ff */
[----:B------:R-:W3:Y:S02]  /*59bd0*/  LDL.LU R246, [R1+0x3f0] ;  /* 0x0003f00001f67983 */ /* 0x000ee40000300800 */
[C---:B------:R-:W-:Y:S02]  /*59be0*/  IMAD.WIDE R228, R3.reuse, 0x4, R242 ;  /* 0x0000000403e47825 */ /* 0x040fe400078e02f2 */
[----:B------:R-:W-:Y:S02]  /*59bf0*/  @P2 STG.E [R16.64], R13 ;  /* 0x0000000d10002986 */ /* 0x000fe4000c101908 */
[----:B-1----:R-:W-:Y:S02]  /*59c00*/  IMAD.WIDE R244, R3, 0x4, R240 ;  /* 0x0000000403f47825 */ /* 0x002fe400078e02f0 */
[----:B------:R-:W3:Y:S04]  /*59c10*/  LDL.LU R15, [R1+0x3b0] ;  /* 0x0003b000010f7983 */ /* 0x000ee80000300800 */
[----:B------:R-:W3:Y:S04]  /*59c20*/  LDL.LU R247, [R1+0xc0] ;  /* 0x0000c00001f77983 */ /* 0x000ee80000300800 */
[----:B----4-:R-:W-:Y:S04]  /*59c30*/  @P4 STG.E [R228.64], R251 ;  /* 0x000000fbe4004986 */ /* 0x010fe8000c101908 */
[----:B------:R-:W4:Y:S04]  /*59c40*/  LDL.LU R0, [R1+0x420] ;  /* 0x0004200001007983 */ /* 0x000f280000300800 */
[----:B------:R1:W-:Y:S04]  /*59c50*/  @P5 STG.E [R244.64], R231 ;  /* 0x000000e7f4005986 */ /* 0x0003e8000c101908 */
[----:B-1----:R-:W3:Y:S04]  /*59c60*/  LDL.LU R244, [R1+0x480] ;  /* 0x0004800001f47983 */ /* 0x002ee80000300800 */
[----:B------:R-:W4:Y:S04]  /*59c70*/  LDL.LU R245, [R1+0x450] ;  /* 0x0004500001f57983 */ /* 0x000f280000300800 */
[----:B------:R-:W4:Y:S01]  /*59c80*/  LDL.LU R251, [R1+0x504] ;  /* 0x0005040001fb7983 */ /* 0x000f220000300800 */
[----:B------:R-:W-:-:S02]  /*59c90*/  ISETP.LT.AND P0, PT, R139, c[0x0][0x178], !P3 ;  /* 0x00005e008b007a0c */ /* 0x000fc40005f01270 */
[----:B------:R-:W-:Y:S02]  /*59ca0*/  ISETP.LT.AND P1, PT, R39, c[0x0][0x178], !P3 ;  /* 0x00005e0027007a0c */ /* 0x000fe40005f21270 */
[----:B------:R-:W-:Y:S01]  /*59cb0*/  ISETP.LT.AND P6, PT, R147, c[0x0][0x178], !P3 ;  /* 0x00005e0093007a0c */ /* 0x000fe20005fc1270 */
[----:B------:R-:W-:Y:S01]  /*59cc0*/  IMAD.WIDE R12, R3, 0x4, R208 ;  /* 0x00000004030c7825 */ /* 0x000fe200078e02d0 */
[----:B------:R-:W-:Y:S01]  /*59cd0*/  ISETP.LT.AND P4, PT, R55, c[0x0][0x178], !P3 ;  /* 0x00005e0037007a0c */ /* 0x000fe20005f81270 */
[----:B------:R-:W4:Y:S01]  /*59ce0*/  LDL.LU R231, [R1+0x4b4] ;  /* 0x0004b40001e77983 */ /* 0x000f220000300800 */
[----:B------:R-:W-:Y:S01]  /*59cf0*/  ISETP.LT.AND P5, PT, R175, c[0x0][0x178], !P3 ;  /* 0x00005e00af007a0c */ /* 0x000fe20005fa1270 */
[----:B------:R-:W-:-:S04]  /*59d00*/  IMAD.WIDE R16, R3, 0x4, R238 ;  /* 0x0000000403107825 */ /* 0x000fc800078e02ee */
[----:B------:R-:W-:Y:S01]  /*59d10*/  IMAD.WIDE R228, R3, 0x4, R236 ;  /* 0x0000000403e47825 */ /* 0x000fe200078e02ec */
[----:B------:R-:W-:Y:S01]  /*59d20*/  ISETP.LT.AND P3, PT, R143, c[0x0][0x178], !P3 ;  /* 0x00005e008f007a0c */ /* 0x000fe20005f61270 */
[----:B------:R-:W4:Y:S04]  /*59d30*/  LDL.LU R248, [R1+0x484] ;  /* 0x0004840001f87983 */ /* 0x000f280000300800 */
[----:B------:R-:W4:Y:S04]  /*59d40*/  LDL.LU R249, [R1+0x454] ;  /* 0x0004540001f97983 */ /* 0x000f280000300800 */
[----:B------:R-:W4:Y:S01]  /*59d50*/  LDL.LU R250, [R1+0x424] ;  /* 0x0004240001fa7983 */ /* 0x000f220000300800 */
[----:B--2---:R-:W-:-:S03]  /*59d60*/  ISETP.GE.AND P2, PT, R19, c[0x0][0x17c], PT ;  /* 0x00005f0013007a0c */ /* 0x004fc60003f46270 */
[----:B------:R-:W2:Y:S04]  /*59d70*/  LDL.LU R19, [R1+0x3f4] ;  /* 0x0003f40001137983 */ /* 0x000ea80000300800 */
[----:B---3--:R1:W-:Y:S01]  /*59d80*/  @P0 STG.E [R12.64], R244 ;  /* 0x000000f40c000986 */ /* 0x0083e2000c101908 */
[----:B------:R-:W-:-:S03]  /*59d90*/  ISETP.LT.AND P0, PT, R38, c[0x0][0x178], !P2 ;  /* 0x00005e0026007a0c */ /* 0x000fc60005701270 */
[----:B----4-:R-:W-:Y:S04]  /*59da0*/  @P1 STG.E [R16.64], R245 ;  /* 0x000000f510001986 */ /* 0x010fe8000c101908 */
[----:B------:R3:W-:Y:S01]  /*59db0*/  @P6 STG.E [R228.64], R0 ;  /* 0x00000000e4006986 */ /* 0x0007e2000c101908 */
[----:B-1----:R-:W-:-:S04]  /*59dc0*/  IMAD.WIDE R12, R3, 0x4, R232 ;  /* 0x00000004030c7825 */ /* 0x002fc800078e02e8 */
[C---:B---3--:R-:W-:Y:S01]  /*59dd0*/  IMAD.WIDE R228, R3.reuse, 0x4, R234 ;  /* 0x0000000403e47825 */ /* 0x048fe200078e02ea */
[----:B------:R-:W-:-:S03]  /*59de0*/  IADD3 R0, R3, c[0x0][0x198], RZ ;  /* 0x0000660003007a10 */ /* 0x000fc60007ffe0ff */
[----:B------:R-:W-:Y:S01]  /*59df0*/  IMAD.WIDE R16, R3, 0x4, R210 ;  /* 0x0000000403107825 */ /* 0x000fe200078e02d2 */
[----:B------:R-:W-:Y:S04]  /*59e00*/  @P4 STG.E [R228.64], R246 ;  /* 0x000000f6e4004986 */ /* 0x000fe8000c101908 */
[----:B------:R1:W-:Y:S04]  /*59e10*/  @P5 STG.E [R12.64], R15 ;  /* 0x0000000f0c005986 */ /* 0x0003e8000c101908 */
[----:B------:R-:W3:Y:S04]  /*59e20*/  LDL.LU R3, [R1+0x1e78] ;  /* 0x001e780001037983 */ /* 0x000ee80000300800 */
[----:B------:R-:W-:Y:S04]  /*59e30*/  @P3 STG.E [R16.64], R247 ;  /* 0x000000f710003986 */ /* 0x000fe8000c101908 */
[----:B-1----:R-:W4:Y:S01]  /*59e40*/  LDL.LU R15, [R1+0x3b4] ;  /* 0x0003b400010f7983 */ /* 0x002f220000300800 */
[----:B------:R-:W-:-:S05]  /*59e50*/  IMAD.WIDE R12, R0, 0x4, R242 ;  /* 0x00000004000c7825 */ /* 0x000fca00078e02f2 */
[----:B------:R1:W-:Y:S04]  /*59e60*/  @P0 STG.E [R12.64], R251 ;  /* 0x000000fb0c000986 */ /* 0x0003e8000c101908 */
[----:B-1----:R-:W4:Y:S01]  /*59e70*/  LDL.LU R251, [R1+0xc4] ;  /* 0x0000c40001fb7983 */ /* 0x002f220000300800 */
[----:B------:R-:W-:Y:S01]  /*59e80*/  ISETP.LT.AND P1, PT, R227, c[0x0][0x178], !P2 ;  /* 0x00005e00e3007a0c */ /* 0x000fe20005721270 */
[----:B------:R-:W-:Y:S01]  /*59e90*/  IMAD.WIDE R16, R0, 0x4, R240 ;  /* 0x0000000400107825 */ /* 0x000fe200078e02f0 */
[----:B------:R-:W-:Y:S02]  /*59ea0*/  ISETP.LT.AND P3, PT, R139, c[0x0][0x178], !P2 ;  /* 0x00005e008b007a0c */ /* 0x000fe40005761270 */
[----:B------:R-:W-:Y:S02]  /*59eb0*/  ISETP.LT.AND P4, PT, R39, c[0x0][0x178], !P2 ;  /* 0x00005e0027007a0c */ /* 0x000fe40005781270 */
[----:B------:R-:W-:-:S02]  /*59ec0*/  ISETP.LT.AND P5, PT, R147, c[0x0][0x178], !P2 ;  /* 0x00005e0093007a0c */ /* 0x000fc400057a1270 */
[----:B------:R-:W-:Y:S01]  /*59ed0*/  ISETP.LT.AND P6, PT, R55, c[0x0][0x178], !P2 ;  /* 0x00005e0037007a0c */ /* 0x000fe200057c1270 */
[----:B------:R-:W-:-:S04]  /*59ee0*/  IMAD.WIDE R12, R0, 0x4, R208 ;  /* 0x00000004000c7825 */ /* 0x000fc800078e02d0 */
[----:B------:R1:W-:Y:S01]  /*59ef0*/  @P1 STG.E [R16.64], R231 ;  /* 0x000000e710001986 */ /* 0x0003e2000c101908 */
[----:B------:R-:W-:Y:S01]  /*59f00*/  ISETP.LT.AND P1, PT, R175, c[0x0][0x178], !P2 ;  /* 0x00005e00af007a0c */ /* 0x000fe20005721270 */
[C---:B------:R-:W-:Y:S01]  /*59f10*/  IMAD.WIDE R228, R0.reuse, 0x4, R236 ;  /* 0x0000000400e47825 */ /* 0x040fe200078e02ec */
[----:B------:R-:W-:Y:S01]  /*59f20*/  ISETP.LT.AND P2, PT, R143, c[0x0][0x178], !P2 ;  /* 0x00005e008f007a0c */ /* 0x000fe20005741270 */
[----:B------:R1:W-:Y:S02]  /*59f30*/  @P3 STG.E [R12.64], R248 ;  /* 0x000000f80c003986 */ /* 0x0003e4000c101908 */
[----:B------:R-:W-:-:S04]  /*59f40*/  IMAD.WIDE R244, R0, 0x4, R234 ;  /* 0x0000000400f47825 */ /* 0x000fc800078e02ea */
[C---:B-1----:R-:W-:Y:S01]  /*59f50*/  IMAD.WIDE R16, R0.reuse, 0x4, R238 ;  /* 0x0000000400107825 */ /* 0x042fe200078e02ee */
[----:B------:R-:W4:Y:S03]  /*59f60*/  LDL.LU R231, [R1+0x510] ;  /* 0x0005100001e77983 */ /* 0x000f260000300800 */
[----:B------:R-:W-:Y:S01]  /*59f70*/  IMAD.WIDE R12, R0, 0x4, R232 ;  /* 0x00000004000c7825 */ /* 0x000fe200078e02e8 */
[----:B------:R1:W-:Y:S04]  /*59f80*/  @P4 STG.E [R16.64], R249 ;  /* 0x000000f910004986 */ /* 0x0003e8000c101908 */
[----:B------:R-:W-:Y:S04]  /*59f90*/  @P5 STG.E [R228.64], R250 ;  /* 0x000000fae4005986 */ /* 0x000fe8000c101908 */
[----:B-1----:R-:W4:Y:S04]  /*59fa0*/  LDL.LU R249, [R1+0x1e7c] ;  /* 0x001e7c0001f97983 */ /* 0x002f280000300800 */
[----:B------:R-:W4:Y:S04]  /*59fb0*/  LDL.LU R247, [R1+0x4f0] ;  /* 0x0004f00001f77983 */ /* 0x000f280000300800 */
[----:B--2---:R1:W-:Y:S04]  /*59fc0*/  @P6 STG.E [R244.64], R19 ;  /* 0x00000013f4006986 */ /* 0x0043e8000c101908 */
[----:B-1----:R-:W2:Y:S01]  /*59fd0*/  LDL.LU R19, [R1+0x490] ;  /* 0x0004900001137983 */ /* 0x002ea20000300800 */
[----:B---3--:R-:W-:-:S02]  /*59fe0*/  ISETP.GE.AND P0, PT, R3, c[0x0][0x17c], PT ;  /* 0x00005f0003007a0c */ /* 0x008fc40003f06270 */
[C---:B------:R-:W-:Y:S01]  /*59ff0*/  IADD3 R3, R0.reuse, c[0x0][0x198], RZ ;  /* 0x0000660000037a10 */ /* 0x040fe20007ffe0ff */
[----:B----4-:R1:W-:Y:S02]  /*5a000*/  @P1 STG.E [R12.64], R15 ;  /* 0x0000000f0c001986 */ /* 0x0103e4000c101908 */
[----:B-1----:R-:W-:Y:S02]  /*5a010*/  IMAD.WIDE R12, R0, 0x4, R210 ;  /* 0x00000004000c7825 */ /* 0x002fe400078e02d2 */
[----:B------:R-:W3:Y:S04]  /*5a020*/  LDL.LU R15, [R1+0x470] ;  /* 0x00047000010f7983 */ /* 0x000ee80000300800 */
[----:B------:R-:W4:Y:S04]  /*5a030*/  LDL.LU R246, [R1+0x430] ;  /* 0x0004300001f67983 */ /* 0x000f280000300800 */
[----:B------:R-:W2:Y:S04]  /*5a040*/  LDL.LU R0, [R1+0x520] ;  /* 0x0005200001007983 */ /* 0x000ea80000300800 */
[----:B------:R1:W-:Y:S04]  /*5a050*/  @P2 STG.E [R12.64], R251 ;  /* 0x000000fb0c002986 */ /* 0x0003e8000c101908 */
[----:B-1----:R-:W2:Y:S01]  /*5a060*/  LDL.LU R13, [R1+0x530] ;  /* 0x00053000010d7983 */ /* 0x002ea20000300800 */
[----:B------:R-:W-:-:S02]  /*5a070*/  ISETP.LT.AND P4, PT, R38, c[0x0][0x178], !P0 ;  /* 0x00005e0026007a0c */ /* 0x000fc40004781270 */
[----:B------:R-:W-:Y:S02]  /*5a080*/  ISETP.LT.AND P5, PT, R227, c[0x0][0x178], !P0 ;  /* 0x00005e00e3007a0c */ /* 0x000fe400047a1270 */
[----:B------:R-:W-:Y:S02]  /*5a090*/  ISETP.LT.AND P6, PT, R139, c[0x0][0x178], !P0 ;  /* 0x00005e008b007a0c */ /* 0x000fe400047c1270 */
[----:B------:R-:W-:Y:S01]  /*5a0a0*/  ISETP.LT.AND P3, PT, R39, c[0x0][0x178], !P0 ;  /* 0x00005e0027007a0c */ /* 0x000fe20004761270 */
[C---:B------:R-:W-:Y:S01]  /*5a0b0*/  IMAD.WIDE R16, R3.reuse, 0x4, R242 ;  /* 0x0000000403107825 */ /* 0x040fe200078e02f2 */
[----:B------:R-:W3:Y:S03]  /*5a0c0*/  LDL.LU R248, [R1+0x534] ;  /* 0x0005340001f87983 */ /* 0x000ee60000300800 */
[----:B------:R-:W-:-:S04]  /*5a0d0*/  IMAD.WIDE R228, R3, 0x4, R240 ;  /* 0x0000000403e47825 */ /* 0x000fc800078e02f0 */
[----:B------:R-:W-:Y:S01]  /*5a0e0*/  IMAD.WIDE R244, R3, 0x4, R208 ;  /* 0x0000000403f47825 */ /* 0x000fe200078e02d0 */
[----:B------:R-:W-:Y:S02]  /*5a0f0*/  ISETP.GE.AND P2, PT, R249, c[0x0][0x17c], PT ;  /* 0x00005f00f9007a0c */ /* 0x000fe40003f46270 */
[----:B------:R-:W3:Y:S04]  /*5a100*/  LDL.LU R249, [R1+0x524] ;  /* 0x0005240001f97983 */ /* 0x000ee80000300800 */
[----:B------:R-:W3:Y:S04]  /*5a110*/  LDL.LU R250, [R1+0x474] ;  /* 0x0004740001fa7983 */ /* 0x000ee80000300800 */
[----:B------:R-:W3:Y:S01]  /*5a120*/  LDL.LU R251, [R1+0x434] ;  /* 0x0004340001fb7983 */ /* 0x000ee20000300800 */
[----:B------:R-:W-:-:S03]  /*5a130*/  ISETP.LT.AND P1, PT, R147, c[0x0][0x178], !P0 ;  /* 0x00005e0093007a0c */ /* 0x000fc60004721270 */
[----:B--2---:R1:W-:Y:S04]  /*5a140*/  @P4 STG.E [R16.64], R13 ;  /* 0x0000000d10004986 */ /* 0x0043e8000c101908 */
[----:B------:R-:W-:Y:S04]  /*5a150*/  @P5 STG.E [R228.64], R0 ;  /* 0x00000000e4005986 */ /* 0x000fe8000c101908 */
[----:B------:R2:W-:Y:S01]  /*5a160*/  @P6 STG.E [R244.64], R231 ;  /* 0x000000e7f4006986 */ /* 0x0005e2000c101908 */
[----:B-1----:R-:W-:-:S05]  /*5a170*/  IMAD.WIDE R12, R3, 0x4, R238 ;  /* 0x00000004030c7825 */ /* 0x002fca00078e02ee */
[----:B------:R1:W-:Y:S04]  /*5a180*/  @P3 STG.E [R12.64], R247 ;  /* 0x000000f70c003986 */ /* 0x0003e8000c101908 */
[----:B--2---:R-:W2:Y:S04]  /*5a190*/  LDL.LU R231, [R1+0x514] ;  /* 0x0005140001e77983 */ /* 0x004ea80000300800 */
[----:B-1----:R-:W2:Y:S01]  /*5a1a0*/  LDL.LU R247, [R1+0x1e80] ;  /* 0x001e800001f77983 */ /* 0x002ea20000300800 */
[C---:B------:R-:W-:Y:S01]  /*5a1b0*/  IMAD.WIDE R16, R3.reuse, 0x4, R236 ;  /* 0x0000000403107825 */ /* 0x040fe200078e02ec */
[----:B------:R-:W-:-:S03]  /*5a1c0*/  IADD3 R0, R3, c[0x0][0x198], RZ ;  /* 0x0000660003007a10 */ /* 0x000fc60007ffe0ff */
[C---:B------:R-:W-:Y:S01]  /*5a1d0*/  IMAD.WIDE R12, R3.reuse, 0x4, R234 ;  /* 0x00000004030c7825 */ /* 0x040fe200078e02ea */
[----:B------:R1:W-:Y:S03]  /*5a1e0*/  @P1 STG.E [R16.64], R19 ;  /* 0x0000001310001986 */ /* 0x0003e6000c101908 */
[C---:B------:R-:W-:Y:S01]  /*5a1f0*/  IMAD.WIDE R228, R3.reuse, 0x4, R210 ;  /* 0x0000000403e47825 */ /* 0x040fe200078e02d2 */
[----:B-1----:R-:W2:Y:S03]  /*5a200*/  LDL.LU R19, [R1+0x4f4] ;  /* 0x0004f40001137983 */ /* 0x002ea60000300800 */
[----:B------:R-:W-:Y:S02]  /*5a210*/  IMAD.WIDE R16, R3, 0x4, R232 ;  /* 0x0000000403107825 */ /* 0x000fe400078e02e8 */
[----:B------:R-:W2:Y:S01]  /*5a220*/  LDL.LU R3, [R1+0x494] ;  /* 0x0004940001037983 */ /* 0x000ea20000300800 */
[----:B------:R-:W-:-:S02]  /*5a230*/  ISETP.LT.AND P5, PT, R55, c[0x0][0x178], !P0 ;  /* 0x00005e0037007a0c */ /* 0x000fc400047a1270 */
[----:B------:R-:W-:Y:S02]  /*5a240*/  ISETP.LT.AND P4, PT, R175, c[0x0][0x178], !P0 ;  /* 0x00005e00af007a0c */ /* 0x000fe40004781270 */
[----:B------:R-:W-:Y:S02]  /*5a250*/  ISETP.LT.AND P0, PT, R143, c[0x0][0x178], !P0 ;  /* 0x00005e008f007a0c */ /* 0x000fe40004701270 */
[----:B------:R-:W-:Y:S02]  /*5a260*/  ISETP.LT.AND P6, PT, R38, c[0x0][0x178], !P2 ;  /* 0x00005e0026007a0c */ /* 0x000fe400057c1270 */
[----:B------:R-:W-:Y:S02]  /*5a270*/  ISETP.LT.AND P1, PT, R227, c[0x0][0x178], !P2 ;  /* 0x00005e00e3007a0c */ /* 0x000fe40005721270 */
[----:B------:R-:W-:Y:S01]  /*5a280*/  ISETP.LT.AND P3, PT, R139, c[0x0][0x178], !P2 ;  /* 0x00005e008b007a0c */ /* 0x000fe20005761270 */
[C---:B------:R-:W-:Y:S02]  /*5a290*/  IMAD.WIDE R244, R0.reuse, 0x4, R242 ;  /* 0x0000000400f47825 */ /* 0x040fe400078e02f2 */
[----:B---3--:R1:W-:Y:S04]  /*5a2a0*/  @P5 STG.E [R12.64], R15 ;  /* 0x0000000f0c005986 */ /* 0x0083e8000c101908 */
[----:B----4-:R3:W-:Y:S04]  /*5a2b0*/  @P4 STG.E [R16.64], R246 ;  /* 0x000000f610004986 */ /* 0x0107e8000c101908 */
[----:B------:R4:W-:Y:S04]  /*5a2c0*/  @P0 STG.E [R228.64], R18 ;  /* 0x00000012e4000986 */ /* 0x0009e8000c101908 */
[----:B-1----:R-:W2:Y:S01]  /*5a2d0*/  LDL.LU R15, [R1+0x1f50] ;  /* 0x001f5000010f7983 */ /* 0x002ea20000300800 */
[----:B------:R-:W-:-:S04]  /*5a2e0*/  IMAD.WIDE R12, R0, 0x4, R240 ;  /* 0x00000004000c7825 */ /* 0x000fc800078e02f0 */
[----:B---3--:R-:W-:Y:S01]  /*5a2f0*/  IMAD.WIDE R16, R0, 0x4, R208 ;  /* 0x0000000400107825 */ /* 0x008fe200078e02d0 */
[----:B----4-:R-:W3:Y:S04]  /*5a300*/  LDL.LU R18, [R1+0x1f4c] ;  /* 0x001f4c0001127983 */ /* 0x010ee80000300800 */
[----:B------:R-:W4:Y:S04]  /*5a310*/  LDL.LU R246, [R1+0x3e8] ;  /* 0x0003e80001f67983 */ /* 0x000f280000300800 */
[----:B------:R-:W-:Y:S04]  /*5a320*/  @P6 STG.E [R244.64], R248 ;  /* 0x000000f8f4006986 */ /* 0x000fe8000c101908 */
[----:B------:R1:W-:Y:S01]  /*5a330*/  @P1 STG.E [R12.64], R249 ;  /* 0x000000f90c001986 */ /* 0x0003e2000c101908 */
[----:B------:R-:W-:-:S02]  /*5a340*/  ISETP.LT.AND P0, PT, R39, c[0x0][0x178], !P2 ;  /* 0x00005e0027007a0c */ /* 0x000fc40005701270 */
[----:B------:R-:W-:Y:S02]  /*5a350*/  ISETP.LT.AND P4, PT, R147, c[0x0][0x178], !P2 ;  /* 0x00005e0093007a0c */ /* 0x000fe40005781270 */
[----:B------:R-:W-:Y:S01]  /*5a360*/  ISETP.LT.AND P5, PT, R55, c[0x0][0x178], !P2 ;  /* 0x00005e0037007a0c */ /* 0x000fe200057a1270 */
[----:B------:R-:W-:-:S04]  /*5a370*/  IMAD.WIDE R228, R0, 0x4, R234 ;  /* 0x0000000400e47825 */ /* 0x000fc800078e02ea */
[----:B-1----:R-:W-:Y:S01]  /*5a380*/  IMAD.WIDE R12, R0, 0x4, R238 ;  /* 0x00000004000c7825 */ /* 0x002fe200078e02ee */
[----:B--2---:R1:W-:Y:S01]  /*5a390*/  @P3 STG.E [R16.64], R231 ;  /* 0x000000e710003986 */ /* 0x0043e2000c101908 */
[----:B------:R-:W-:-:S03]  /*5a3a0*/  ISETP.GE.AND P1, PT, R247, c[0x0][0x17c], PT ;  /* 0x00005f00f7007a0c */ /* 0x000fc60003f26270 */
[----:B-1----:R-:W2:Y:S04]  /*5a3b0*/  LDL.LU R231, [R1+0x3c8] ;  /* 0x0003c80001e77983 */ /* 0x002ea80000300800 */
[----:B------:R-:W3:Y:S04]  /*5a3c0*/  LDL.LU R247, [R1+0x278] ;  /* 0x0002780001f77983 */ /* 0x000ee80000300800 */
[----:B------:R-:W3:Y:S04]  /*5a3d0*/  LDL.LU R248, [R1+0x1d8] ;  /* 0x0001d80001f87983 */ /* 0x000ee80000300800 */
[----:B------:R-:W3:Y:S01]  /*5a3e0*/  LDL.LU R249, [R1+0x138] ;  /* 0x0001380001f97983 */ /* 0x000ee20000300800 */
[----:B------:R-:W-:-:S03]  /*5a3f0*/  IMAD.WIDE R16, R0, 0x4, R236 ;  /* 0x0000000400107825 */ /* 0x000fc600078e02ec */
[----:B------:R1:W-:Y:S04]  /*5a400*/  @P0 STG.E [R12.64], R19 ;  /* 0x000000130c000986 */ /* 0x0003e8000c101908 */
[----:B------:R-:W-:Y:S04]  /*5a410*/  @P4 STG.E [R16.64], R3 ;  /* 0x0000000310004986 */ /* 0x000fe8000c101908 */
[----:B------:R1:W-:Y:S04]  /*5a420*/  @P5 STG.E [R228.64], R250 ;  /* 0x000000fae4005986 */ /* 0x0003e8000c101908 */
[----:B-1----:R-:W3:Y:S04]  /*5a430*/  LDL.LU R19, [R1+0x1f48] ;  /* 0x001f480001137983 */ /* 0x002ee80000300800 */
[----:B------:R-:W3:Y:S01]  /*5a440*/  LDL.LU R250, [R1+0x128] ;  /* 0x0001280001fa7983 */ /* 0x000ee20000300800 */
[----:B------:R-:W-:-:S02]  /*5a450*/  ISETP.LT.AND P6, PT, R175, c[0x0][0x178], !P2 ;  /* 0x00005e00af007a0c */ /* 0x000fc400057c1270 */
[----:B------:R-:W-:Y:S02]  /*5a460*/  ISETP.LT.AND P2, PT, R143, c[0x0][0x178], !P2 ;  /* 0x00005e008f007a0c */ /* 0x000fe40005741270 */
[----:B------:R-:W-:Y:S01]  /*5a470*/  ISETP.LT.AND P3, PT, R38, c[0x0][0x178], !P1 ;  /* 0x00005e0026007a0c */ /* 0x000fe20004f61270 */
[C---:B------:R-:W-:Y:S01]  /*5a480*/  IMAD.WIDE R244, R0.reuse, 0x4, R232 ;  /* 0x0000000400f47825 */ /* 0x040fe200078e02e8 */
[----:B------:R-:W-:-:S03]  /*5a490*/  IADD3 R3, R0, c[0x0][0x198], RZ ;  /* 0x0000660000037a10 */ /* 0x000fc60007ffe0ff */
[----:B------:R-:W-:Y:S02]  /*5a4a0*/  IMAD.WIDE R12, R0, 0x4, R210 ;  /* 0x00000004000c7825 */ /* 0x000fe400078e02d2 */
[----:B------:R-:W3:Y:S01]  /*5a4b0*/  LDL.LU R0, [R1+0x1e84] ;  /* 0x001e840001007983 */ /* 0x000ee20000300800 */
[----:B------:R-:W-:Y:S02]  /*5a4c0*/  ISETP.LT.AND P0, PT, R227, c[0x0][0x178], !P1 ;  /* 0x00005e00e3007a0c */ /* 0x000fe40004f01270 */
[----:B------:R-:W-:Y:S01]  /*5a4d0*/  ISETP.LT.AND P4, PT, R139, c[0x0][0x178], !P1 ;  /* 0x00005e008b007a0c */ /* 0x000fe20004f81270 */
[----:B------:R1:W-:Y:S01]  /*5a4e0*/  @P6 STG.E [R244.64], R251 ;  /* 0x000000fbf4006986 */ /* 0x0003e2000c101908 */
[----:B------:R-:W-:Y:S01]  /*5a4f0*/  ISETP.LT.AND P5, PT, R39, c[0x0][0x178], !P1 ;  /* 0x00005e0027007a0c */ /* 0x000fe20004fa1270 */
[----:B------:R-:W-:Y:S01]  /*5a500*/  IMAD.WIDE R16, R3, 0x4, R242 ;  /* 0x0000000403107825 */ /* 0x000fe200078e02f2 */
[----:B------:R-:W-:Y:S01]  /*5a510*/  ISETP.LT.AND P6, PT, R147, c[0x0][0x178], !P1 ;  /* 0x00005e0093007a0c */ /* 0x000fe20004fc1270 */
[----:B------:R1:W-:Y:S02]  /*5a520*/  @P2 STG.E [R12.64], R230 ;  /* 0x000000e60c002986 */ /* 0x0003e4000c101908 */
[----:B------:R-:W-:-:S02]  /*5a530*/  IMAD.WIDE R228, R3, 0x4, R238 ;  /* 0x0000000403e47825 */ /* 0x000fc400078e02ee */
[----:B----4-:R4:W-:Y:S02]  /*5a540*/  @P3 STG.E [R16.64], R246 ;  /* 0x000000f610003986 */ /* 0x0109e4000c101908 */
[C---:B-1----:R-:W-:Y:S02]  /*5a550*/  IMAD.WIDE R244, R3.reuse, 0x4, R236 ;  /* 0x0000000403f47825 */ /* 0x042fe400078e02ec */
[----:B------:R-:W3:Y:S02]  /*5a560*/  LDL.LU R230, [R1+0x1f44] ;  /* 0x001f440001e67983 */ /* 0x000ee40000300800 */
[C---:B------:R-:W-:Y:S02]  /*5a570*/  IMAD.WIDE R12, R3.reuse, 0x4, R240 ;  /* 0x00000004030c7825 */ /* 0x040fe400078e02f0 */
[----:B------:R-:W3:Y:S02]  /*5a580*/  LDL.LU R251, [R1+0x3cc] ;  /* 0x0003cc0001fb7983 */ /* 0x000ee40000300800 */
[----:B----4-:R-:W-:-:S02]  /*5a590*/  IMAD.WIDE R16, R3, 0x4, R208 ;  /* 0x0000000403107825 */ /* 0x010fc400078e02d0 */
[----:B------:R-:W4:Y:S01]  /*5a5a0*/  LDL.LU R246, [R1+0x3ec] ;  /* 0x0003ec0001f67983 */ /* 0x000f220000300800 */
[----:B------:R-:W-:-:S03]  /*5a5b0*/  ISETP.LT.AND P2, PT, R55, c[0x0][0x178], !P1 ;  /* 0x00005e0037007a0c */ /* 0x000fc60004f41270 */
[----:B--2---:R1:W-:Y:S04]  /*5a5c0*/  @P0 STG.E [R12.64], R231 ;  /* 0x000000e70c000986 */ /* 0x0043e8000c101908 */
[----:B---3--:R-:W-:Y:S04]  /*5a5d0*/  @P4 STG.E [R16.64], R247 ;  /* 0x000000f710004986 */ /* 0x008fe8000c101908 */
[----:B------:R-:W-:Y:S04]  /*5a5e0*/  @P5 STG.E [R228.64], R248 ;  /* 0x000000f8e4005986 */ /* 0x000fe8000c101908 */
[----:B-1----:R-:W2:Y:S04]  /*5a5f0*/  LDL.LU R231, [R1+0x1f40] ;  /* 0x001f400001e77983 */ /* 0x002ea80000300800 */
[----:B------:R1:W-:Y:S04]  /*5a600*/  @P6 STG.E [R244.64], R249 ;  /* 0x000000f9f4006986 */ /* 0x0003e8000c101908 */
[----:B-1----:R-:W3:Y:S04]  /*5a610*/  LDL.LU R245, [R1+0x1e88] ;  /* 0x001e880001f57983 */ /* 0x002ee80000300800 */
[----:B------:R-:W2:Y:S04]  /*5a620*/  LDL.LU R247, [R1+0x27c] ;  /* 0x00027c0001f77983 */ /* 0x000ea80000300800 */
[----:B------:R-:W2:Y:S04]  /*5a630*/  LDL.LU R248, [R1+0x1dc] ;  /* 0x0001dc0001f87983 */ /* 0x000ea80000300800 */
[----:B------:R-:W2:Y:S01]  /*5a640*/  LDL.LU R249, [R1+0x13c] ;  /* 0x00013c0001f97983 */ /* 0x000ea20000300800 */
[----:B------:R-:W-:-:S05]  /*5a650*/  IMAD.WIDE R16, R3, 0x4, R234 ;  /* 0x0000000403107825 */ /* 0x000fca00078e02ea */
[----:B------:R1:W-:Y:S04]  /*5a660*/  @P2 STG.E [R16.64], R250 ;  /* 0x000000fa10002986 */ /* 0x0003e8000c101908 */
[----:B-1----:R-:W2:Y:S01]  /*5a670*/  LDL.LU R250, [R1+0x12c] ;  /* 0x00012c0001fa7983 */ /* 0x002ea20000300800 */
[----:B------:R-:W-:Y:S02]  /*5a680*/  ISETP.LT.AND P3, PT, R175, c[0x0][0x178], !P1 ;  /* 0x00005e00af007a0c */ /* 0x000fe40004f61270 */
[----:B------:R-:W-:Y:S02]  /*5a690*/  ISETP.GE.AND P0, PT, R0, c[0x0][0x17c], PT ;  /* 0x00005f0000007a0c */ /* 0x000fe40003f06270 */
[----:B------:R-:W-:Y:S01]  /*5a6a0*/  ISETP.LT.AND P1, PT, R143, c[0x0][0x178], !P1 ;  /* 0x00005e008f007a0c */ /* 0x000fe20004f21270 */
[----:B------:R-:W-:Y:S01]  /*5a6b0*/  IMAD.WIDE R12, R3, 0x4, R232 ;  /* 0x00000004030c7825 */ /* 0x000fe200078e02e8 */
[----:B------:R-:W-:-:S02]  /*5a6c0*/  ISETP.LT.AND P4, PT, R38, c[0x0][0x178], !P0 ;  /* 0x00005e0026007a0c */ /* 0x000fc40004781270 */
[----:B------:R-:W-:Y:S02]  /*5a6d0*/  ISETP.LT.AND P6, PT, R227, c[0x0][0x178], !P0 ;  /* 0x00005e00e3007a0c */ /* 0x000fe400047c1270 */
[----:B------:R-:W-:-:S03]  /*5a6e0*/  IADD3 R0, R3, c[0x0][0x198], RZ ;  /* 0x0000660003007a10 */ /* 0x000fc60007ffe0ff */
[----:B------:R1:W-:Y:S02]  /*5a6f0*/  @P3 STG.E [R12.64], R230 ;  /* 0x000000e60c003986 */ /* 0x0003e4000c101908 */
[----:B------:R-:W-:-:S04]  /*5a700*/  IMAD.WIDE R16, R0, 0x4, R242 ;  /* 0x0000000400107825 */ /* 0x000fc800078e02f2 */
[----:B------:R-:W-:-:S04]  /*5a710*/  IMAD.WIDE R228, R0, 0x4, R240 ;  /* 0x0000000400e47825 */ /* 0x000fc800078e02f0 */
[----:B-1----:R-:W-:Y:S01]  /*5a720*/  IMAD.WIDE R12, R3, 0x4, R210 ;  /* 0x00000004030c7825 */ /* 0x002fe200078e02d2 */
[----:B------:R-:W-:Y:S02]  /*5a730*/  ISETP.LT.AND P2, PT, R139, c[0x0][0x178], !P0 ;  /* 0x00005e008b007a0c */ /* 0x000fe40004741270 */
[----:B------:R-:W-:Y:S02]  /*5a740*/  ISETP.LT.AND P3, PT, R39, c[0x0][0x178], !P0 ;  /* 0x00005e0027007a0c */ /* 0x000fe40004761270 */
[----:B------:R1:W-:Y:S01]  /*5a750*/  @P1 STG.E [R12.64], R18 ;  /* 0x000000120c001986 */ /* 0x0003e2000c101908 */
[----:B------:R-:W-:-:S03]  /*5a760*/  ISETP.LT.AND P5, PT, R147, c[0x0][0x178], !P0 ;  /* 0x00005e0093007a0c */ /* 0x000fc600047a1270 */
[----:B----4-:R-:W-:Y:S04]  /*5a770*/  @P4 STG.E [R16.64], R246 ;  /* 0x000000f610004986 */ /* 0x010fe8000c101908 */
[----:B------:R4:W-:Y:S01]  /*5a780*/  @P6 STG.E [R228.64], R251 ;  /* 0x000000fbe4006986 */ /* 0x0009e2000c101908 */
[----:B-1----:R-:W-:-:S03]  /*5a790*/  IMAD.WIDE R12, R0, 0x4, R208 ;  /* 0x00000004000c7825 */ /* 0x002fc600078e02d0 */
[----:B----4-:R-:W4:Y:S01]  /*5a7a0*/  LDL.LU R251, [R1+0x468] ;  /* 0x0004680001fb7983 */ /* 0x010f220000300800 */
[----:B------:R-:W-:-:S04]  /*5a7b0*/  IMAD.WIDE R16, R0, 0x4, R238 ;  /* 0x0000000400107825 */ /* 0x000fc800078e02ee */
[C---:B------:R-:W-:Y:S01]  /*5a7c0*/  IMAD.WIDE R228, R0.reuse, 0x4, R236 ;  /* 0x0000000400e47825 */ /* 0x040fe200078e02ec */
[----:B------:R-:W-:Y:S02]  /*5a7d0*/  ISETP.LT.AND P4, PT, R55, c[0x0][0x178], !P0 ;  /* 0x00005e0037007a0c */ /* 0x000fe40004781270 */
[----:B---3--:R-:W-:Y:S02]  /*5a7e0*/  ISETP.GE.AND P1, PT, R245, c[0x0][0x17c], PT ;  /* 0x00005f00f5007a0c */ /* 0x008fe40003f26270 */
[----:B------:R-:W3:Y:S04]  /*5a7f0*/  LDL.LU R245, [R1+0x448] ;  /* 0x0004480001f57983 */ /* 0x000ee80000300800 */
[----:B------:R-:W3:Y:S04]  /*5a800*/  LDL.LU R246, [R1+0x408] ;  /* 0x0004080001f67983 */ /* 0x000ee80000300800 */
[----:B--2---:R-:W-:Y:S04]  /*5a810*/  @P2 STG.E [R12.64], R247 ;  /* 0x000000f70c002986 */ /* 0x004fe8000c101908 */
[----:B------:R-:W2:Y:S04]  /*5a820*/  LDL.LU R3, [R1+0x1e8c] ;  /* 0x001e8c0001037983 */ /* 0x000ea80000300800 */
[----:B------:R1:W-:Y:S04]  /*5a830*/  @P3 STG.E [R16.64], R248 ;  /* 0x000000f810003986 */ /* 0x0003e8000c101908 */
[----:B------:R-:W2:Y:S04]  /*5a840*/  LDL.LU R230, [R1+0x3d8] ;  /* 0x0003d80001e67983 */ /* 0x000ea80000300800 */
[----:B------:R1:W-:Y:S04]  /*5a850*/  @P5 STG.E [R228.64], R249 ;  /* 0x000000f9e4005986 */ /* 0x0003e8000c101908 */
[----:B-1----:R-:W2:Y:S04]  /*5a860*/  LDL.LU R248, [R1+0x3a8] ;  /* 0x0003a80001f87983 */ /* 0x002ea80000300800 */
[----:B------:R-:W2:Y:S01]  /*5a870*/  LDL.LU R249, [R1+0x248] ;  /* 0x0002480001f97983 */ /* 0x000ea20000300800 */
[----:B------:R-:W-:-:S03]  /*5a880*/  IMAD.WIDE R12, R0, 0x4, R234 ;  /* 0x00000004000c7825 */ /* 0x000fc600078e02ea */
[----:B------:R-:W2:Y:S04]  /*5a890*/  LDL.LU R244, [R1+0x1c8] ;  /* 0x0001c80001f47983 */ /* 0x000ea80000300800 */
[----:B------:R1:W-:Y:S04]  /*5a8a0*/  @P4 STG.E [R12.64], R250 ;  /* 0x000000fa0c004986 */ /* 0x0003e8000c101908 */
[----:B-1----:R-:W2:Y:S01]  /*5a8b0*/  LDL.LU R250, [R1+0x46c] ;  /* 0x00046c0001fa7983 */ /* 0x002ea20000300800 */
[----:B------:R-:W-:Y:S02]  /*5a8c0*/  ISETP.LT.AND P6, PT, R175, c[0x0][0x178], !P0 ;  /* 0x00005e00af007a0c */ /* 0x000fe400047c1270 */
[----:B------:R-:W-:-:S02]  /*5a8d0*/  ISETP.LT.AND P0, PT, R143, c[0x0][0x178], !P0 ;  /* 0x00005e008f007a0c */ /* 0x000fc40004701270 */
[----:B------:R-:W-:Y:S01]  /*5a8e0*/  ISETP.LT.AND P3, PT, R38, c[0x0][0x178], !P1 ;  /* 0x00005e0026007a0c */ /* 0x000fe20004f61270 */
[C---:B------:R-:W-:Y:S01]  /*5a8f0*/  IMAD.WIDE R16, R0.reuse, 0x4, R232 ;  /* 0x0000000400107825 */ /* 0x040fe200078e02e8 */
[----:B------:R-:W-:Y:S01]  /*5a900*/  ISETP.LT.AND P2, PT, R227, c[0x0][0x178], !P1 ;  /* 0x00005e00e3007a0c */ /* 0x000fe20004f41270 */
[----:B------:R-:W2:Y:S01]  /*5a910*/  LDL.LU R247, [R1+0x3dc] ;  /* 0x0003dc0001f77983 */ /* 0x000ea20000300800 */
[----:B------:R-:W-:Y:S01]  /*5a920*/  ISETP.LT.AND P5, PT, R139, c[0x0][0x178], !P1 ;  /* 0x00005e008b007a0c */ /* 0x000fe20004fa1270 */
[C---:B------:R-:W-:Y:S01]  /*5a930*/  IMAD.WIDE R228, R0.reuse, 0x4, R210 ;  /* 0x0000000400e47825 */ /* 0x040fe200078e02d2 */
[----:B------:R-:W-:-:S03]  /*5a940*/  IADD3 R0, R0, c[0x0][0x198], RZ ;  /* 0x0000660000007a10 */ /* 0x000fc60007ffe0ff */
[----:B------:R1:W-:Y:S02]  /*5a950*/  @P6 STG.E [R16.64], R231 ;  /* 0x000000e710006986 */ /* 0x0003e4000c101908 */
[C---:B------:R-:W-:Y:S02]  /*5a960*/  IMAD.WIDE R12, R0.reuse, 0x4, R242 ;  /* 0x00000004000c7825 */ /* 0x040fe400078e02f2 */
[----:B------:R4:W-:Y:S01]  /*5a970*/  @P0 STG.E [R228.64], R19 ;  /* 0x00000013e4000986 */ /* 0x0009e2000c101908 */
[----:B------:R-:W-:Y:S02]  /*5a980*/  ISETP.LT.AND P0, PT, R39, c[0x0][0x178], !P1 ;  /* 0x00005e0027007a0c */ /* 0x000fe40004f01270 */
[----:B------:R-:W-:Y:S01]  /*5a990*/  ISETP.LT.AND P4, PT, R147, c[0x0][0x178], !P1 ;  /* 0x00005e0093007a0c */ /* 0x000fe20004f81270 */
[C---:B-1----:R-:W-:Y:S01]  /*5a9a0*/  IMAD.WIDE R16, R0.reuse, 0x4, R240 ;  /* 0x0000000400107825 */ /* 0x042fe200078e02f0 */
[----:B----4-:R1:W-:Y:S03]  /*5a9b0*/  @P3 STG.E [R12.64], R251 ;  /* 0x000000fb0c003986 */ /* 0x0103e6000c101908 */
[C---:B------:R-:W-:Y:S01]  /*5a9c0*/  IMAD.WIDE R18, R0.reuse, 0x4, R208 ;  /* 0x0000000400127825 */ /* 0x040fe200078e02d0 */
[----:B------:R-:W-:Y:S01]  /*5a9d0*/  ISETP.LT.AND P6, PT, R55, c[0x0][0x178], !P1 ;  /* 0x00005e0037007a0c */ /* 0x000fe20004fc1270 */
[----:B-1----:R-:W4:Y:S02]  /*5a9e0*/  LDL.LU R251, [R1+0x1cc] ;  /* 0x0001cc0001fb7983 */ /* 0x002f240000300800 */
[----:B------:R-:W-:-:S02]  /*5a9f0*/  IMAD.WIDE R12, R0, 0x4, R234 ;  /* 0x00000004000c7825 */ /* 0x000fc400078e02ea */
[----:B---3--:R1:W-:Y:S04]  /*5aa00*/  @P2 STG.E [R16.64], R245 ;  /* 0x000000f510002986 */ /* 0x0083e8000c101908 */
[----:B------:R3:W-:Y:S04]  /*5aa10*/  @P5 STG.E [R18.64], R246 ;  /* 0x000000f612005986 */ /* 0x0007e8000c101908 */
[----:B-1----:R-:W4:Y:S04]  /*5aa20*/  LDL.LU R245, [R1+0x44c] ;  /* 0x00044c0001f57983 */ /* 0x002f280000300800 */
[----:B---3--:R-:W3:Y:S01]  /*5aa30*/  LDL.LU R246, [R1+0x40c] ;  /* 0x00040c0001f67983 */ /* 0x008ee20000300800 */
[----:B------:R-:W-:-:S03]  /*5aa40*/  IMAD.WIDE R16, R0, 0x4, R238 ;  /* 0x0000000400107825 */ /* 0x000fc600078e02ee */
[----:B------:R-:W3:Y:S01]  /*5aa50*/  LDL.LU R228, [R1+0x1e90] ;  /* 0x001e900001e47983 */ /* 0x000ee20000300800 */
[----:B------:R-:W-:-:S03]  /*5aa60*/  IMAD.WIDE R18, R0, 0x4, R236 ;  /* 0x0000000400127825 */ /* 0x000fc600078e02ec */
[----:B--2---:R-:W-:Y:S04]  /*5aa70*/  @P0 STG.E [R16.64], R230 ;  /* 0x000000e610000986 */ /* 0x004fe8000c101908 */
[----:B------:R1:W-:Y:S01]  /*5aa80*/  @P4 STG.E [R18.64], R248 ;  /* 0x000000f812004986 */ /* 0x0003e2000c101908 */
[----:B------:R-:W-:-:S03]  /*5aa90*/  ISETP.GE.AND P3, PT, R3, c[0x0][0x17c], PT ;  /* 0x00005f0003007a0c */ /* 0x000fc60003f66270 */
[----:B------:R2:W-:Y:S04]  /*5aaa0*/  @P6 STG.E [R12.64], R249 ;  /* 0x000000f90c006986 */ /* 0x0005e8000c101908 */
[----:B-1----:R-:W3:Y:S01]  /*5aab0*/  LDL.LU R248, [R1+0x3ac] ;  /* 0x0003ac0001f87983 */ /* 0x002ee20000300800 */
[----:B------:R-:W-:-:S03]  /*5aac0*/  ISETP.LT.AND P2, PT, R175, c[0x0][0x178], !P1 ;  /* 0x00005e00af007a0c */ /* 0x000fc60004f41270 */
[----:B--2---:R-:W2:Y:S01]  /*5aad0*/  LDL.LU R249, [R1+0x24c] ;  /* 0x00024c0001f97983 */ /* 0x004ea20000300800 */
[----:B------:R-:W-:Y:S02]  /*5aae0*/  ISETP.LT.AND P1, PT, R143, c[0x0][0x178], !P1 ;  /* 0x00005e008f007a0c */ /* 0x000fe40004f21270 */
[----:B------:R-:W-:Y:S02]  /*5aaf0*/  ISETP.LT.AND P5, PT, R38, c[0x0][0x178], !P3 ;  /* 0x00005e0026007a0c */ /* 0x000fe40005fa1270 */
[C---:B------:R-:W-:Y:S01]  /*5ab00*/  IADD3 R3, R0.reuse, c[0x0][0x198], RZ ;  /* 0x0000660000037a10 */ /* 0x040fe20007ffe0ff */
[----:B------:R-:W-:-:S04]  /*5ab10*/  IMAD.WIDE R12, R0, 0x4, R232 ;  /* 0x00000004000c7825 */ /* 0x000fc800078e02e8 */
[----:B------:R-:W-:Y:S01]  /*5ab20*/  IMAD.WIDE R16, R0, 0x4, R210 ;  /* 0x0000000400107825 */ /* 0x000fe200078e02d2 */
[----:B------:R-:W-:Y:S03]  /*5ab30*/  @P2 STG.E [R12.64], R244 ;  /* 0x000000f40c002986 */ /* 0x000fe6000c101908 */
[----:B------:R-:W-:Y:S01]  /*5ab40*/  IMAD.WIDE R18, R3, 0x4, R242 ;  /* 0x0000000403127825 */ /* 0x000fe200078e02f2 */
[----:B------:R-:W-:Y:S04]  /*5ab50*/  @P1 STG.E [R16.64], R14 ;  /* 0x0000000e10001986 */ /* 0x000fe8000c101908 */
[----:B------:R1:W-:Y:S04]  /*5ab60*/  @P5 STG.E [R18.64], R250 ;  /* 0x000000fa12005986 */ /* 0x0003e8000c101908 */
[----:B-1----:R-:W2:Y:S01]  /*5ab70*/  LDL.LU R250, [R1+0x508] ;  /* 0x0005080001fa7983 */ /* 0x002ea20000300800 */
[----:B------:R-:W-:-:S02]  /*5ab80*/  ISETP.LT.AND P0, PT, R227, c[0x0][0x178], !P3 ;  /* 0x00005e00e3007a0c */ /* 0x000fc40005f01270 */
[----:B------:R-:W-:Y:S01]  /*5ab90*/  ISETP.LT.AND P4, PT, R139, c[0x0][0x178], !P3 ;  /* 0x00005e008b007a0c */ /* 0x000fe20005f81270 */
[----:B------:R-:W-:Y:S01]  /*5aba0*/  IMAD.WIDE R12, R3, 0x4, R240 ;  /* 0x00000004030c7825 */ /* 0x000fe200078e02f0 */
[----:B------:R-:W-:Y:S01]  /*5abb0*/  ISETP.LT.AND P6, PT, R39, c[0x0][0x178], !P3 ;  /* 0x00005e0027007a0c */ /* 0x000fe20005fc1270 */
[----:B------:R-:W2:Y:S02]  /*5abc0*/  LDL.LU R231, [R1+0x4b8] ;  /* 0x0004b80001e77983 */ /* 0x000ea40000300800 */
[----:B------:R-:W-:Y:S01]  /*5abd0*/  IMAD.WIDE R16, R3, 0x4, R208 ;  /* 0x0000000403107825 */ /* 0x000fe200078e02d0 */
[----:B------:R-:W-:Y:S01]  /*5abe0*/  ISETP.LT.AND P1, PT, R147, c[0x0][0x178], !P3 ;  /* 0x00005e0093007a0c */ /* 0x000fe20005f21270 */
[----:B------:R-:W2:Y:S01]  /*5abf0*/  LDL.LU R244, [R1+0x488] ;  /* 0x0004880001f47983 */ /* 0x000ea20000300800 */
[----:B------:R-:W-:Y:S02]  /*5ac00*/  ISETP.LT.AND P2, PT, R55, c[0x0][0x178], !P3 ;  /* 0x00005e0037007a0c */ /* 0x000fe40005f41270 */
[----:B------:R-:W-:Y:S01]  /*5ac10*/  ISETP.LT.AND P5, PT, R175, c[0x0][0x178], !P3 ;  /* 0x00005e00af007a0c */ /* 0x000fe20005fa1270 */
[----:B------:R-:W-:Y:S01]  /*5ac20*/  IMAD.WIDE R18, R3, 0x4, R238 ;  /* 0x0000000403127825 */ /* 0x000fe200078e02ee */
[----:B------:R-:W-:-:S02]  /*5ac30*/  ISETP.LT.AND P3, PT, R143, c[0x0][0x178], !P3 ;  /* 0x00005e008f007a0c */ /* 0x000fc40005f61270 */
[----:B------:R-:W-:Y:S01]  /*5ac40*/  IADD3 R0, R3, c[0x0][0x198], RZ ;  /* 0x0000660003007a10 */ /* 0x000fe20007ffe0ff */
[----:B----4-:R1:W-:Y:S04]  /*5ac50*/  @P0 STG.E [R12.64], R245 ;  /* 0x000000f50c000986 */ /* 0x0103e8000c101908 */
[----:B---3--:R3:W-:Y:S01]  /*5ac60*/  @P4 STG.E [R16.64], R246 ;  /* 0x000000f610004986 */ /* 0x0087e2000c101908 */
[----:B------:R-:W-:-:S03]  /*5ac70*/  ISETP.GE.AND P0, PT, R228, c[0x0][0x17c], PT ;  /* 0x00005f00e4007a0c */ /* 0x000fc60003f06270 */
[----:B-1----:R-:W4:Y:S04]  /*5ac80*/  LDL.LU R245, [R1+0x458] ;  /* 0x0004580001f57983 */ /* 0x002f280000300800 */
[----:B---3--:R-:W3:Y:S04]  /*5ac90*/  LDL.LU R246, [R1+0x428] ;  /* 0x0004280001f67983 */ /* 0x008ee80000300800 */
[----:B------:R-:W3:Y:S01]  /*5aca0*/  LDL.LU R228, [R1+0x1e94] ;  /* 0x001e940001e47983 */ /* 0x000ee20000300800 */
[----:B------:R-:W-:-:S03]  /*5acb0*/  IMAD.WIDE R12, R3, 0x4, R236 ;  /* 0x00000004030c7825 */ /* 0x000fc600078e02ec */
[----:B------:R1:W-:Y:S01]  /*5acc0*/  @P6 STG.E [R18.64], R247 ;  /* 0x000000f712006986 */ /* 0x0003e2000c101908 */
[----:B------:R-:W-:-:S03]  /*5acd0*/  IMAD.WIDE R16, R3, 0x4, R234 ;  /* 0x0000000403107825 */ /* 0x000fc600078e02ea */
[----:B------:R-:W-:Y:S01]  /*5ace0*/  @P1 STG.E [R12.64], R248 ;  /* 0x000000f80c001986 */ /* 0x000fe2000c101908 */
[----:B-1----:R-:W-:-:S03]  /*5acf0*/  IMAD.WIDE R18, R3, 0x4, R232 ;  /* 0x0000000403127825 */ /* 0x002fc600078e02e8 */
[----:B------:R-:W3:Y:S04]  /*5ad00*/  LDL.LU R247, [R1+0x3f8] ;  /* 0x0003f80001f77983 */ /* 0x000ee80000300800 */
[----:B--2---:R-:W-:Y:S04]  /*5ad10*/  @P2 STG.E [R16.64], R249 ;  /* 0x000000f910002986 */ /* 0x004fe8000c101908 */
[----:B------:R1:W-:Y:S01]  /*5ad20*/  @P5 STG.E [R18.64], R251 ;  /* 0x000000fb12005986 */ /* 0x0003e2000c101908 */
[----:B------:R-:W-:-:S03]  /*5ad30*/  ISETP.LT.AND P4, PT, R38, c[0x0][0x178], !P0 ;  /* 0x00005e0026007a0c */ /* 0x000fc60004781270 */
[----:B-1----:R-:W2:Y:S04]  /*5ad40*/  LDL.LU R251, [R1+0x4bc] ;  /* 0x0004bc0001fb7983 */ /* 0x002ea80000300800 */
[----:B------:R-:W2:Y:S04]  /*5ad50*/  LDL.LU R230, [R1+0x3b8] ;  /* 0x0003b80001e67983 */ /* 0x000ea80000300800 */
[----:B------:R-:W2:Y:S01]  /*5ad60*/  LDL.LU R249, [R1+0xc8] ;  /* 0x0000c80001f97983 */ /* 0x000ea20000300800 */
[----:B------:R-:W-:-:S04]  /*5ad70*/  IMAD.WIDE R12, R3, 0x4, R210 ;  /* 0x00000004030c7825 */ /* 0x000fc800078e02d2 */
[----:B------:R-:W-:Y:S01]  /*5ad80*/  IMAD.WIDE R16, R0, 0x4, R242 ;  /* 0x0000000400107825 */ /* 0x000fe200078e02f2 */
[----:B------:R-:W-:Y:S04]  /*5ad90*/  @P3 STG.E [R12.64], R15 ;  /* 0x0000000f0c003986 */ /* 0x000fe8000c101908 */
[----:B------:R1:W-:Y:S04]  /*5ada0*/  @P4 STG.E [R16.64], R250 ;  /* 0x000000fa10004986 */ /* 0x0003e8000c101908 */
[----:B-1----:R-:W2:Y:S01]  /*5adb0*/  LDL.LU R250, [R1+0x50c] ;  /* 0x00050c0001fa7983 */ /* 0x002ea20000300800 */
[----:B------:R-:W-:-:S02]  /*5adc0*/  ISETP.LT.AND P1, PT, R227, c[0x0][0x178], !P0 ;  /* 0x00005e00e3007a0c */ /* 0x000fc40004721270 */
[----:B------:R-:W-:Y:S02]  /*5add0*/  ISETP.LT.AND P2, PT, R139, c[0x0][0x178], !P0 ;  /* 0x00005e008b007a0c */ /* 0x000fe40004741270 */
[----:B------:R-:W-:Y:S02]  /*5ade0*/  ISETP.LT.AND P5, PT, R39, c[0x0][0x178], !P0 ;  /* 0x00005e0027007a0c */ /* 0x000fe400047a1270 */
[----:B------:R-:W-:Y:S01]  /*5adf0*/  ISETP.LT.AND P6, PT, R147, c[0x0][0x178], !P0 ;  /* 0x00005e0093007a0c */ /* 0x000fe200047c1270 */
[C---:B------:R-:W-:Y:S01]  /*5ae00*/  IMAD.WIDE R12, R0.reuse, 0x4, R240 ;  /* 0x00000004000c7825 */ /* 0x040fe200078e02f0 */
[----:B------:R-:W-:Y:S01]  /*5ae10*/  ISETP.LT.AND P4, PT, R55, c[0x0][0x178], !P0 ;  /* 0x00005e0037007a0c */ /* 0x000fe20004781270 */
[----:B------:R-:W2:Y:S02]  /*5ae20*/  LDL.LU R248, [R1+0x3bc] ;  /* 0x0003bc0001f87983 */ /* 0x000ea40000300800 */
[----:B------:R-:W-:-:S04]  /*5ae30*/  IMAD.WIDE R14, R0, 0x4, R208 ;  /* 0x00000004000e7825 */ /* 0x000fc800078e02d0 */
[C---:B------:R-:W-:Y:S01]  /*5ae40*/  IMAD.WIDE R16, R0.reuse, 0x4, R238 ;  /* 0x0000000400107825 */ /* 0x040fe200078e02ee */
[----:B------:R1:W-:Y:S03]  /*5ae50*/  @P1 STG.E [R12.64], R231 ;  /* 0x000000e70c001986 */ /* 0x0003e6000c101908 */
[C---:B------:R-:W-:Y:S01]  /*5ae60*/  IMAD.WIDE R18, R0.reuse, 0x4, R236 ;  /* 0x0000000400127825 */ /* 0x040fe200078e02ec */
[----:B------:R1:W-:Y:S01]  /*5ae70*/  @P2 STG.E [R14.64], R244 ;  /* 0x000000f40e002986 */ /* 0x0003e2000c101908 */
[----:B------:R-:W-:Y:S02]  /*5ae80*/  ISETP.LT.AND P1, PT, R175, c[0x0][0x178], !P0 ;  /* 0x00005e00af007a0c */ /* 0x000fe40004721270 */
[----:B------:R-:W-:Y:S01]  /*5ae90*/  ISETP.LT.AND P0, PT, R143, c[0x0][0x178], !P0 ;  /* 0x00005e008f007a0c */ /* 0x000fe20004701270 */
[C---:B-1----:R-:W-:Y:S01]  /*5aea0*/  IMAD.WIDE R12, R0.reuse, 0x4, R234 ;  /* 0x00000004000c7825 */ /* 0x042fe200078e02ea */
[----:B------:R-:W2:Y:S03]  /*5aeb0*/  LDL.LU R244, [R1+0x48c] ;  /* 0x00048c0001f47983 */ /* 0x000ea60000300800 */
[C---:B------:R-:W-:Y:S01]  /*5aec0*/  IMAD.WIDE R14, R0.reuse, 0x4, R210 ;  /* 0x00000004000e7825 */ /* 0x040fe200078e02d2 */
[----:B------:R-:W-:Y:S01]  /*5aed0*/  IADD3 R3, R0, c[0x0][0x198], RZ ;  /* 0x0000660000037a10 */ /* 0x000fe20007ffe0ff */
[----:B----4-:R1:W-:Y:S04]  /*5aee0*/  @P5 STG.E [R16.64], R245 ;  /* 0x000000f510005986 */ /* 0x0103e8000c101908 */
[----:B---3--:R3:W-:Y:S01]  /*5aef0*/  @P6 STG.E [R18.64], R246 ;  /* 0x000000f612006986 */ /* 0x0087e2000c101908 */
[----:B------:R-:W-:-:S03]  /*5af00*/  ISETP.GE.AND P3, PT, R228, c[0x0][0x17c], PT ;  /* 0x00005f00e4007a0c */ /* 0x000fc60003f66270 */
[----:B-1----:R-:W4:Y:S04]  /*5af10*/  LDL.LU R245, [R1+0x45c] ;  /* 0x00045c0001f57983 */ /* 0x002f280000300800 */
[----:B---3--:R-:W3:Y:S04]  /*5af20*/  LDL.LU R246, [R1+0x42c] ;  /* 0x00042c0001f67983 */ /* 0x008ee80000300800 */
[----:B------:R-:W3:Y:S04]  /*5af30*/  LDL.LU R228, [R1+0x1e98] ;  /* 0x001e980001e47983 */ /* 0x000ee80000300800 */
[----:B------:R1:W-:Y:S02]  /*5af40*/  @P4 STG.E [R12.64], R247 ;  /* 0x000000f70c004986 */ /* 0x0003e4000c101908 */
[----:B-1----:R-:W-:-:S02]  /*5af50*/  IMAD.WIDE R12, R0, 0x4, R232 ;  /* 0x00000004000c7825 */ /* 0x002fc400078e02e8 */
[----:B------:R-:W3:Y:S01]  /*5af60*/  LDL.LU R247, [R1+0x3fc] ;  /* 0x0003fc0001f77983 */ /* 0x000ee20000300800 */
[----:B------:R-:W-:-:S03]  /*5af70*/  ISETP.LT.AND P2, PT, R38, c[0x0][0x178], !P3 ;  /* 0x00005e0026007a0c */ /* 0x000fc60005f41270 */
[----:B--2---:R-:W-:Y:S04]  /*5af80*/  @P1 STG.E [R12.64], R230 ;  /* 0x000000e60c001986 */ /* 0x004fe8000c101908 */
[----:B------:R1:W-:Y:S01]  /*5af90*/  @P0 STG.E [R14.64], R249 ;  /* 0x000000f90e000986 */ /* 0x0003e2000c101908 */
[----:B------:R-:W-:-:S03]  /*5afa0*/  ISETP.LT.AND P6, PT, R227, c[0x0][0x178], !P3 ;  /* 0x00005e00e3007a0c */ /* 0x000fc60005fc1270 */
[----:B-1----:R-:W2:Y:S01]  /*5afb0*/  LDL.LU R249, [R1+0xcc] ;  /* 0x0000cc0001f97983 */ /* 0x002ea20000300800 */
[----:B------:R-:W-:-:S04]  /*5afc0*/  IMAD.WIDE R16, R3, 0x4, R242 ;  /* 0x0000000403107825 */ /* 0x000fc800078e02f2 */
[----:B------:R-:W-:Y:S01]  /*5afd0*/  IMAD.WIDE R18, R3, 0x4, R240 ;  /* 0x0000000403127825 */ /* 0x000fe200078e02f0 */
[----:B------:R1:W-:Y:S04]  /*5afe0*/  @P2 STG.E [R16.64], R250 ;  /* 0x000000fa10002986 */ /* 0x0003e8000c101908 */
[----:B------:R1:W-:Y:S04]  /*5aff0*/  @P6 STG.E [R18.64], R251 ;  /* 0x000000fb12006986 */ /* 0x0003e8000c101908 */
[----:B-1----:R-:W2:Y:S04]  /*5b000*/  LDL.LU R250, [R1+0x538] ;  /* 0x0005380001fa7983 */ /* 0x002ea80000300800 */
[----:B------:R-:W2:Y:S01]  /*5b010*/  LDL.LU R251, [R1+0x528] ;  /* 0x0005280001fb7983 */ /* 0x000ea20000300800 */
[----:B------:R-:W-:-:S02]  /*5b020*/  ISETP.LT.AND P4, PT, R139, c[0x0][0x178], !P3 ;  /* 0x00005e008b007a0c */ /* 0x000fc40005f81270 */
[----:B------:R-:W-:Y:S01]  /*5b030*/  ISETP.LT.AND P5, PT, R39, c[0x0][0x178], !P3 ;  /* 0x00005e0027007a0c */ /* 0x000fe20005fa1270 */
[----:B------:R-:W-:Y:S01]  /*5b040*/  IMAD.WIDE R12, R3, 0x4, R208 ;  /* 0x00000004030c7825 */ /* 0x000fe200078e02d0 */
[----:B------:R-:W-:Y:S01]  /*5b050*/  ISETP.LT.AND P0, PT, R147, c[0x0][0x178], !P3 ;  /* 0x00005e0093007a0c */ /* 0x000fe20005f01270 */
[----:B------:R-:W2:Y:S01]  /*5b060*/  LDL.LU R18, [R1+0x1e9c] ;  /* 0x001e9c0001127983 */ /* 0x000ea20000300800 */
[----:B------:R-:W-:Y:S01]  /*5b070*/  ISETP.LT.AND P2, PT, R55, c[0x0][0x178], !P3 ;  /* 0x00005e0037007a0c */ /* 0x000fe20005f41270 */
[----:B------:R-:W-:Y:S01]  /*5b080*/  IMAD.WIDE R14, R3, 0x4, R238 ;  /* 0x00000004030e7825 */ /* 0x000fe200078e02ee */
[----:B------:R-:W-:Y:S01]  /*5b090*/  ISETP.LT.AND P6, PT, R175, c[0x0][0x178], !P3 ;  /* 0x00005e00af007a0c */ /* 0x000fe20005fc1270 */
[----:B------:R-:W2:Y:S01]  /*5b0a0*/  LDL.LU R19, [R1+0x518] ;  /* 0x0005180001137983 */ /* 0x000ea20000300800 */
[----:B------:R-:W-:-:S03]  /*5b0b0*/  ISETP.LT.AND P3, PT, R143, c[0x0][0x178], !P3 ;  /* 0x00005e008f007a0c */ /* 0x000fc60005f61270 */
[----:B------:R1:W-:Y:S01]  /*5b0c0*/  @P4 STG.E [R12.64], R244 ;  /* 0x000000f40c004986 */ /* 0x0003e2000c101908 */
[----:B------:R-:W-:-:S04]  /*5b0d0*/  IMAD.WIDE R16, R3, 0x4, R232 ;  /* 0x0000000403107825 */ /* 0x000fc800078e02e8 */
[C---:B-1----:R-:W-:Y:S01]  /*5b0e0*/  IMAD.WIDE R12, R3.reuse, 0x4, R236 ;  /* 0x00000004030c7825 */ /* 0x042fe200078e02ec */
[----:B------:R-:W-:Y:S01]  /*5b0f0*/  IADD3 R0, R3, c[0x0][0x198], RZ ;  /* 0x0000660003007a10 */ /* 0x000fe20007ffe0ff */
[----:B----4-:R1:W-:Y:S01]  /*5b100*/  @P5 STG.E [R14.64], R245 ;  /* 0x000000f50e005986 */ /* 0x0103e2000c101908 */
[----:B---3--:R-:W-:-:S03]  /*5b110*/  ISETP.GE.AND P1, PT, R228, c[0x0][0x17c], PT ;  /* 0x00005f00e4007a0c */ /* 0x008fc60003f26270 */
[----:B------:R-:W3:Y:S01]  /*5b120*/  LDL.LU R228, [R1+0x4f8] ;  /* 0x0004f80001e47983 */ /* 0x000ee20000300800 */
[----:B-1----:R-:W-:-:S03]  /*5b130*/  IMAD.WIDE R14, R3, 0x4, R234 ;  /* 0x00000004030e7825 */ /* 0x002fc600078e02ea */
[----:B------:R-:W4:Y:S04]  /*5b140*/  LDL.LU R229, [R1+0x498] ;  /* 0x0004980001e57983 */ /* 0x000f280000300800 */
[----:B------:R1:W-:Y:S04]  /*5b150*/  @P0 STG.E [R12.64], R246 ;  /* 0x000000f60c000986 */ /* 0x0003e8000c101908 */
[----:B------:R-:W4:Y:S04]  /*5b160*/  LDL.LU R231, [R1+0x478] ;  /* 0x0004780001e77983 */ /* 0x000f280000300800 */
[----:B------:R1:W-:Y:S02]  /*5b170*/  @P2 STG.E [R14.64], R247 ;  /* 0x000000f70e002986 */ /* 0x0003e4000c101908 */
[----:B-1----:R-:W-:-:S02]  /*5b180*/  IMAD.WIDE R12, R3, 0x4, R210 ;  /* 0x00000004030c7825 */ /* 0x002fc400078e02d2 */
[----:B------:R1:W-:Y:S04]  /*5b190*/  @P6 STG.E [R16.64], R248 ;  /* 0x000000f810006986 */ /* 0x0003e8000c101908 */
[----:B------:R-:W4:Y:S04]  /*5b1a0*/  LDL.LU R247, [R1+0x438] ;  /* 0x0004380001f77983 */ /* 0x000f280000300800 */
[----:B-1----:R-:W4:Y:S01]  /*5b1b0*/  LDL.LU R248, [R1+0x418] ;  /* 0x0004180001f87983 */ /* 0x002f220000300800 */
[----:B------:R-:W-:-:S03]  /*5b1c0*/  ISETP.LT.AND P4, PT, R38, c[0x0][0x178], !P1 ;  /* 0x00005e0026007a0c */ /* 0x000fc60004f81270 */
[----:B--2---:R1:W-:Y:S01]  /*5b1d0*/  @P3 STG.E [R12.64], R249 ;  /* 0x000000f90c003986 */ /* 0x0043e2000c101908 */
[----:B------:R-:W-:-:S03]  /*5b1e0*/  ISETP.LT.AND P5, PT, R227, c[0x0][0x178], !P1 ;  /* 0x00005e00e3007a0c */ /* 0x000fc60004fa1270 */
[----:B-1----:R-:W2:Y:S04]  /*5b1f0*/  LDL.LU R249, [R1+0x53c] ;  /* 0x00053c0001f97983 */ /* 0x002ea80000300800 */
[----:B------:R-:W2:Y:S01]  /*5b200*/  LDL.LU R230, [R1+0x52c] ;  /* 0x00052c0001e67983 */ /* 0x000ea20000300800 */
[----:B------:R-:W-:-:S03]  /*5b210*/  IMAD.WIDE R14, R0, 0x4, R242 ;  /* 0x00000004000e7825 */ /* 0x000fc600078e02f2 */
[----:B------:R-:W2:Y:S01]  /*5b220*/  LDL.LU R244, [R1+0x51c] ;  /* 0x00051c0001f47983 */ /* 0x000ea20000300800 */
[----:B------:R-:W-:-:S03]  /*5b230*/  IMAD.WIDE R16, R0, 0x4, R240 ;  /* 0x0000000400107825 */ /* 0x000fc600078e02f0 */
[----:B------:R-:W2:Y:S04]  /*5b240*/  LDL.LU R245, [R1+0x4fc] ;  /* 0x0004fc0001f57983 */ /* 0x000ea80000300800 */
[----:B------:R1:W-:Y:S04]  /*5b250*/  @P4 STG.E [R14.64], R250 ;  /* 0x000000fa0e004986 */ /* 0x0003e8000c101908 */
[----:B------:R-:W2:Y:S04]  /*5b260*/  LDL.LU R246, [R1+0x49c] ;  /* 0x00049c0001f67983 */ /* 0x000ea80000300800 */
[----:B------:R1:W-:Y:S04]  /*5b270*/  @P5 STG.E [R16.64], R251 ;  /* 0x000000fb10005986 */ /* 0x0003e8000c101908 */
[----:B-1----:R-:W2:Y:S04]  /*5b280*/  LDL.LU R250, [R1+0x47c] ;  /* 0x00047c0001fa7983 */ /* 0x002ea80000300800 */
[----:B------:R-:W2:Y:S01]  /*5b290*/  LDL.LU R251, [R1+0x43c] ;  /* 0x00043c0001fb7983 */ /* 0x000ea20000300800 */
[----:B------:R-:W-:-:S02]  /*5b2a0*/  ISETP.LT.AND P0, PT, R139, c[0x0][0x178], !P1 ;  /* 0x00005e008b007a0c */ /* 0x000fc40004f01270 */
[----:B------:R-:W-:Y:S02]  /*5b2b0*/  ISETP.LT.AND P2, PT, R39, c[0x0][0x178], !P1 ;  /* 0x00005e0027007a0c */ /* 0x000fe40004f41270 */
[----:B------:R-:W-:Y:S01]  /*5b2c0*/  ISETP.LT.AND P6, PT, R147, c[0x0][0x178], !P1 ;  /* 0x00005e0093007a0c */ /* 0x000fe20004fc1270 */
[C---:B------:R-:W-:Y:S01]  /*5b2d0*/  IMAD.WIDE R12, R0.reuse, 0x4, R208 ;  /* 0x00000004000c7825 */ /* 0x040fe200078e02d0 */
[----:B------:R-:W-:Y:S01]  /*5b2e0*/  ISETP.LT.AND P4, PT, R55, c[0x0][0x178], !P1 ;  /* 0x00005e0037007a0c */ /* 0x000fe20004f81270 */
[----:B------:R-:W2:Y:S01]  /*5b2f0*/  LDL.LU R3, [R1+0x1ea0] ;  /* 0x001ea00001037983 */ /* 0x000ea20000300800 */
[----:B------:R-:W-:Y:S01]  /*5b300*/  ISETP.LT.AND P5, PT, R175, c[0x0][0x178], !P1 ;  /* 0x00005e00af007a0c */ /* 0x000fe20004fa1270 */
[----:B------:R-:W-:Y:S01]  /*5b310*/  IMAD.WIDE R14, R0, 0x4, R238 ;  /* 0x00000004000e7825 */ /* 0x000fe200078e02ee */
[----:B------:R-:W-:-:S03]  /*5b320*/  ISETP.GE.AND P3, PT, R18, c[0x0][0x17c], PT ;  /* 0x00005f0012007a0c */ /* 0x000fc60003f66270 */
[----:B------:R-:W-:Y:S01]  /*5b330*/  IMAD.WIDE R16, R0, 0x4, R236 ;  /* 0x0000000400107825 */ /* 0x000fe200078e02ec */
[----:B------:R1:W-:Y:S01]  /*5b340*/  @P0 STG.E [R12.64], R19 ;  /* 0x000000130c000986 */ /* 0x0003e2000c101908 */
[----:B------:R-:W-:Y:S02]  /*5b350*/  ISETP.LT.AND P1, PT, R143, c[0x0][0x178], !P1 ;  /* 0x00005e008f007a0c */ /* 0x000fe40004f21270 */
[----:B------:R-:W-:Y:S01]  /*5b360*/  ISETP.LT.AND P0, PT, R38, c[0x0][0x178], !P3 ;  /* 0x00005e0026007a0c */ /* 0x000fe20005f01270 */
[C---:B-1----:R-:W-:Y:S01]  /*5b370*/  IMAD.WIDE R12, R0.reuse, 0x4, R232 ;  /* 0x00000004000c7825 */ /* 0x042fe200078e02e8 */
[----:B---3--:R1:W-:Y:S04]  /*5b380*/  @P2 STG.E [R14.64], R228 ;  /* 0x000000e40e002986 */ /* 0x0083e8000c101908 */
[----:B----4-:R3:W-:Y:S01]  /*5b390*/  @P6 STG.E [R16.64], R229 ;  /* 0x000000e510006986 */ /* 0x0107e2000c101908 */
[----:B------:R-:W-:Y:S01]  /*5b3a0*/  ISETP.LT.AND P2, PT, R227, c[0x0][0x178], !P3 ;  /* 0x00005e00e3007a0c */ /* 0x000fe20005f41270 */
[----:B-1----:R-:W-:-:S04]  /*5b3b0*/  IMAD.WIDE R14, R0, 0x4, R210 ;  /* 0x00000004000e7825 */ /* 0x002fc800078e02d2 */
[C---:B---3--:R-:W-:Y:S01]  /*5b3c0*/  IMAD.WIDE R16, R0.reuse, 0x4, R234 ;  /* 0x0000000400107825 */ /* 0x048fe200078e02ea */
[----:B------:R-:W-:-:S04]  /*5b3d0*/  IADD3 R0, R0, c[0x0][0x198], RZ ;  /* 0x0000660000007a10 */ /* 0x000fc80007ffe0ff */
[----:B------:R-:W-:Y:S04]  /*5b3e0*/  @P4 STG.E [R16.64], R231 ;  /* 0x000000e710004986 */ /* 0x000fe8000c101908 */
[----:B------:R1:W-:Y:S04]  /*5b3f0*/  @P5 STG.E [R12.64], R247 ;  /* 0x000000f70c005986 */ /* 0x0003e8000c101908 */
[----:B------:R3:W-:Y:S01]  /*5b400*/  @P1 STG.E [R14.64], R248 ;  /* 0x000000f80e001986 */ /* 0x0007e2000c101908 */
[----:B-1----:R-:W-:-:S03]  /*5b410*/  IMAD.WIDE R12, R0, 0x4, R242 ;  /* 0x00000004000c7825 */ /* 0x002fc600078e02f2 */
[----:B------:R-:W4:Y:S01]  /*5b420*/  LDL.LU R247, [R1+0x41c] ;  /* 0x00041c0001f77983 */ /* 0x000f220000300800 */
[----:B------:R-:W-:-:S03]  /*5b430*/  ISETP.LT.AND P1, PT, R139, c[0x0][0x178], !P3 ;  /* 0x00005e008b007a0c */ /* 0x000fc60005f21270 */
[----:B---3--:R-:W3:Y:S01]  /*5b440*/  LDL.LU R248, [R1+0x4e0] ;  /* 0x0004e00001f87983 */ /* 0x008ee20000300800 */
[----:B------:R-:W-:Y:S01]  /*5b450*/  IMAD.WIDE R14, R0, 0x4, R240 ;  /* 0x00000004000e7825 */ /* 0x000fe200078e02f0 */
[----:B------:R-:W-:Y:S02]  /*5b460*/  ISETP.LT.AND P4, PT, R39, c[0x0][0x178], !P3 ;  /* 0x00005e0027007a0c */ /* 0x000fe40005f81270 */
[----:B------:R-:W-:Y:S01]  /*5b470*/  ISETP.LT.AND P5, PT, R147, c[0x0][0x178], !P3 ;  /* 0x00005e0093007a0c */ /* 0x000fe20005fa1270 */
[----:B--2---:R1:W-:Y:S01]  /*5b480*/  @P0 STG.E [R12.64], R249 ;  /* 0x000000f90c000986 */ /* 0x0043e2000c101908 */
[----:B------:R-:W-:-:S03]  /*5b490*/  ISETP.LT.AND P6, PT, R55, c[0x0][0x178], !P3 ;  /* 0x00005e0037007a0c */ /* 0x000fc60005fc1270 */
[----:B------:R2:W-:Y:S01]  /*5b4a0*/  @P2 STG.E [R14.64], R230 ;  /* 0x000000e60e002986 */ /* 0x0005e2000c101908 */
[----:B------:R-:W-:-:S03]  /*5b4b0*/  ISETP.LT.AND P2, PT, R175, c[0x0][0x178], !P3 ;  /* 0x00005e00af007a0c */ /* 0x000fc60005f41270 */
[----:B-1----:R-:W3:Y:S04]  /*5b4c0*/  LDL.LU R249, [R1+0x220] ;  /* 0x0002200001f97983 */ /* 0x002ee80000300800 */
[----:B------:R-:W3:Y:S01]  /*5b4d0*/  LDL.LU R228, [R1+0x1ea4] ;  /* 0x001ea40001e47983 */ /* 0x000ee20000300800 */
[----:B------:R-:W-:-:S04]  /*5b4e0*/  IMAD.WIDE R12, R0, 0x4, R208 ;  /* 0x00000004000c7825 */ /* 0x000fc800078e02d0 */
[C---:B--2---:R-:W-:Y:S01]  /*5b4f0*/  IMAD.WIDE R14, R0.reuse, 0x4, R238 ;  /* 0x00000004000e7825 */ /* 0x044fe200078e02ee */
[----:B------:R1:W-:Y:S03]  /*5b500*/  @P1 STG.E [R12.64], R244 ;  /* 0x000000f40c001986 */ /* 0x0003e6000c101908 */
[C---:B------:R-:W-:Y:S01]  /*5b510*/  IMAD.WIDE R16, R0.reuse, 0x4, R236 ;  /* 0x0000000400107825 */ /* 0x040fe200078e02ec */
[----:B------:R-:W-:Y:S03]  /*5b520*/  @P4 STG.E [R14.64], R245 ;  /* 0x000000f50e004986 */ /* 0x000fe6000c101908 */
[C---:B------:R-:W-:Y:S01]  /*5b530*/  IMAD.WIDE R18, R0.reuse, 0x4, R234 ;  /* 0x0000000400127825 */ /* 0x040fe200078e02ea */
[----:B------:R-:W-:Y:S03]  /*5b540*/  @P5 STG.E [R16.64], R246 ;  /* 0x000000f610005986 */ /* 0x000fe6000c101908 */
[----:B-1----:R-:W-:Y:S01]  /*5b550*/  IMAD.WIDE R12, R0, 0x4, R232 ;  /* 0x00000004000c7825 */ /* 0x002fe200078e02e8 */
[----:B------:R1:W-:Y:S04]  /*5b560*/  @P6 STG.E [R18.64], R250 ;  /* 0x000000fa12006986 */ /* 0x0003e8000c101908 */
[----:B------:R2:W-:Y:S04]  /*5b570*/  @P2 STG.E [R12.64], R251 ;  /* 0x000000fb0c002986 */ /* 0x0005e8000c101908 */
[----:B-1----:R-:W3:Y:S04]  /*5b580*/  LDL.LU R250, [R1+0x4e4] ;  /* 0x0004e40001fa7983 */ /* 0x002ee80000300800 */
[----:B--2---:R-:W2:Y:S01]  /*5b590*/  LDL.LU R251, [R1+0x224] ;  /* 0x0002240001fb7983 */ /* 0x004ea20000300800 */
[----:B------:R-:W-:-:S02]  /*5b5a0*/  ISETP.GE.AND P0, PT, R3, c[0x0][0x17c], PT ;  /* 0x00005f0003007a0c */ /* 0x000fc40003f06270 */
[----:B------:R-:W-:Y:S02]  /*5b5b0*/  ISETP.LT.AND P3, PT, R143, c[0x0][0x178], !P3 ;  /* 0x00005e008f007a0c */ /* 0x000fe40005f61270 */
[----:B------:R-:W-:Y:S02]  /*5b5c0*/  ISETP.LT.AND P1, PT, R38, c[0x0][0x178], !P0 ;  /* 0x00005e0026007a0c */ /* 0x000fe40004721270 */
[----:B------:R-:W-:Y:S02]  /*5b5d0*/  ISETP.LT.AND P4, PT, R227, c[0x0][0x178], !P0 ;  /* 0x00005e00e3007a0c */ /* 0x000fe40004781270 */
[C---:B------:R-:W-:Y:S01]  /*5b5e0*/  IADD3 R3, R0.reuse, c[0x0][0x198], RZ ;  /* 0x0000660000037a10 */ /* 0x040fe20007ffe0ff */
[----:B------:R-:W-:Y:S01]  /*5b5f0*/  IMAD.WIDE R12, R0, 0x4, R210 ;  /* 0x00000004000c7825 */ /* 0x000fe200078e02d2 */
[----:B------:R-:W-:Y:S02]  /*5b600*/  ISETP.LT.AND P6, PT, R139, c[0x0][0x178], !P0 ;  /* 0x00005e008b007a0c */ /* 0x000fe400047c1270 */
[----:B------:R-:W-:Y:S01]  /*5b610*/  ISETP.LT.AND P5, PT, R39, c[0x0][0x178], !P0 ;  /* 0x00005e0027007a0c */ /* 0x000fe200047a1270 */
[----:B------:R-:W-:Y:S01]  /*5b620*/  IMAD.WIDE R14, R3, 0x4, R242 ;  /* 0x00000004030e7825 */ /* 0x000fe200078e02f2 */
[----:B------:R-:W-:-:S03]  /*5b630*/  ISETP.LT.AND P2, PT, R147, c[0x0][0x178], !P0 ;  /* 0x00005e0093007a0c */ /* 0x000fc60004741270 */
[----:B------:R-:W-:-:S04]  /*5b640*/  IMAD.WIDE R16, R3, 0x4, R240 ;  /* 0x0000000403107825 */ /* 0x000fc800078e02f0 */
[C---:B------:R-:W-:Y:S01]  /*5b650*/  IMAD.WIDE R18, R3.reuse, 0x4, R208 ;  /* 0x0000000403127825 */ /* 0x040fe200078e02d0 */
[----:B------:R-:W-:Y:S01]  /*5b660*/  IADD3 R0, R3, c[0x0][0x198], RZ ;  /* 0x0000660003007a10 */ /* 0x000fe20007ffe0ff */
[----:B----4-:R1:W-:Y:S04]  /*5b670*/  @P3 STG.E [R12.64], R247 ;  /* 0x000000f70c003986 */ /* 0x0103e8000c101908 */
[----:B---3--:R3:W-:Y:S01]  /*5b680*/  @P1 STG.E [R14.64], R248 ;  /* 0x000000f80e001986 */ /* 0x0087e2000c101908 */
[----:B------:R-:W-:Y:S01]  /*5b690*/  ISETP.LT.AND P1, PT, R175, c[0x0][0x178], !P0 ;  /* 0x00005e00af007a0c */ /* 0x000fe20004721270 */
[----:B-1----:R-:W-:-:S04]  /*5b6a0*/  IMAD.WIDE R12, R3, 0x4, R238 ;  /* 0x00000004030c7825 */ /* 0x002fc800078e02ee */
[----:B---3--:R-:W-:Y:S01]  /*5b6b0*/  IMAD.WIDE R14, R3, 0x4, R236 ;  /* 0x00000004030e7825 */ /* 0x008fe200078e02ec */
[----:B------:R1:W-:Y:S01]  /*5b6c0*/  @P4 STG.E [R16.64], R249 ;  /* 0x000000f910004986 */ /* 0x0003e2000c101908 */
[----:B------:R-:W-:Y:S02]  /*5b6d0*/  ISETP.LT.AND P4, PT, R55, c[0x0][0x178], !P0 ;  /* 0x00005e0037007a0c */ /* 0x000fe40004781270 */
[----:B------:R-:W-:Y:S01]  /*5b6e0*/  ISETP.GE.AND P3, PT, R228, c[0x0][0x17c], PT ;  /* 0x00005f00e4007a0c */ /* 0x000fe20003f66270 */
[----:B------:R-:W-:Y:S01]  /*5b6f0*/  @P6 STG.E [R18.64], R28 ;  /* 0x0000001c12006986 */ /* 0x000fe2000c101908 */
[----:B------:R-:W-:-:S03]  /*5b700*/  ISETP.LT.AND P0, PT, R143, c[0x0][0x178], !P0 ;  /* 0x00005e008f007a0c */ /* 0x000fc60004701270 */
[----:B------:R-:W3:Y:S01]  /*5b710*/  LDL.LU R228, [R1+0x1ea8] ;  /* 0x001ea80001e47983 */ /* 0x000ee20000300800 */
[----:B------:R-:W-:-:S03]  /*5b720*/  ISETP.LT.AND P6, PT, R38, c[0x0][0x178], !P3 ;  /* 0x00005e0026007a0c */ /* 0x000fc60005fc1270 */
[----:B------:R4:W-:Y:S04]  /*5b730*/  @P5 STG.E [R12.64], R68 ;  /* 0x000000440c005986 */ /* 0x0009e8000c101908 */
[----:B------:R4:W-:Y:S01]  /*5b740*/  @P2 STG.E [R14.64], R84 ;  /* 0x000000540e002986 */ /* 0x0009e2000c101908 */
[----:B------:R-:W-:Y:S01]  /*5b750*/  ISETP.LT.AND P2, PT, R227, c[0x0][0x178], !P3 ;  /* 0x00005e00e3007a0c */ /* 0x000fe20005f41270 */
[C---:B-1----:R-:W-:Y:S02]  /*5b760*/  IMAD.WIDE R16, R3.reuse, 0x4, R210 ;  /* 0x0000000403107825 */ /* 0x042fe400078e02d2 */
[----:B------:R-:W3:Y:S02]  /*5b770*/  LDL.LU R248, [R1+0x4d0] ;  /* 0x0004d00001f87983 */ /* 0x000ee40000300800 */
[----:B----4-:R-:W-:-:S04]  /*5b780*/  IMAD.WIDE R12, R3, 0x4, R232 ;  /* 0x00000004030c7825 */ /* 0x010fc800078e02e8 */
[----:B------:R-:W-:-:S04]  /*5b790*/  IMAD.WIDE R14, R3, 0x4, R234 ;  /* 0x00000004030e7825 */ /* 0x000fc800078e02ea */
[C---:B------:R-:W-:Y:S01]  /*5b7a0*/  IMAD.WIDE R18, R0.reuse, 0x4, R242 ;  /* 0x0000000400127825 */ /* 0x040fe200078e02f2 */
[----:B------:R-:W-:Y:S04]  /*5b7b0*/  @P4 STG.E [R14.64], R92 ;  /* 0x0000005c0e004986 */ /* 0x000fe8000c101908 */
[----:B------:R1:W-:Y:S04]  /*5b7c0*/  @P1 STG.E [R12.64], R116 ;  /* 0x000000740c001986 */ /* 0x0003e8000c101908 */
[----:B------:R-:W-:Y:S04]  /*5b7d0*/  @P0 STG.E [R16.64], R132 ;  /* 0x0000008410000986 */ /* 0x000fe8000c101908 */
[----:B------:R-:W-:Y:S01]  /*5b7e0*/  @P6 STG.E [R18.64], R250 ;  /* 0x000000fa12006986 */ /* 0x000fe2000c101908 */
[----:B-1----:R-:W-:-:S05]  /*5b7f0*/  IMAD.WIDE R12, R0, 0x4, R240 ;  /* 0x00000004000c7825 */ /* 0x002fca00078e02f0 */
[----:B--2---:R1:W-:Y:S04]  /*5b800*/  @P2 STG.E [R12.64], R251 ;  /* 0x000000fb0c002986 */ /* 0x0043e8000c101908 */
[----:B-1----:R-:W2:Y:S04]  /*5b810*/  LDL.LU R251, [R1+0x200] ;  /* 0x0002000001fb7983 */ /* 0x002ea80000300800 */
[----:B------:R-:W4:Y:S01]  /*5b820*/  LDL.LU R68, [R1+0x1eac] ;  /* 0x001eac0001447983 */ /* 0x000f220000300800 */
[----:B------:R-:W-:Y:S02]  /*5b830*/  ISETP.LT.AND P5, PT, R139, c[0x0][0x178], !P3 ;  /* 0x00005e008b007a0c */ /* 0x000fe40005fa1270 */
[----:B------:R-:W-:Y:S01]  /*5b840*/  ISETP.LT.AND P0, PT, R39, c[0x0][0x178], !P3 ;  /* 0x00005e0027007a0c */ /* 0x000fe20005f01270 */
[C---:B------:R-:W-:Y:S01]  /*5b850*/  IMAD.WIDE R14, R0.reuse, 0x4, R208 ;  /* 0x00000004000e7825 */ /* 0x040fe200078e02d0 */
[----:B------:R-:W-:Y:S01]  /*5b860*/  ISETP.LT.AND P1, PT, R147, c[0x0][0x178], !P3 ;  /* 0x00005e0093007a0c */ /* 0x000fe20005f21270 */
[----:B------:R-:W4:Y:S01]  /*5b870*/  LDL.LU R28, [R1+0x1eb0] ;  /* 0x001eb000011c7983 */ /* 0x000f220000300800 */
[----:B------:R-:W-:Y:S01]  /*5b880*/  ISETP.LT.AND P2, PT, R55, c[0x0][0x178], !P3 ;  /* 0x00005e0037007a0c */ /* 0x000fe20005f41270 */
[----:B------:R-:W-:Y:S01]  /*5b890*/  IMAD.WIDE R12, R0, 0x4, R238 ;  /* 0x00000004000c7825 */ /* 0x000fe200078e02ee */
[----:B------:R-:W-:Y:S01]  /*5b8a0*/  ISETP.LT.AND P6, PT, R175, c[0x0][0x178], !P3 ;  /* 0x00005e00af007a0c */ /* 0x000fe20005fc1270 */
[----:B------:R-:W4:Y:S01]  /*5b8b0*/  LDL.LU R249, [R1+0x4d4] ;  /* 0x0004d40001f97983 */ /* 0x000f220000300800 */
[----:B------:R-:W-:-:S03]  /*5b8c0*/  ISETP.LT.AND P3, PT, R143, c[0x0][0x178], !P3 ;  /* 0x00005e008f007a0c */ /* 0x000fc60005f61270 */
[----:B------:R-:W4:Y:S01]  /*5b8d0*/  LDL.LU R250, [R1+0x204] ;  /* 0x0002040001fa7983 */ /* 0x000f220000300800 */
[----:B------:R-:W-:-:S03]  /*5b8e0*/  IMAD.WIDE R16, R0, 0x4, R234 ;  /* 0x0000000400107825 */ /* 0x000fc600078e02ea */
[----:B------:R1:W-:Y:S01]  /*5b8f0*/  @P5 STG.E [R14.64], R29 ;  /* 0x0000001d0e005986 */ /* 0x0003e2000c101908 */
[----:B------:R-:W-:-:S03]  /*5b900*/  IMAD.WIDE R18, R0, 0x4, R232 ;  /* 0x0000000400127825 */ /* 0x000fc600078e02e8 */
[----:B------:R1:W-:Y:S01]  /*5b910*/  @P0 STG.E [R12.64], R69 ;  /* 0x000000450c000986 */ /* 0x0003e2000c101908 */
[C---:B------:R-:W-:Y:S01]  /*5b920*/  IADD3 R3, R0.reuse, c[0x0][0x198], RZ ;  /* 0x0000660000037a10 */ /* 0x040fe20007ffe0ff */
[----:B-1----:R-:W-:-:S04]  /*5b930*/  IMAD.WIDE R14, R0, 0x4, R236 ;  /* 0x00000004000e7825 */ /* 0x002fc800078e02ec */
[----:B------:R-:W-:Y:S01]  /*5b940*/  IMAD.WIDE R12, R0, 0x4, R210 ;  /* 0x00000004000c7825 */ /* 0x000fe200078e02d2 */
[----:B------:R1:W-:Y:S04]  /*5b950*/  @P1 STG.E [R14.64], R85 ;  /* 0x000000550e001986 */ /* 0x0003e8000c101908 */
[----:B------:R-:W-:Y:S04]  /*5b960*/  @P2 STG.E [R16.64], R93 ;  /* 0x0000005d10002986 */ /* 0x000fe8000c101908 */
[----:B------:R-:W-:Y:S01]  /*5b970*/  @P6 STG.E [R18.64], R117 ;  /* 0x0000007512006986 */ /* 0x000fe2000c101908 */
[----:B-1----:R-:W-:-:S03]  /*5b980*/  IMAD.WIDE R14, R3, 0x4, R242 ;  /* 0x00000004030e7825 */ /* 0x002fc600078e02f2 */
[----:B------:R1:W-:Y:S02]  /*5b990*/  @P3 STG.E [R12.64], R133 ;  /* 0x000000850c003986 */ /* 0x0003e4000c101908 */
[----:B-1----:R-:W-:Y:S01]  /*5b9a0*/  IMAD.WIDE R12, R3, 0x4, R240 ;  /* 0x00000004030c7825 */ /* 0x002fe200078e02f0 */
[----:B---3--:R-:W-:-:S04]  /*5b9b0*/  ISETP.GE.AND P4, PT, R228, c[0x0][0x17c], PT ;  /* 0x00005f00e4007a0c */ /* 0x008fc80003f86270 */
[----:B------:R-:W-:Y:S02]  /*5b9c0*/  ISETP.LT.AND P5, PT, R38, c[0x0][0x178], !P4 ;  /* 0x00005e0026007a0c */ /* 0x000fe400067a1270 */
[----:B------:R-:W-:-:S11]  /*5b9d0*/  ISETP.LT.AND P0, PT, R227, c[0x0][0x178], !P4 ;  /* 0x00005e00e3007a0c */ /* 0x000fd60006701270 */
[----:B------:R-:W-:Y:S04]  /*5b9e0*/  @P5 STG.E [R14.64], R248 ;  /* 0x000000f80e005986 */ /* 0x000fe8000c101908 */
[----:B--2---:R1:W-:Y:S04]  /*5b9f0*/  @P0 STG.E [R12.64], R251 ;  /* 0x000000fb0c000986 */ /* 0x0043e8000c101908 */
[----:B-1----:R-:W2:Y:S01]  /*5ba00*/  LDL.LU R251, [R1+0x4c0] ;  /* 0x0004c00001fb7983 */ /* 0x002ea20000300800 */
[----:B------:R-:W-:Y:S02]  /*5ba10*/  ISETP.LT.AND P1, PT, R139, c[0x0][0x178], !P4 ;  /* 0x00005e008b007a0c */ /* 0x000fe40006721270 */
[----:B------:R-:W-:-:S02]  /*5ba20*/  ISETP.LT.AND P2, PT, R39, c[0x0][0x178], !P4 ;  /* 0x00005e0027007a0c */ /* 0x000fc40006741270 */
[----:B------:R-:W-:Y:S02]  /*5ba30*/  ISETP.LT.AND P6, PT, R147, c[0x0][0x178], !P4 ;  /* 0x00005e0093007a0c */ /* 0x000fe400067c1270 */
[----:B------:R-:W-:Y:S01]  /*5ba40*/  ISETP.LT.AND P3, PT, R55, c[0x0][0x178], !P4 ;  /* 0x00005e0037007a0c */ /* 0x000fe20006761270 */
[----:B------:R-:W-:Y:S01]  /*5ba50*/  IMAD.WIDE R14, R3, 0x4, R208 ;  /* 0x00000004030e7825 */ /* 0x000fe200078e02d0 */
[----:B------:R-:W-:Y:S02]  /*5ba60*/  ISETP.LT.AND P5, PT, R175, c[0x0][0x178], !P4 ;  /* 0x00005e00af007a0c */ /* 0x000fe400067a1270 */
[----:B----4-:R-:W-:Y:S01]  /*5ba70*/  ISETP.GE.AND P0, PT, R68, c[0x0][0x17c], PT ;  /* 0x00005f0044007a0c */ /* 0x010fe20003f06270 */
[----:B------:R-:W-:Y:S01]  /*5ba80*/  IMAD.WIDE R16, R3, 0x4, R238 ;  /* 0x0000000403107825 */ /* 0x000fe200078e02ee */
[----:B------:R-:W-:Y:S01]  /*5ba90*/  ISETP.LT.AND P4, PT, R143, c[0x0][0x178], !P4 ;  /* 0x00005e008f007a0c */ /* 0x000fe20006781270 */
[----:B------:R1:W-:Y:S01]  /*5baa0*/  @P1 STG.E [R14.64], R24 ;  /* 0x000000180e001986 */ /* 0x0003e2000c101908 */
[----:B------:R-:W-:Y:S01]  /*5bab0*/  ISETP.LT.AND P1, PT, R38, c[0x0][0x178], !P0 ;  /* 0x00005e0026007a0c */ /* 0x000fe20004721270 */
[----:B------:R-:W-:-:S02]  /*5bac0*/  IMAD.WIDE R18, R3, 0x4, R236 ;  /* 0x0000000403127825 */ /* 0x000fc400078e02ec */
[----:B------:R3:W-:Y:S02]  /*5bad0*/  @P2 STG.E [R16.64], R64 ;  /* 0x0000004010002986 */ /* 0x0007e4000c101908 */
[----:B------:R-:W-:Y:S01]  /*5bae0*/  IMAD.WIDE R12, R3, 0x4, R234 ;  /* 0x00000004030c7825 */ /* 0x000fe200078e02ea */
[----:B------:R-:W-:Y:S01]  /*5baf0*/  ISETP.LT.AND P2, PT, R227, c[0x0][0x178], !P0 ;  /* 0x00005e00e3007a0c */ /* 0x000fe20004741270 */
[----:B------:R-:W-:Y:S01]  /*5bb00*/  @P6 STG.E [R18.64], R80 ;  /* 0x0000005012006986 */ /* 0x000fe2000c101908 */
[C---:B------:R-:W-:Y:S01]  /*5bb10*/  IADD3 R0, R3.reuse, c[0x0][0x198], RZ ;  /* 0x0000660003007a10 */ /* 0x040fe20007ffe0ff */
[----:B-1----:R-:W-:Y:S02]  /*5bb20*/  IMAD.WIDE R14, R3, 0x4, R232 ;  /* 0x00000004030e7825 */ /* 0x002fe400078e02e8 */
[----:B------:R1:W-:Y:S01]  /*5bb30*/  @P3 STG.E [R12.64], R88 ;  /* 0x000000580c003986 */ /* 0x0003e2000c101908 */
[----:B------:R-:W-:-:S03]  /*5bb40*/  ISETP.LT.AND P3, PT, R139, c[0x0][0x178], !P0 ;  /* 0x00005e008b007a0c */ /* 0x000fc60004761270 */
[----:B------:R4:W-:Y:S01]  /*5bb50*/  @P5 STG.E [R14.64], R104 ;  /* 0x000000680e005986 */ /* 0x0009e2000c101908 */
[----:B------:R-:W-:Y:S02]  /*5bb60*/  ISETP.LT.AND P5, PT, R39, c[0x0][0x178], !P0 ;  /* 0x00005e0027007a0c */ /* 0x000fe400047a1270 */
[----:B------:R-:W-:Y:S01]  /*5bb70*/  ISETP.LT.AND P6, PT, R147, c[0x0][0x178], !P0 ;  /* 0x00005e0093007a0c */ /* 0x000fe200047c1270 */
[----:B---3--:R-:W-:-:S04]  /*5bb80*/  IMAD.WIDE R16, R0, 0x4, R240 ;  /* 0x0000000400107825 */ /* 0x008fc800078e02f0 */
[----:B-1----:R-:W-:Y:S02]  /*5bb90*/  IMAD.WIDE R12, R3, 0x4, R210 ;  /* 0x00000004030c7825 */ /* 0x002fe400078e02d2 */
[----:B------:R-:W3:Y:S02]  /*5bba0*/  LDL.LU R3, [R1+0x1eb4] ;  /* 0x001eb40001037983 */ /* 0x000ee40000300800 */
[----:B----4-:R-:W-:Y:S02]  /*5bbb0*/  IMAD.WIDE R14, R0, 0x4, R242 ;  /* 0x00000004000e7825 */ /* 0x010fe400078e02f2 */
[----:B------:R1:W-:Y:S01]  /*5bbc0*/  @P4 STG.E [R12.64], R128 ;  /* 0x000000800c004986 */ /* 0x0003e2000c101908 */
[----:B------:R-:W-:-:S03]  /*5bbd0*/  ISETP.GE.AND P4, PT, R28, c[0x0][0x17c], PT ;  /* 0x00005f001c007a0c */ /* 0x000fc60003f86270 */
[----:B------:R4:W-:Y:S01]  /*5bbe0*/  @P1 STG.E [R14.64], R249 ;  /* 0x000000f90e001986 */ /* 0x0009e2000c101908 */
[----:B------:R-:W-:-:S03]  /*5bbf0*/  ISETP.LT.AND P1, PT, R55, c[0x0][0x178], !P0 ;  /* 0x00005e0037007a0c */ /* 0x000fc60004721270 */
[----:B------:R-:W3:Y:S01]  /*5bc00*/  LDL.LU R248, [R1+0xe0] ;  /* 0x0000e00001f87983 */ /* 0x000ee20000300800 */
[----:B-1----:R-:W-:-:S03]  /*5bc10*/  IMAD.WIDE R12, R0, 0x4, R208 ;  /* 0x00000004000c7825 */ /* 0x002fc600078e02d0 */
[----:B------:R1:W-:Y:S01]  /*5bc20*/  @P2 STG.E [R16.64], R250 ;  /* 0x000000fa10002986 */ /* 0x0003e2000c101908 */
[----:B----4-:R-:W-:Y:S01]  /*5bc30*/  IMAD.WIDE R14, R0, 0x4, R238 ;  /* 0x00000004000e7825 */ /* 0x010fe200078e02ee */
[----:B------:R-:W-:Y:S02]  /*5bc40*/  ISETP.LT.AND P2, PT, R175, c[0x0][0x178], !P0 ;  /* 0x00005e00af007a0c */ /* 0x000fe40004741270 */
[----:B------:R4:W-:Y:S01]  /*5bc50*/  @P3 STG.E [R12.64], R25 ;  /* 0x000000190c003986 */ /* 0x0009e2000c101908 */
[----:B------:R-:W-:Y:S02]  /*5bc60*/  ISETP.LT.AND P0, PT, R143, c[0x0][0x178], !P0 ;  /* 0x00005e008f007a0c */ /* 0x000fe40004701270 */
[----:B------:R-:W-:Y:S01]  /*5bc70*/  ISETP.LT.AND P3, PT, R38, c[0x0][0x178], !P4 ;  /* 0x00005e0026007a0c */ /* 0x000fe20006761270 */
[----:B------:R-:W3:Y:S01]  /*5bc80*/  LDL.LU R249, [R1+0x4c4] ;  /* 0x0004c40001f97983 */ /* 0x000ee20000300800 */
[----:B-1----:R-:W-:-:S03]  /*5bc90*/  IMAD.WIDE R16, R0, 0x4, R236 ;  /* 0x0000000400107825 */ /* 0x002fc600078e02ec */
[----:B------:R1:W-:Y:S04]  /*5bca0*/  @P5 STG.E [R14.64], R65 ;  /* 0x000000410e005986 */ /* 0x0003e8000c101908 */
[----:B------:R1:W-:Y:S01]  /*5bcb0*/  @P6 STG.E [R16.64], R81 ;  /* 0x0000005110006986 */ /* 0x0003e2000c101908 */
[----:B----4-:R-:W-:-:S04]  /*5bcc0*/  IMAD.WIDE R12, R0, 0x4, R234 ;  /* 0x00000004000c7825 */ /* 0x010fc800078e02ea */
[----:B-1----:R-:W-:-:S04]  /*5bcd0*/  IMAD.WIDE R14, R0, 0x4, R232 ;  /* 0x00000004000e7825 */ /* 0x002fc800078e02e8 */
[C---:B------:R-:W-:Y:S01]  /*5bce0*/  IMAD.WIDE R16, R0.reuse, 0x4, R210 ;  /* 0x0000000400107825 */ /* 0x040fe200078e02d2 */
[----:B------:R-:W-:Y:S01]  /*5bcf0*/  IADD3 R0, R0, c[0x0][0x198], RZ ;  /* 0x0000660000007a10 */ /* 0x000fe20007ffe0ff */
[----:B------:R1:W-:Y:S04]  /*5bd00*/  @P1 STG.E [R12.64], R89 ;  /* 0x000000590c001986 */ /* 0x0003e8000c101908 */
[----:B------:R-:W-:Y:S04]  /*5bd10*/  @P2 STG.E [R14.64], R105 ;  /* 0x000000690e002986 */ /* 0x000fe8000c101908 */
[----:B------:R-:W-:Y:S01]  /*5bd20*/  @P0 STG.E [R16.64], R129 ;  /* 0x0000008110000986 */ /* 0x000fe2000c101908 */
[----:B-1----:R-:W-:-:S05]  /*5bd30*/  IMAD.WIDE R12, R0, 0x4, R242 ;  /* 0x00000004000c7825 */ /* 0x002fca00078e02f2 */
[----:B--2---:R1:W-:Y:S04]  /*5bd40*/  @P3 STG.E [R12.64], R251 ;  /* 0x000000fb0c003986 */ /* 0x0043e8000c101908 */
[----:B-1----:R-:W2:Y:S04]  /*5bd50*/  LDL.LU R251, [R1+0xe4] ;  /* 0x0000e40001fb7983 */ /* 0x002ea80000300800 */
[----:B------:R-:W4:Y:S04]  /*5bd60*/  LDL.LU R18, [R1+0x1ebc] ;  /* 0x001ebc0001127983 */ /* 0x000f280000300800 */
[----:B------:R-:W4:Y:S01]  /*5bd70*/  LDL.LU R250, [R1+0x4a0] ;  /* 0x0004a00001fa7983 */ /* 0x000f220000300800 */
[----:B------:R-:W-:-:S02]  /*5bd80*/  ISETP.LT.AND P5, PT, R227, c[0x0][0x178], !P4 ;  /* 0x00005e00e3007a0c */ /* 0x000fc400067a1270 */
[----:B------:R-:W-:Y:S02]  /*5bd90*/  ISETP.LT.AND P6, PT, R139, c[0x0][0x178], !P4 ;  /* 0x00005e008b007a0c */ /* 0x000fe400067c1270 */
[----:B------:R-:W-:Y:S01]  /*5bda0*/  ISETP.LT.AND P1, PT, R39, c[0x0][0x178], !P4 ;  /* 0x00005e0027007a0c */ /* 0x000fe20006721270 */
[C---:B------:R-:W-:Y:S01]  /*5bdb0*/  IMAD.WIDE R14, R0.reuse, 0x4, R240 ;  /* 0x00000004000e7825 */ /* 0x040fe200078e02f0 */
[----:B------:R-:W-:Y:S01]  /*5bdc0*/  ISETP.LT.AND P2, PT, R147, c[0x0][0x178], !P4 ;  /* 0x00005e0093007a0c */ /* 0x000fe20006741270 */
[----:B------:R-:W4:Y:S01]  /*5bdd0*/  LDL.LU R24, [R1+0x1ed0] ;  /* 0x001ed00001187983 */ /* 0x000f220000300800 */
[----:B------:R-:W-:Y:S01]  /*5bde0*/  ISETP.LT.AND P3, PT, R55, c[0x0][0x178], !P4 ;  /* 0x00005e0037007a0c */ /* 0x000fe20006761270 */
[----:B------:R-:W-:-:S04]  /*5bdf0*/  IMAD.WIDE R16, R0, 0x4, R208 ;  /* 0x0000000400107825 */ /* 0x000fc800078e02d0 */
[C---:B------:R-:W-:Y:S01]  /*5be00*/  IMAD.WIDE R12, R0.reuse, 0x4, R238 ;  /* 0x00000004000c7825 */ /* 0x040fe200078e02ee */
[----:B---3--:R-:W-:Y:S02]  /*5be10*/  ISETP.GE.AND P0, PT, R3, c[0x0][0x17c], PT ;  /* 0x00005f0003007a0c */ /* 0x008fe40003f06270 */
[----:B------:R-:W-:Y:S01]  /*5be20*/  IADD3 R3, R0, c[0x0][0x198], RZ ;  /* 0x0000660000037a10 */ /* 0x000fe20007ffe0ff */
[----:B------:R1:W-:Y:S01]  /*5be30*/  @P5 STG.E [R14.64], R248 ;  /* 0x000000f80e005986 */ /* 0x0003e2000c101908 */
[----:B------:R-:W-:Y:S02]  /*5be40*/  ISETP.LT.AND P5, PT, R175, c[0x0][0x178], !P4 ;  /* 0x00005e00af007a0c */ /* 0x000fe400067a1270 */
[----:B------:R-:W-:Y:S01]  /*5be50*/  ISETP.LT.AND P4, PT, R143, c[0x0][0x178], !P4 ;  /* 0x00005e008f007a0c */ /* 0x000fe20006781270 */
[----:B------:R3:W-:Y:S01]  /*5be60*/  @P6 STG.E [R16.64], R20 ;  /* 0x0000001410006986 */ /* 0x0007e2000c101908 */
[----:B------:R-:W-:-:S03]  /*5be70*/  ISETP.LT.AND P6, PT, R38, c[0x0][0x178], !P0 ;  /* 0x00005e0026007a0c */ /* 0x000fc600047c1270 */
[----:B------:R3:W-:Y:S01]  /*5be80*/  @P1 STG.E [R12.64], R60 ;  /* 0x0000003c0c001986 */ /* 0x0007e2000c101908 */
[----:B------:R-:W-:Y:S01]  /*5be90*/  ISETP.LT.AND P1, PT, R227, c[0x0][0x178], !P0 ;  /* 0x00005e00e3007a0c */ /* 0x000fe20004721270 */
[----:B-1----:R-:W-:-:S04]  /*5bea0*/  IMAD.WIDE R14, R0, 0x4, R236 ;  /* 0x00000004000e7825 */ /* 0x002fc800078e02ec */
[C---:B---3--:R-:W-:Y:S01]  /*5beb0*/  IMAD.WIDE R16, R0.reuse, 0x4, R234 ;  /* 0x0000000400107825 */ /* 0x048fe200078e02ea */
[----:B------:R1:W-:Y:S03]  /*5bec0*/  @P2 STG.E [R14.64], R76 ;  /* 0x0000004c0e002986 */ /* 0x0003e6000c101908 */
[C---:B------:R-:W-:Y:S01]  /*5bed0*/  IMAD.WIDE R12, R0.reuse, 0x4, R232 ;  /* 0x00000004000c7825 */ /* 0x040fe200078e02e8 */
[----:B------:R3:W-:Y:S04]  /*5bee0*/  @P3 STG.E [R16.64], R48 ;  /* 0x0000003010003986 */ /* 0x0007e8000c101908 */
[----:B------:R3:W-:Y:S01]  /*5bef0*/  @P5 STG.E [R12.64], R100 ;  /* 0x000000640c005986 */ /* 0x0007e2000c101908 */
[----:B-1----:R-:W-:-:S04]  /*5bf00*/  IMAD.WIDE R14, R0, 0x4, R210 ;  /* 0x00000004000e7825 */ /* 0x002fc800078e02d2 */
[C---:B---3--:R-:W-:Y:S01]  /*5bf10*/  IMAD.WIDE R16, R3.reuse, 0x4, R242 ;  /* 0x0000000403107825 */ /* 0x048fe200078e02f2 */
[----:B------:R-:W-:Y:S03]  /*5bf20*/  @P4 STG.E [R14.64], R124 ;  /* 0x0000007c0e004986 */ /* 0x000fe6000c101908 */
[----:B------:R-:W-:Y:S01]  /*5bf30*/  IMAD.WIDE R12, R3, 0x4, R240 ;  /* 0x00000004030c7825 */ /* 0x000fe200078e02f0 */
[----:B------:R-:W-:Y:S04]  /*5bf40*/  @P6 STG.E [R16.64], R249 ;  /* 0x000000f910006986 */ /* 0x000fe8000c101908 */
        /* <DEDUP_REMOVED lines=8> */
[----:B------:R-:W3:Y:S02]  /*5bfd0*/  LDL.LU R20, [R1+0x1ee8] ;  /* 0x001ee80001147983 */ /* 0x000ee40000300800 */
[C---:B------:R-:W-:Y:S01]  /*5bfe0*/  IMAD.WIDE R16, R3.reuse, 0x4, R238 ;  /* 0x0000000403107825 */ /* 0x040fe200078e02ee */
[----:B----4-:R-:W-:Y:S01]  /*5bff0*/  ISETP.GE.AND P1, PT, R18, c[0x0][0x17c], PT ;  /* 0x00005f0012007a0c */ /* 0x010fe20003f26270 */
[----:B------:R1:W-:Y:S02]  /*5c000*/  @P2 STG.E [R14.64], R21 ;  /* 0x000000150e002986 */ /* 0x0003e4000c101908 */
[----:B------:R-:W-:Y:S01]  /*5c010*/  IMAD.WIDE R12, R3, 0x4, R236 ;  /* 0x00000004030c7825 */ /* 0x000fe200078e02ec */
[----:B------:R-:W-:Y:S01]  /*5c020*/  ISETP.LT.AND P0, PT, R143, c[0x0][0x178], !P0 ;  /* 0x00005e008f007a0c */ /* 0x000fe20004701270 */
[----:B------:R4:W-:Y:S01]  /*5c030*/  @P3 STG.E [R16.64], R61 ;  /* 0x0000003d10003986 */ /* 0x0009e2000c101908 */
[----:B------:R-:W-:-:S02]  /*5c040*/  ISETP.LT.AND P2, PT, R38, c[0x0][0x178], !P1 ;  /* 0x00005e0026007a0c */ /* 0x000fc40004f41270 */
[C---:B------:R-:W-:Y:S01]  /*5c050*/  IADD3 R0, R3.reuse, c[0x0][0x198], RZ ;  /* 0x0000660003007a10 */ /* 0x040fe20007ffe0ff */
[----:B------:R4:W-:Y:S01]  /*5c060*/  @P4 STG.E [R12.64], R77 ;  /* 0x0000004d0c004986 */ /* 0x0009e2000c101908 */
[----:B-1----:R-:W-:-:S03]  /*5c070*/  IMAD.WIDE R14, R3, 0x4, R234 ;  /* 0x00000004030e7825 */ /* 0x002fc600078e02ea */
[----:B------:R-:W3:Y:S01]  /*5c080*/  LDL.LU R248, [R1+0x4e8] ;  /* 0x0004e80001f87983 */ /* 0x000ee20000300800 */
[----:B----4-:R-:W-:-:S03]  /*5c090*/  IMAD.WIDE R16, R3, 0x4, R232 ;  /* 0x0000000403107825 */ /* 0x010fc600078e02e8 */
[----:B------:R1:W-:Y:S01]  /*5c0a0*/  @P5 STG.E [R14.64], R49 ;  /* 0x000000310e005986 */ /* 0x0003e2000c101908 */
[----:B------:R-:W-:-:S03]  /*5c0b0*/  ISETP.LT.AND P5, PT, R139, c[0x0][0x178], !P1 ;  /* 0x00005e008b007a0c */ /* 0x000fc60004fa1270 */
[----:B------:R4:W-:Y:S01]  /*5c0c0*/  @P6 STG.E [R16.64], R101 ;  /* 0x0000006510006986 */ /* 0x0009e2000c101908 */
[----:B------:R-:W-:Y:S01]  /*5c0d0*/  ISETP.LT.AND P6, PT, R227, c[0x0][0x178], !P1 ;  /* 0x00005e00e3007a0c */ /* 0x000fe20004fc1270 */
[----:B------:R-:W-:Y:S01]  /*5c0e0*/  IMAD.WIDE R12, R3, 0x4, R210 ;  /* 0x00000004030c7825 */ /* 0x000fe200078e02d2 */
[----:B------:R-:W-:Y:S01]  /*5c0f0*/  ISETP.LT.AND P4, PT, R39, c[0x0][0x178], !P1 ;  /* 0x00005e0027007a0c */ /* 0x000fe20004f81270 */
[----:B------:R-:W3:Y:S01]  /*5c100*/  LDL.LU R249, [R1+0x228] ;  /* 0x0002280001f97983 */ /* 0x000ee20000300800 */
[----:B------:R-:W-:Y:S01]  /*5c110*/  ISETP.LT.AND P3, PT, R147, c[0x0][0x178], !P1 ;  /* 0x00005e0093007a0c */ /* 0x000fe20004f61270 */
[C---:B-1----:R-:W-:Y:S02]  /*5c120*/  IMAD.WIDE R14, R0.reuse, 0x4, R242 ;  /* 0x00000004000e7825 */ /* 0x042fe400078e02f2 */
[----:B------:R1:W-:Y:S04]  /*5c130*/  @P0 STG.E [R12.64], R125 ;  /* 0x0000007d0c000986 */ /* 0x0003e8000c101908 */
[----:B------:R1:W-:Y:S01]  /*5c140*/  @P2 STG.E [R14.64], R250 ;  /* 0x000000fa0e002986 */ /* 0x0003e2000c101908 */
[----:B----4-:R-:W-:Y:S01]  /*5c150*/  IMAD.WIDE R16, R0, 0x4, R238 ;  /* 0x0000000400107825 */ /* 0x010fe200078e02ee */
[----:B------:R-:W-:-:S03]  /*5c160*/  ISETP.LT.AND P2, PT, R55, c[0x0][0x178], !P1 ;  /* 0x00005e0037007a0c */ /* 0x000fc60004f41270 */
[----:B------:R-:W-:-:S04]  /*5c170*/  IMAD.WIDE R18, R0, 0x4, R236 ;  /* 0x0000000400127825 */ /* 0x000fc800078e02ec */
[----:B-1----:R-:W-:-:S04]  /*5c180*/  IMAD.WIDE R12, R0, 0x4, R240 ;  /* 0x00000004000c7825 */ /* 0x002fc800078e02f0 */
[C---:B------:R-:W-:Y:S01]  /*5c190*/  IMAD.WIDE R14, R0.reuse, 0x4, R208 ;  /* 0x00000004000e7825 */ /* 0x040fe200078e02d0 */
[----:B------:R1:W-:Y:S04]  /*5c1a0*/  @P6 STG.E [R12.64], R4 ;  /* 0x000000040c006986 */ /* 0x0003e8000c101908 */
[----:B------:R4:W-:Y:S04]  /*5c1b0*/  @P5 STG.E [R14.64], R8 ;  /* 0x000000080e005986 */ /* 0x0009e8000c101908 */
[----:B------:R-:W-:Y:S04]  /*5c1c0*/  @P4 STG.E [R16.64], R32 ;  /* 0x0000002010004986 */ /* 0x000fe8000c101908 */
[----:B------:R-:W-:Y:S01]  /*5c1d0*/  @P3 STG.E [R18.64], R72 ;  /* 0x0000004812003986 */ /* 0x000fe2000c101908 */
[----:B------:R-:W-:Y:S01]  /*5c1e0*/  ISETP.LT.AND P3, PT, R175, c[0x0][0x178], !P1 ;  /* 0x00005e00af007a0c */ /* 0x000fe20004f61270 */
[----:B-1----:R-:W-:Y:S01]  /*5c1f0*/  IMAD.WIDE R12, R0, 0x4, R234 ;  /* 0x00000004000c7825 */ /* 0x002fe200078e02ea */
[----:B------:R-:W-:-:S04]  /*5c200*/  ISETP.LT.AND P1, PT, R143, c[0x0][0x178], !P1 ;  /* 0x00005e008f007a0c */ /* 0x000fc80004f21270 */
[----:B------:R1:W-:Y:S01]  /*5c210*/  @P2 STG.E [R12.64], R44 ;  /* 0x0000002c0c002986 */ /* 0x0003e2000c101908 */
[----:B----4-:R-:W-:-:S04]  /*5c220*/  IMAD.WIDE R14, R0, 0x4, R210 ;  /* 0x00000004000e7825 */ /* 0x010fc800078e02d2 */
[----:B-1----:R-:W-:-:S05]  /*5c230*/  IMAD.WIDE R12, R0, 0x4, R232 ;  /* 0x00000004000c7825 */ /* 0x002fca00078e02e8 */
[----:B------:R-:W-:Y:S04]  /*5c240*/  @P3 STG.E [R12.64], R96 ;  /* 0x000000600c003986 */ /* 0x000fe8000c101908 */
[----:B------:R1:W-:Y:S01]  /*5c250*/  @P1 STG.E [R14.64], R120 ;  /* 0x000000780e001986 */ /* 0x0003e2000c101908 */
[----:B------:R-:W-:-:S03]  /*5c260*/  ISETP.GE.AND P0, PT, R24, c[0x0][0x17c], PT ;  /* 0x00005f0018007a0c */ /* 0x000fc60003f06270 */
[----:B-1----:R-:W4:Y:S01]  /*5c270*/  LDL.LU R14, [R1+0x1efc] ;  /* 0x001efc00010e7983 */ /* 0x002f220000300800 */
[----:B------:R-:W-:Y:S02]  /*5c280*/  ISETP.LT.AND P5, PT, R38, c[0x0][0x178], !P0 ;  /* 0x00005e0026007a0c */ /* 0x000fe400047a1270 */
[----:B------:R-:W-:Y:S01]  /*5c290*/  IADD3 R3, R0, c[0x0][0x198], RZ ;  /* 0x0000660000037a10 */ /* 0x000fe20007ffe0ff */
[----:B------:R-:W4:Y:S04]  /*5c2a0*/  LDL.LU R250, [R1+0x4ec] ;  /* 0x0004ec0001fa7983 */ /* 0x000f280000300800 */
[----:B------:R-:W-:-:S06]  /*5c2b0*/  IMAD.WIDE R16, R3, 0x4, R242 ;  /* 0x0000000403107825 */ /* 0x000fcc00078e02f2 */
[----:B--2---:R1:W-:Y:S04]  /*5c2c0*/  @P5 STG.E [R16.64], R251 ;  /* 0x000000fb10005986 */ /* 0x0043e8000c101908 */
[----:B-1----:R-:W2:Y:S01]  /*5c2d0*/  LDL.LU R251, [R1+0x22c] ;  /* 0x00022c0001fb7983 */ /* 0x002ea20000300800 */
[----:B------:R-:W-:Y:S01]  /*5c2e0*/  ISETP.LT.AND P4, PT, R227, c[0x0][0x178], !P0 ;  /* 0x00005e00e3007a0c */ /* 0x000fe20004781270 */
[----:B------:R-:W-:Y:S01]  /*5c2f0*/  IMAD.WIDE R18, R3, 0x4, R240 ;  /* 0x0000000403127825 */ /* 0x000fe200078e02f0 */
[----:B------:R-:W-:Y:S01]  /*5c300*/  ISETP.LT.AND P6, PT, R139, c[0x0][0x178], !P0 ;  /* 0x00005e008b007a0c */ /* 0x000fe200047c1270 */
[----:B------:R-:W2:Y:S01]  /*5c310*/  LDL.LU R16, [R1+0x1f04] ;  /* 0x001f040001107983 */ /* 0x000ea20000300800 */
[----:B------:R-:W-:Y:S02]  /*5c320*/  ISETP.LT.AND P2, PT, R39, c[0x0][0x178], !P0 ;  /* 0x00005e0027007a0c */ /* 0x000fe40004741270 */
[----:B------:R-:W-:-:S02]  /*5c330*/  ISETP.LT.AND P3, PT, R147, c[0x0][0x178], !P0 ;  /* 0x00005e0093007a0c */ /* 0x000fc40004761270 */
[----:B------:R-:W-:Y:S01]  /*5c340*/  ISETP.LT.AND P5, PT, R175, c[0x0][0x178], !P0 ;  /* 0x00005e00af007a0c */ /* 0x000fe200047a1270 */
[----:B------:R-:W-:-:S04]  /*5c350*/  IMAD.WIDE R12, R3, 0x4, R238 ;  /* 0x00000004030c7825 */ /* 0x000fc800078e02ee */
[----:B------:R1:W-:Y:S01]  /*5c360*/  @P4 STG.E [R18.64], R5 ;  /* 0x0000000512004986 */ /* 0x0003e2000c101908 */
[----:B------:R-:W-:Y:S02]  /*5c370*/  ISETP.LT.AND P4, PT, R55, c[0x0][0x178], !P0 ;  /* 0x00005e0037007a0c */ /* 0x000fe40004781270 */
[----:B---3--:R-:W-:Y:S01]  /*5c380*/  ISETP.GE.AND P1, PT, R20, c[0x0][0x17c], PT ;  /* 0x00005f0014007a0c */ /* 0x008fe20003f26270 */
[----:B-1----:R-:W-:Y:S01]  /*5c390*/  IMAD.WIDE R4, R3, 0x4, R208 ;  /* 0x0000000403047825 */ /* 0x002fe200078e02d0 */
[----:B------:R-:W-:Y:S01]  /*5c3a0*/  ISETP.LT.AND P0, PT, R143, c[0x0][0x178], !P0 ;  /* 0x00005e008f007a0c */ /* 0x000fe20004701270 */
[----:B------:R-:W3:Y:S04]  /*5c3b0*/  LDL.LU R18, [R1+0x1f00] ;  /* 0x001f000001127983 */ /* 0x000ee80000300800 */
[----:B------:R1:W-:Y:S01]  /*5c3c0*/  @P6 STG.E [R4.64], R9 ;  /* 0x0000000904006986 */ /* 0x0003e2000c101908 */
[----:B------:R-:W-:-:S03]  /*5c3d0*/  ISETP.LT.AND P6, PT, R38, c[0x0][0x178], !P1 ;  /* 0x00005e0026007a0c */ /* 0x000fc60004fc1270 */
[----:B------:R1:W-:Y:S01]  /*5c3e0*/  @P2 STG.E [R12.64], R33 ;  /* 0x000000210c002986 */ /* 0x0003e2000c101908 */
[----:B------:R-:W-:Y:S01]  /*5c3f0*/  ISETP.LT.AND P2, PT, R227, c[0x0][0x178], !P1 ;  /* 0x00005e00e3007a0c */ /* 0x000fe20004f41270 */
[----:B-1----:R-:W-:-:S04]  /*5c400*/  IMAD.WIDE R4, R3, 0x4, R236 ;  /* 0x0000000403047825 */ /* 0x002fc800078e02ec */
[C---:B------:R-:W-:Y:S01]  /*5c410*/  IMAD.WIDE R8, R3.reuse, 0x4, R234 ;  /* 0x0000000403087825 */ /* 0x040fe200078e02ea */
[----:B------:R1:W-:Y:S03]  /*5c420*/  @P3 STG.E [R4.64], R73 ;  /* 0x0000004904003986 */ /* 0x0003e6000c101908 */
[C---:B------:R-:W-:Y:S01]  /*5c430*/  IMAD.WIDE R12, R3.reuse, 0x4, R232 ;  /* 0x00000004030c7825 */ /* 0x040fe200078e02e8 */
[----:B------:R-:W-:Y:S01]  /*5c440*/  IADD3 R0, R3, c[0x0][0x198], RZ ;  /* 0x0000660003007a10 */ /* 0x000fe20007ffe0ff */
[----:B------:R1:W-:Y:S01]  /*5c450*/  @P4 STG.E [R8.64], R45 ;  /* 0x0000002d08004986 */ /* 0x0003e2000c101908 */
[----:B------:R-:W-:-:S03]  /*5c460*/  ISETP.LT.AND P4, PT, R39, c[0x0][0x178], !P1 ;  /* 0x00005e0027007a0c */ /* 0x000fc60004f81270 */
[----:B------:R1:W-:Y:S01]  /*5c470*/  @P5 STG.E [R12.64], R97 ;  /* 0x000000610c005986 */ /* 0x0003e2000c101908 */
[----:B------:R-:W-:Y:S01]  /*5c480*/  ISETP.LT.AND P5, PT, R139, c[0x0][0x178], !P1 ;  /* 0x00005e008b007a0c */ /* 0x000fe20004fa1270 */
[----:B-1----:R-:W-:Y:S01]  /*5c490*/  IMAD.WIDE R4, R3, 0x4, R210 ;  /* 0x0000000403047825 */ /* 0x002fe200078e02d2 */
[----:B------:R-:W-:-:S03]  /*5c4a0*/  ISETP.LT.AND P3, PT, R147, c[0x0][0x178], !P1 ;  /* 0x00005e0093007a0c */ /* 0x000fc60004f61270 */
[C---:B------:R-:W-:Y:S01]  /*5c4b0*/  IMAD.WIDE R8, R0.reuse, 0x4, R242 ;  /* 0x0000000400087825 */ /* 0x040fe200078e02f2 */
[----:B------:R1:W-:Y:S03]  /*5c4c0*/  @P0 STG.E [R4.64], R121 ;  /* 0x0000007904000986 */ /* 0x0003e6000c101908 */
[C---:B------:R-:W-:Y:S01]  /*5c4d0*/  IMAD.WIDE R12, R0.reuse, 0x4, R240 ;  /* 0x00000004000c7825 */ /* 0x040fe200078e02f0 */
[----:B------:R1:W-:Y:S04]  /*5c4e0*/  @P6 STG.E [R8.64], R248 ;  /* 0x000000f808006986 */ /* 0x0003e8000c101908 */
[----:B------:R1:W-:Y:S01]  /*5c4f0*/  @P2 STG.E [R12.64], R249 ;  /* 0x000000f90c002986 */ /* 0x0003e2000c101908 */
[----:B------:R-:W-:Y:S01]  /*5c500*/  ISETP.LT.AND P2, PT, R55, c[0x0][0x178], !P1 ;  /* 0x00005e0037007a0c */ /* 0x000fe20004f41270 */
[----:B-1----:R-:W-:-:S04]  /*5c510*/  IMAD.WIDE R4, R0, 0x4, R208 ;  /* 0x0000000400047825 */ /* 0x002fc800078e02d0 */
[C---:B------:R-:W-:Y:S01]  /*5c520*/  IMAD.WIDE R8, R0.reuse, 0x4, R238 ;  /* 0x0000000400087825 */ /* 0x040fe200078e02ee */
[----:B------:R-:W3:Y:S03]  /*5c530*/  LDL.LU R248, [R1+0x4d8] ;  /* 0x0004d80001f87983 */ /* 0x000ee60000300800 */
[----:B------:R-:W-:Y:S01]  /*5c540*/  IMAD.WIDE R12, R0, 0x4, R236 ;  /* 0x00000004000c7825 */ /* 0x000fe200078e02ec */
[----:B------:R1:W-:Y:S01]  /*5c550*/  @P5 STG.E [R4.64], R30 ;  /* 0x0000001e04005986 */ /* 0x0003e2000c101908 */
[----:B------:R-:W-:-:S03]  /*5c560*/  ISETP.LT.AND P6, PT, R175, c[0x0][0x178], !P1 ;  /* 0x00005e00af007a0c */ /* 0x000fc60004fc1270 */
[----:B------:R-:W3:Y:S01]  /*5c570*/  LDL.LU R249, [R1+0x208] ;  /* 0x0002080001f97983 */ /* 0x000ee20000300800 */
[----:B------:R-:W-:-:S03]  /*5c580*/  ISETP.LT.AND P1, PT, R143, c[0x0][0x178], !P1 ;  /* 0x00005e008f007a0c */ /* 0x000fc60004f21270 */
[----:B------:R4:W-:Y:S02]  /*5c590*/  @P4 STG.E [R8.64], R70 ;  /* 0x0000004608004986 */ /* 0x0009e4000c101908 */
[----:B----4-:R-:W-:Y:S02]  /*5c5a0*/  ISETP.GE.AND P0, PT, R14, c[0x0][0x17c], PT ;  /* 0x00005f000e007a0c */ /* 0x010fe40003f06270 */
[----:B------:R4:W-:Y:S01]  /*5c5b0*/  @P3 STG.E [R12.64], R86 ;  /* 0x000000560c003986 */ /* 0x0009e2000c101908 */
[----:B-1----:R-:W-:Y:S01]  /*5c5c0*/  IMAD.WIDE R4, R0, 0x4, R234 ;  /* 0x0000000400047825 */ /* 0x002fe200078e02ea */
[----:B------:R-:W-:Y:S02]  /*5c5d0*/  ISETP.LT.AND P3, PT, R38, c[0x0][0x178], !P0 ;  /* 0x00005e0026007a0c */ /* 0x000fe40004761270 */
[C---:B------:R-:W-:Y:S01]  /*5c5e0*/  IADD3 R3, R0.reuse, c[0x0][0x198], RZ ;  /* 0x0000660000037a10 */ /* 0x040fe20007ffe0ff */
[C---:B------:R-:W-:Y:S01]  /*5c5f0*/  IMAD.WIDE R8, R0.reuse, 0x4, R232 ;  /* 0x0000000400087825 */ /* 0x040fe200078e02e8 */
[----:B------:R-:W-:Y:S01]  /*5c600*/  ISETP.LT.AND P4, PT, R227, c[0x0][0x178], !P0 ;  /* 0x00005e00e3007a0c */ /* 0x000fe20004781270 */
[----:B------:R1:W-:Y:S02]  /*5c610*/  @P2 STG.E [R4.64], R94 ;  /* 0x0000005e04002986 */ /* 0x0003e4000c101908 */
[----:B----4-:R-:W-:-:S02]  /*5c620*/  IMAD.WIDE R12, R0, 0x4, R210 ;  /* 0x00000004000c7825 */ /* 0x010fc400078e02d2 */
[----:B------:R4:W-:Y:S02]  /*5c630*/  @P6 STG.E [R8.64], R118 ;  /* 0x0000007608006986 */ /* 0x0009e4000c101908 */
[C---:B-1----:R-:W-:Y:S02]  /*5c640*/  IMAD.WIDE R4, R3.reuse, 0x4, R242 ;  /* 0x0000000403047825 */ /* 0x042fe400078e02f2 */
[----:B------:R-:W-:Y:S04]  /*5c650*/  @P1 STG.E [R12.64], R134 ;  /* 0x000000860c001986 */ /* 0x000fe8000c101908 */
[----:B------:R1:W-:Y:S01]  /*5c660*/  @P3 STG.E [R4.64], R250 ;  /* 0x000000fa04003986 */ /* 0x0003e2000c101908 */
[----:B----4-:R-:W-:-:S03]  /*5c670*/  IMAD.WIDE R8, R3, 0x4, R240 ;  /* 0x0000000403087825 */ /* 0x010fc600078e02f0 */
[----:B-1----:R-:W4:Y:S04]  /*5c680*/  LDL.LU R250, [R1+0x4dc] ;  /* 0x0004dc0001fa7983 */ /* 0x002f280000300800 */
[----:B--2---:R1:W-:Y:S04]  /*5c690*/  @P4 STG.E [R8.64], R251 ;  /* 0x000000fb08004986 */ /* 0x0043e8000c101908 */
[----:B-1----:R-:W2:Y:S04]  /*5c6a0*/  LDL.LU R251, [R1+0x20c] ;  /* 0x00020c0001fb7983 */ /* 0x002ea80000300800 */
[----:B------:R-:W2:Y:S01]  /*5c6b0*/  LDL.LU R0, [R1+0x1ef8] ;  /* 0x001ef80001007983 */ /* 0x000ea20000300800 */
[----:B------:R-:W-:-:S02]  /*5c6c0*/  ISETP.LT.AND P6, PT, R139, c[0x0][0x178], !P0 ;  /* 0x00005e008b007a0c */ /* 0x000fc400047c1270 */
[----:B------:R-:W-:Y:S02]  /*5c6d0*/  ISETP.LT.AND P5, PT, R39, c[0x0][0x178], !P0 ;  /* 0x00005e0027007a0c */ /* 0x000fe400047a1270 */
[----:B------:R-:W-:Y:S02]  /*5c6e0*/  ISETP.LT.AND P2, PT, R147, c[0x0][0x178], !P0 ;  /* 0x00005e0093007a0c */ /* 0x000fe40004741270 */
[----:B------:R-:W-:Y:S01]  /*5c6f0*/  ISETP.LT.AND P1, PT, R55, c[0x0][0x178], !P0 ;  /* 0x00005e0037007a0c */ /* 0x000fe20004721270 */
[----:B------:R-:W-:Y:S01]  /*5c700*/  IMAD.WIDE R4, R3, 0x4, R208 ;  /* 0x0000000403047825 */ /* 0x000fe200078e02d0 */
[----:B------:R-:W-:-:S03]  /*5c710*/  ISETP.LT.AND P4, PT, R175, c[0x0][0x178], !P0 ;  /* 0x00005e00af007a0c */ /* 0x000fc60004781270 */
[----:B------:R-:W-:Y:S01]  /*5c720*/  IMAD.WIDE R8, R3, 0x4, R238 ;  /* 0x0000000403087825 */ /* 0x000fe200078e02ee */
[----:B------:R-:W-:-:S03]  /*5c730*/  ISETP.GE.AND P3, PT, R16, c[0x0][0x17c], PT ;  /* 0x00005f0010007a0c */ /* 0x000fc60003f66270 */
[C---:B------:R-:W-:Y:S01]  /*5c740*/  IMAD.WIDE R12, R3.reuse, 0x4, R236 ;  /* 0x00000004030c7825 */ /* 0x040fe200078e02ec */
[----:B------:R1:W-:Y:S03]  /*5c750*/  @P6 STG.E [R4.64], R31 ;  /* 0x0000001f04006986 */ /* 0x0003e6000c101908 */
[----:B------:R-:W-:Y:S01]  /*5c760*/  IMAD.WIDE R14, R3, 0x4, R234 ;  /* 0x00000004030e7825 */ /* 0x000fe200078e02ea */
[----:B------:R1:W-:Y:S01]  /*5c770*/  @P5 STG.E [R8.64], R71 ;  /* 0x0000004708005986 */ /* 0x0003e2000c101908 */
[----:B------:R-:W-:Y:S02]  /*5c780*/  ISETP.LT.AND P0, PT, R143, c[0x0][0x178], !P0 ;  /* 0x00005e008f007a0c */ /* 0x000fe40004701270 */
[----:B------:R-:W-:Y:S01]  /*5c790*/  IMAD.WIDE R16, R3, 0x4, R232 ;  /* 0x0000000403107825 */ /* 0x000fe200078e02e8 */
[----:B------:R1:W-:Y:S01]  /*5c7a0*/  @P2 STG.E [R12.64], R87 ;  /* 0x000000570c002986 */ /* 0x0003e2000c101908 */
[----:B------:R-:W-:-:S03]  /*5c7b0*/  ISETP.LT.AND P5, PT, R227, c[0x0][0x178], !P3 ;  /* 0x00005e00e3007a0c */ /* 0x000fc60005fa1270 */
[----:B------:R1:W-:Y:S01]  /*5c7c0*/  @P1 STG.E [R14.64], R95 ;  /* 0x0000005f0e001986 */ /* 0x0003e2000c101908 */
[----:B------:R-:W-:Y:S02]  /*5c7d0*/  ISETP.LT.AND P1, PT, R38, c[0x0][0x178], !P3 ;  /* 0x00005e0026007a0c */ /* 0x000fe40005f21270 */
[----:B------:R-:W-:Y:S01]  /*5c7e0*/  ISETP.LT.AND P2, PT, R139, c[0x0][0x178], !P3 ;  /* 0x00005e008b007a0c */ /* 0x000fe20005f41270 */
[----:B------:R3:W-:Y:S01]  /*5c7f0*/  @P4 STG.E [R16.64], R119 ;  /* 0x0000007710004986 */ /* 0x0007e2000c101908 */
[----:B------:R-:W-:Y:S02]  /*5c800*/  IADD3 R21, R3, c[0x0][0x198], RZ ;  /* 0x0000660003157a10 */ /* 0x000fe40007ffe0ff */
[----:B------:R-:W-:Y:S01]  /*5c810*/  ISETP.LT.AND P4, PT, R39, c[0x0][0x178], !P3 ;  /* 0x00005e0027007a0c */ /* 0x000fe20005f81270 */
[----:B-1----:R-:W-:-:S04]  /*5c820*/  IMAD.WIDE R4, R3, 0x4, R210 ;  /* 0x0000000403047825 */ /* 0x002fc800078e02d2 */
[C---:B------:R-:W-:Y:S01]  /*5c830*/  IMAD.WIDE R8, R21.reuse, 0x4, R242 ;  /* 0x0000000415087825 */ /* 0x040fe200078e02f2 */
[----:B------:R1:W-:Y:S03]  /*5c840*/  @P0 STG.E [R4.64], R135 ;  /* 0x0000008704000986 */ /* 0x0003e6000c101908 */
[----:B------:R-:W-:-:S04]  /*5c850*/  IMAD.WIDE R12, R21, 0x4, R240 ;  /* 0x00000004150c7825 */ /* 0x000fc800078e02f0 */
[----:B------:R-:W-:Y:S01]  /*5c860*/  IMAD.WIDE R14, R21, 0x4, R208 ;  /* 0x00000004150e7825 */ /* 0x000fe200078e02d0 */
[----:B------:R-:W-:-:S03]  /*5c870*/  ISETP.LT.AND P6, PT, R147, c[0x0][0x178], !P3 ;  /* 0x00005e0093007a0c */ /* 0x000fc60005fc1270 */
[C---:B---3--:R-:W-:Y:S01]  /*5c880*/  IMAD.WIDE R16, R21.reuse, 0x4, R238 ;  /* 0x0000000415107825 */ /* 0x048fe200078e02ee */
[----:B------:R-:W-:Y:S02]  /*5c890*/  ISETP.GE.AND P0, PT, R18, c[0x0][0x17c], PT ;  /* 0x00005f0012007a0c */ /* 0x000fe40003f06270 */
[C---:B------:R-:W-:Y:S01]  /*5c8a0*/  IADD3 R3, R21.reuse, c[0x0][0x198], RZ ;  /* 0x0000660015037a10 */ /* 0x040fe20007ffe0ff */
[----:B------:R-:W-:Y:S01]  /*5c8b0*/  IMAD.WIDE R18, R21, 0x4, R236 ;  /* 0x0000000415127825 */ /* 0x000fe200078e02ec */
[----:B------:R3:W-:Y:S01]  /*5c8c0*/  @P1 STG.E [R8.64], R248 ;  /* 0x000000f808001986 */ /* 0x0007e2000c101908 */
[----:B------:R-:W-:-:S03]  /*5c8d0*/  ISETP.LT.AND P1, PT, R55, c[0x0][0x178], !P3 ;  /* 0x00005e0037007a0c */ /* 0x000fc60005f21270 */
[----:B------:R-:W-:Y:S04]  /*5c8e0*/  @P5 STG.E [R12.64], R249 ;  /* 0x000000f90c005986 */ /* 0x000fe8000c101908 */
[----:B------:R3:W-:Y:S01]  /*5c8f0*/  @P2 STG.E [R14.64], R26 ;  /* 0x0000001a0e002986 */ /* 0x0007e2000c101908 */
[----:B------:R-:W-:Y:S02]  /*5c900*/  ISETP.LT.AND P2, PT, R175, c[0x0][0x178], !P3 ;  /* 0x00005e00af007a0c */ /* 0x000fe40005f41270 */
[----:B------:R-:W-:Y:S01]  /*5c910*/  ISETP.LT.AND P3, PT, R143, c[0x0][0x178], !P3 ;  /* 0x00005e008f007a0c */ /* 0x000fe20005f61270 */
[----:B------:R-:W-:Y:S01]  /*5c920*/  @P4 STG.E [R16.64], R66 ;  /* 0x0000004210004986 */ /* 0x000fe2000c101908 */
[----:B------:R-:W-:Y:S01]  /*5c930*/  ISETP.LT.AND P4, PT, R38, c[0x0][0x178], !P0 ;  /* 0x00005e0026007a0c */ /* 0x000fe20004781270 */
[----:B-1----:R-:W-:-:S02]  /*5c940*/  IMAD.WIDE R4, R21, 0x4, R234 ;  /* 0x0000000415047825 */ /* 0x002fc400078e02ea */
[----:B---3--:R-:W3:Y:S02]  /*5c950*/  LDL.LU R248, [R1+0x4c8] ;  /* 0x0004c80001f87983 */ /* 0x008ee40000300800 */
[C---:B------:R-:W-:Y:S02]  /*5c960*/  IMAD.WIDE R8, R21.reuse, 0x4, R232 ;  /* 0x0000000415087825 */ /* 0x040fe400078e02e8 */
[----:B------:R-:W-:Y:S02]  /*5c970*/  @P6 STG.E [R18.64], R82 ;  /* 0x0000005212006986 */ /* 0x000fe4000c101908 */
[----:B------:R-:W-:Y:S02]  /*5c980*/  IMAD.WIDE R14, R21, 0x4, R210 ;  /* 0x00000004150e7825 */ /* 0x000fe400078e02d2 */
[----:B------:R-:W-:Y:S02]  /*5c990*/  @P1 STG.E [R4.64], R90 ;  /* 0x0000005a04001986 */ /* 0x000fe4000c101908 */
[----:B------:R-:W-:-:S02]  /*5c9a0*/  IMAD.WIDE R12, R3, 0x4, R242 ;  /* 0x00000004030c7825 */ /* 0x000fc400078e02f2 */
[----:B------:R-:W-:Y:S04]  /*5c9b0*/  @P2 STG.E [R8.64], R106 ;  /* 0x0000006a08002986 */ /* 0x000fe8000c101908 */
[----:B------:R-:W-:Y:S04]  /*5c9c0*/  @P3 STG.E [R14.64], R130 ;  /* 0x000000820e003986 */ /* 0x000fe8000c101908 */
[----:B----4-:R1:W-:Y:S04]  /*5c9d0*/  @P4 STG.E [R12.64], R250 ;  /* 0x000000fa0c004986 */ /* 0x0103e8000c101908 */
[----:B-1----:R-:W4:Y:S04]  /*5c9e0*/  LDL.LU R250, [R1+0xe8] ;  /* 0x0000e80001fa7983 */ /* 0x002f280000300800 */
[----:B------:R-:W4:Y:S01]  /*5c9f0*/  LDL.LU R20, [R1+0x1ef4] ;  /* 0x001ef40001147983 */ /* 0x000f220000300800 */
[----:B--2---:R-:W-:-:S03]  /*5ca00*/  ISETP.GE.AND P1, PT, R0, c[0x0][0x17c], PT ;  /* 0x00005f0000007a0c */ /* 0x004fc60003f26270 */
[----:B------:R-:W3:Y:S01]  /*5ca10*/  LDL.LU R0, [R1+0x1ef0] ;  /* 0x001ef00001007983 */ /* 0x000ee20000300800 */
[----:B------:R-:W-:Y:S02]  /*5ca20*/  ISETP.LT.AND P6, PT, R227, c[0x0][0x178], !P0 ;  /* 0x00005e00e3007a0c */ /* 0x000fe400047c1270 */
[----:B------:R-:W-:Y:S01]  /*5ca30*/  ISETP.LT.AND P5, PT, R139, c[0x0][0x178], !P0 ;  /* 0x00005e008b007a0c */ /* 0x000fe200047a1270 */
[----:B------:R-:W-:Y:S01]  /*5ca40*/  IMAD.WIDE R16, R3, 0x4, R240 ;  /* 0x0000000403107825 */ /* 0x000fe200078e02f0 */
[----:B------:R-:W-:Y:S01]  /*5ca50*/  ISETP.LT.AND P3, PT, R39, c[0x0][0x178], !P0 ;  /* 0x00005e0027007a0c */ /* 0x000fe20004761270 */
[----:B------:R-:W3:Y:S01]  /*5ca60*/  LDL.LU R249, [R1+0x4cc] ;  /* 0x0004cc0001f97983 */ /* 0x000ee20000300800 */
[----:B------:R-:W-:Y:S01]  /*5ca70*/  ISETP.LT.AND P2, PT, R147, c[0x0][0x178], !P0 ;  /* 0x00005e0093007a0c */ /* 0x000fe20004741270 */
[----:B------:R-:W-:Y:S01]  /*5ca80*/  IMAD.WIDE R18, R3, 0x4, R208 ;  /* 0x0000000403127825 */ /* 0x000fe200078e02d0 */
[----:B------:R-:W-:-:S05]  /*5ca90*/  ISETP.LT.AND P4, PT, R175, c[0x0][0x178], !P0 ;  /* 0x00005e00af007a0c */ /* 0x000fca0004781270 */
[----:B------:R1:W-:Y:S01]  /*5caa0*/  @P6 STG.E [R16.64], R251 ;  /* 0x000000fb10006986 */ /* 0x0003e2000c101908 */
[----:B------:R-:W-:Y:S02]  /*5cab0*/  ISETP.LT.AND P6, PT, R55, c[0x0][0x178], !P0 ;  /* 0x00005e0037007a0c */ /* 0x000fe400047c1270 */
[----:B------:R-:W-:Y:S01]  /*5cac0*/  ISETP.LT.AND P0, PT, R143, c[0x0][0x178], !P0 ;  /* 0x00005e008f007a0c */ /* 0x000fe20004701270 */
[----:B------:R1:W-:Y:S01]  /*5cad0*/  @P5 STG.E [R18.64], R27 ;  /* 0x0000001b12005986 */ /* 0x0003e2000c101908 */
[----:B------:R-:W-:Y:S01]  /*5cae0*/  ISETP.LT.AND P5, PT, R38, c[0x0][0x178], !P1 ;  /* 0x00005e0026007a0c */ /* 0x000fe20004fa1270 */
[C---:B------:R-:W-:Y:S01]  /*5caf0*/  IMAD.WIDE R4, R3.reuse, 0x4, R238 ;  /* 0x0000000403047825 */ /* 0x040fe200078e02ee */
[----:B------:R-:W-:-:S03]  /*5cb00*/  IADD3 R21, R3, c[0x0][0x198], RZ ;  /* 0x0000660003157a10 */ /* 0x000fc60007ffe0ff */
[C---:B------:R-:W-:Y:S01]  /*5cb10*/  IMAD.WIDE R8, R3.reuse, 0x4, R236 ;  /* 0x0000000403087825 */ /* 0x040fe200078e02ec */
[----:B-1----:R-:W3:Y:S03]  /*5cb20*/  LDL.LU R251, [R1+0xec] ;  /* 0x0000ec0001fb7983 */ /* 0x002ee60000300800 */
[C---:B------:R-:W-:Y:S01]  /*5cb30*/  IMAD.WIDE R12, R3.reuse, 0x4, R234 ;  /* 0x00000004030c7825 */ /* 0x040fe200078e02ea */
[----:B------:R1:W-:Y:S03]  /*5cb40*/  @P3 STG.E [R4.64], R67 ;  /* 0x0000004304003986 */ /* 0x0003e6000c101908 */
[C---:B------:R-:W-:Y:S01]  /*5cb50*/  IMAD.WIDE R14, R3.reuse, 0x4, R232 ;  /* 0x00000004030e7825 */ /* 0x040fe200078e02e8 */
[----:B------:R1:W-:Y:S03]  /*5cb60*/  @P2 STG.E [R8.64], R83 ;  /* 0x0000005308002986 */ /* 0x0003e6000c101908 */
[----:B------:R-:W-:Y:S01]  /*5cb70*/  IMAD.WIDE R16, R3, 0x4, R210 ;  /* 0x0000000403107825 */ /* 0x000fe200078e02d2 */
[----:B------:R1:W-:Y:S03]  /*5cb80*/  @P6 STG.E [R12.64], R91 ;  /* 0x0000005b0c006986 */ /* 0x0003e6000c101908 */
[----:B------:R-:W-:Y:S01]  /*5cb90*/  IMAD.WIDE R18, R21, 0x4, R242 ;  /* 0x0000000415127825 */ /* 0x000fe200078e02f2 */
[----:B------:R-:W-:Y:S01]  /*5cba0*/  ISETP.LT.AND P6, PT, R227, c[0x0][0x178], !P1 ;  /* 0x00005e00e3007a0c */ /* 0x000fe20004fc1270 */
[----:B------:R1:W-:Y:S01]  /*5cbb0*/  @P4 STG.E [R14.64], R107 ;  /* 0x0000006b0e004986 */ /* 0x0003e2000c101908 */
[----:B------:R-:W-:-:S02]  /*5cbc0*/  ISETP.LT.AND P2, PT, R139, c[0x0][0x178], !P1 ;  /* 0x00005e008b007a0c */ /* 0x000fc40004f41270 */
[----:B------:R-:W-:Y:S01]  /*5cbd0*/  ISETP.LT.AND P4, PT, R39, c[0x0][0x178], !P1 ;  /* 0x00005e0027007a0c */ /* 0x000fe20004f81270 */
[----:B------:R1:W-:Y:S01]  /*5cbe0*/  @P0 STG.E [R16.64], R131 ;  /* 0x0000008310000986 */ /* 0x0003e2000c101908 */
[----:B------:R-:W-:Y:S02]  /*5cbf0*/  ISETP.LT.AND P3, PT, R147, c[0x0][0x178], !P1 ;  /* 0x00005e0093007a0c */ /* 0x000fe40004f61270 */
[----:B------:R-:W-:Y:S01]  /*5cc00*/  ISETP.LT.AND P0, PT, R175, c[0x0][0x178], !P1 ;  /* 0x00005e00af007a0c */ /* 0x000fe20004f01270 */
[----:B-1----:R-:W-:-:S04]  /*5cc10*/  IMAD.WIDE R4, R21, 0x4, R240 ;  /* 0x0000000415047825 */ /* 0x002fc800078e02f0 */
[----:B------:R-:W-:-:S04]  /*5cc20*/  IMAD.WIDE R8, R21, 0x4, R208 ;  /* 0x0000000415087825 */ /* 0x000fc800078e02d0 */
[----:B------:R-:W-:-:S04]  /*5cc30*/  IMAD.WIDE R12, R21, 0x4, R238 ;  /* 0x00000004150c7825 */ /* 0x000fc800078e02ee */
[----:B------:R-:W-:-:S04]  /*5cc40*/  IMAD.WIDE R14, R21, 0x4, R236 ;  /* 0x00000004150e7825 */ /* 0x000fc800078e02ec */
[----:B------:R-:W-:Y:S01]  /*5cc50*/  IMAD.WIDE R16, R21, 0x4, R234 ;  /* 0x0000000415107825 */ /* 0x000fe200078e02ea */
[----:B---3--:R1:W-:Y:S01]  /*5cc60*/  @P5 STG.E [R18.64], R248 ;  /* 0x000000f812005986 */ /* 0x0083e2000c101908 */
[----:B------:R-:W-:Y:S02]  /*5cc70*/  ISETP.LT.AND P5, PT, R55, c[0x0][0x178], !P1 ;  /* 0x00005e0037007a0c */ /* 0x000fe40004fa1270 */
[----:B------:R-:W-:Y:S01]  /*5cc80*/  ISETP.LT.AND P1, PT, R143, c[0x0][0x178], !P1 ;  /* 0x00005e008f007a0c */ /* 0x000fe20004f21270 */
[C---:B-1----:R-:W-:Y:S01]  /*5cc90*/  IMAD.WIDE R18, R21.reuse, 0x4, R232 ;  /* 0x0000000415127825 */ /* 0x042fe200078e02e8 */
[----:B----4-:R1:W-:Y:S04]  /*5cca0*/  @P6 STG.E [R4.64], R250 ;  /* 0x000000fa04006986 */ /* 0x0103e8000c101908 */
[----:B------:R3:W-:Y:S04]  /*5ccb0*/  @P2 STG.E [R8.64], R22 ;  /* 0x0000001608002986 */ /* 0x0007e8000c101908 */
[----:B------:R4:W-:Y:S01]  /*5ccc0*/  @P4 STG.E [R12.64], R62 ;  /* 0x0000003e0c004986 */ /* 0x0009e2000c101908 */
[----:B-1----:R-:W-:-:S03]  /*5ccd0*/  IMAD.WIDE R4, R21, 0x4, R210 ;  /* 0x0000000415047825 */ /* 0x002fc600078e02d2 */
[----:B------:R1:W-:Y:S01]  /*5cce0*/  @P3 STG.E [R14.64], R78 ;  /* 0x0000004e0e003986 */ /* 0x0003e2000c101908 */
[----:B------:R-:W-:-:S03]  /*5ccf0*/  ISETP.GE.AND P6, PT, R20, c[0x0][0x17c], PT ;  /* 0x00005f0014007a0c */ /* 0x000fc60003fc6270 */
[----:B------:R-:W2:Y:S04]  /*5cd00*/  LDL.LU R250, [R1+0x4a8] ;  /* 0x0004a80001fa7983 */ /* 0x000ea80000300800 */
[----:B------:R1:W-:Y:S04]  /*5cd10*/  @P5 STG.E [R16.64], R50 ;  /* 0x0000003210005986 */ /* 0x0003e8000c101908 */
[----:B------:R-:W-:Y:S04]  /*5cd20*/  @P0 STG.E [R18.64], R102 ;  /* 0x0000006612000986 */ /* 0x000fe8000c101908 */
[----:B------:R-:W-:Y:S04]  /*5cd30*/  @P1 STG.E [R4.64], R126 ;  /* 0x0000007e04001986 */ /* 0x000fe8000c101908 */
[----:B------:R-:W2:Y:S01]  /*5cd40*/  LDL.LU R20, [R1+0x1eec] ;  /* 0x001eec0001147983 */ /* 0x000ea20000300800 */
[----:B---3--:R-:W-:-:S03]  /*5cd50*/  ISETP.GE.AND P1, PT, R0, c[0x0][0x17c], PT ;  /* 0x00005f0000007a0c */ /* 0x008fc60003f26270 */
[----:B------:R-:W3:Y:S01]  /*5cd60*/  LDL.LU R0, [R1+0x1ee4] ;  /* 0x001ee40001007983 */ /* 0x000ee20000300800 */
[----:B------:R-:W-:Y:S02]  /*5cd70*/  ISETP.LT.AND P2, PT, R38, c[0x0][0x178], !P6 ;  /* 0x00005e0026007a0c */ /* 0x000fe40007741270 */
[----:B------:R-:W-:Y:S02]  /*5cd80*/  ISETP.LT.AND P3, PT, R227, c[0x0][0x178], !P6 ;  /* 0x00005e00e3007a0c */ /* 0x000fe40007761270 */
[----:B------:R-:W-:-:S05]  /*5cd90*/  IADD3 R3, R21, c[0x0][0x198], RZ ;  /* 0x0000660015037a10 */ /* 0x000fca0007ffe0ff */
[----:B------:R-:W-:Y:S01]  /*5cda0*/  IMAD.WIDE R8, R3, 0x4, R242 ;  /* 0x0000000403087825 */ /* 0x000fe200078e02f2 */
[----:B------:R-:W-:-:S03]  /*5cdb0*/  ISETP.LT.AND P4, PT, R139, c[0x0][0x178], !P6 ;  /* 0x00005e008b007a0c */ /* 0x000fc60007781270 */
[----:B----4-:R-:W-:Y:S01]  /*5cdc0*/  IMAD.WIDE R12, R3, 0x4, R240 ;  /* 0x00000004030c7825 */ /* 0x010fe200078e02f0 */
[----:B------:R-:W-:Y:S01]  /*5cdd0*/  ISETP.LT.AND P0, PT, R39, c[0x0][0x178], !P6 ;  /* 0x00005e0027007a0c */ /* 0x000fe20007701270 */
[----:B------:R-:W-:Y:S01]  /*5cde0*/  @P2 STG.E [R8.64], R249 ;  /* 0x000000f908002986 */ /* 0x000fe2000c101908 */
[----:B------:R-:W-:Y:S02]  /*5cdf0*/  ISETP.LT.AND P5, PT, R147, c[0x0][0x178], !P6 ;  /* 0x00005e0093007a0c */ /* 0x000fe400077a1270 */
[----:B------:R-:W-:Y:S01]  /*5ce00*/  ISETP.LT.AND P2, PT, R175, c[0x0][0x178], !P6 ;  /* 0x00005e00af007a0c */ /* 0x000fe20007741270 */
[----:B------:R4:W-:Y:S01]  /*5ce10*/  @P3 STG.E [R12.64], R251 ;  /* 0x000000fb0c003986 */ /* 0x0009e2000c101908 */
[----:B------:R-:W-:Y:S01]  /*5ce20*/  ISETP.LT.AND P3, PT, R55, c[0x0][0x178], !P6 ;  /* 0x00005e0037007a0c */ /* 0x000fe20007761270 */
[----:B-1----:R-:W-:-:S04]  /*5ce30*/  IMAD.WIDE R14, R3, 0x4, R208 ;  /* 0x00000004030e7825 */ /* 0x002fc800078e02d0 */
[C---:B------:R-:W-:Y:S01]  /*5ce40*/  IMAD.WIDE R16, R3.reuse, 0x4, R238 ;  /* 0x0000000403107825 */ /* 0x040fe200078e02ee */
[----:B----4-:R-:W4:Y:S03]  /*5ce50*/  LDL.LU R251, [R1+0x4ac] ;  /* 0x0004ac0001fb7983 */ /* 0x010f260000300800 */
[----:B------:R-:W-:Y:S01]  /*5ce60*/  IMAD.WIDE R18, R3, 0x4, R236 ;  /* 0x0000000403127825 */ /* 0x000fe200078e02ec */
[----:B------:R-:W-:-:S03]  /*5ce70*/  ISETP.LT.AND P6, PT, R143, c[0x0][0x178], !P6 ;  /* 0x00005e008f007a0c */ /* 0x000fc600077c1270 */
[C---:B------:R-:W-:Y:S01]  /*5ce80*/  IMAD.WIDE R4, R3.reuse, 0x4, R234 ;  /* 0x0000000403047825 */ /* 0x040fe200078e02ea */
[----:B------:R1:W-:Y:S01]  /*5ce90*/  @P4 STG.E [R14.64], R23 ;  /* 0x000000170e004986 */ /* 0x0003e2000c101908 */
[----:B------:R-:W-:Y:S02]  /*5cea0*/  ISETP.LT.AND P4, PT, R38, c[0x0][0x178], !P1 ;  /* 0x00005e0026007a0c */ /* 0x000fe40004f81270 */
[----:B------:R-:W-:Y:S01]  /*5ceb0*/  IMAD.WIDE R8, R3, 0x4, R232 ;  /* 0x0000000403087825 */ /* 0x000fe200078e02e8 */
[----:B------:R1:W-:Y:S01]  /*5cec0*/  @P0 STG.E [R16.64], R63 ;  /* 0x0000003f10000986 */ /* 0x0003e2000c101908 */
[----:B------:R-:W-:Y:S02]  /*5ced0*/  ISETP.LT.AND P0, PT, R227, c[0x0][0x178], !P1 ;  /* 0x00005e00e3007a0c */ /* 0x000fe40004f01270 */
[----:B------:R-:W-:Y:S01]  /*5cee0*/  IMAD.WIDE R12, R3, 0x4, R210 ;  /* 0x00000004030c7825 */ /* 0x000fe200078e02d2 */
[----:B------:R1:W-:Y:S01]  /*5cef0*/  @P5 STG.E [R18.64], R79 ;  /* 0x0000004f12005986 */ /* 0x0003e2000c101908 */
[----:B------:R-:W-:-:S02]  /*5cf00*/  ISETP.LT.AND P5, PT, R139, c[0x0][0x178], !P1 ;  /* 0x00005e008b007a0c */ /* 0x000fc40004fa1270 */
[----:B------:R-:W-:Y:S01]  /*5cf10*/  IADD3 R3, R3, c[0x0][0x198], RZ ;  /* 0x0000660003037a10 */ /* 0x000fe20007ffe0ff */
[----:B------:R1:W-:Y:S01]  /*5cf20*/  @P3 STG.E [R4.64], R51 ;  /* 0x0000003304003986 */ /* 0x0003e2000c101908 */
[----:B------:R-:W-:-:S03]  /*5cf30*/  ISETP.LT.AND P3, PT, R39, c[0x0][0x178], !P1 ;  /* 0x00005e0027007a0c */ /* 0x000fc60004f61270 */
[----:B------:R1:W-:Y:S01]  /*5cf40*/  @P2 STG.E [R8.64], R103 ;  /* 0x0000006708002986 */ /* 0x0003e2000c101908 */
[----:B------:R-:W-:Y:S01]  /*5cf50*/  ISETP.LT.AND P2, PT, R147, c[0x0][0x178], !P1 ;  /* 0x00005e0093007a0c */ /* 0x000fe20004f41270 */
[----:B-1----:R-:W-:-:S04]  /*5cf60*/  IMAD.WIDE R14, R3, 0x4, R242 ;  /* 0x00000004030e7825 */ /* 0x002fc800078e02f2 */
[C---:B------:R-:W-:Y:S01]  /*5cf70*/  IMAD.WIDE R16, R3.reuse, 0x4, R240 ;  /* 0x0000000403107825 */ /* 0x040fe200078e02f0 */
[----:B------:R1:W-:Y:S03]  /*5cf80*/  @P6 STG.E [R12.64], R127 ;  /* 0x0000007f0c006986 */ /* 0x0003e6000c101908 */
[----:B------:R-:W-:-:S04]  /*5cf90*/  IMAD.WIDE R18, R3, 0x4, R208 ;  /* 0x0000000403127825 */ /* 0x000fc800078e02d0 */
[----:B------:R-:W-:-:S04]  /*5cfa0*/  IMAD.WIDE R4, R3, 0x4, R238 ;  /* 0x0000000403047825 */ /* 0x000fc800078e02ee */
[----:B------:R-:W-:Y:S01]  /*5cfb0*/  IMAD.WIDE R8, R3, 0x4, R236 ;  /* 0x0000000403087825 */ /* 0x000fe200078e02ec */
[----:B--2---:R2:W-:Y:S04]  /*5cfc0*/  @P4 STG.E [R14.64], R250 ;  /* 0x000000fa0e004986 */ /* 0x0045e8000c101908 */
[----:B------:R1:W-:Y:S04]  /*5cfd0*/  @P0 STG.E [R16.64], R6 ;  /* 0x0000000610000986 */ /* 0x0003e8000c101908 */
[----:B------:R1:W-:Y:S04]  /*5cfe0*/  @P5 STG.E [R18.64], R10 ;  /* 0x0000000a12005986 */ /* 0x0003e8000c101908 */
[----:B------:R-:W-:Y:S04]  /*5cff0*/  @P3 STG.E [R4.64], R34 ;  /* 0x0000002204003986 */ /* 0x000fe8000c101908 */
[----:B------:R1:W-:Y:S01]  /*5d000*/  @P2 STG.E [R8.64], R74 ;  /* 0x0000004a08002986 */ /* 0x0003e2000c101908 */
[----:B---3--:R-:W-:-:S03]  /*5d010*/  ISETP.GE.AND P2, PT, R0, c[0x0][0x17c], PT ;  /* 0x00005f0000007a0c */ /* 0x008fc60003f46270 */
[----:B------:R-:W3:Y:S01]  /*5d020*/  LDL.LU R0, [R1+0x1f1c] ;  /* 0x001f1c0001007983 */ /* 0x000ee20000300800 */
[----:B------:R-:W-:Y:S02]  /*5d030*/  ISETP.GE.AND P4, PT, R20, c[0x0][0x17c], PT ;  /* 0x00005f0014007a0c */ /* 0x000fe40003f86270 */
[----:B------:R-:W-:Y:S02]  /*5d040*/  ISETP.LT.AND P6, PT, R55, c[0x0][0x178], !P1 ;  /* 0x00005e0037007a0c */ /* 0x000fe40004fc1270 */
[C---:B------:R-:W-:Y:S01]  /*5d050*/  IADD3 R23, R3.reuse, c[0x0][0x198], RZ ;  /* 0x0000660003177a10 */ /* 0x040fe20007ffe0ff */
[----:B-1----:R-:W-:Y:S01]  /*5d060*/  IMAD.WIDE R12, R3, 0x4, R234 ;  /* 0x00000004030c7825 */ /* 0x002fe200078e02ea */
[----:B------:R-:W-:Y:S01]  /*5d070*/  ISETP.LT.AND P0, PT, R175, c[0x0][0x178], !P1 ;  /* 0x00005e00af007a0c */ /* 0x000fe20004f01270 */
[----:B------:R-:W3:Y:S01]  /*5d080*/  LDL.LU R22, [R1+0x1f18] ;  /* 0x001f180001167983 */ /* 0x000ee20000300800 */
[----:B------:R-:W-:Y:S02]  /*5d090*/  ISETP.LT.AND P1, PT, R143, c[0x0][0x178], !P1 ;  /* 0x00005e008f007a0c */ /* 0x000fe40004f21270 */
[----:B------:R-:W-:-:S02]  /*5d0a0*/  ISETP.LT.AND P3, PT, R38, c[0x0][0x178], !P4 ;  /* 0x00005e0026007a0c */ /* 0x000fc40006761270 */
[----:B------:R-:W-:Y:S01]  /*5d0b0*/  ISETP.LT.AND P5, PT, R227, c[0x0][0x178], !P4 ;  /* 0x00005e00e3007a0c */ /* 0x000fe200067a1270 */
[----:B--2---:R-:W-:-:S04]  /*5d0c0*/  IMAD.WIDE R14, R3, 0x4, R232 ;  /* 0x00000004030e7825 */ /* 0x004fc800078e02e8 */
[----:B------:R-:W-:Y:S01]  /*5d0d0*/  IMAD.WIDE R16, R3, 0x4, R210 ;  /* 0x0000000403107825 */ /* 0x000fe200078e02d2 */
[----:B------:R1:W-:Y:S03]  /*5d0e0*/  @P6 STG.E [R12.64], R46 ;  /* 0x0000002e0c006986 */ /* 0x0003e6000c101908 */
[C---:B------:R-:W-:Y:S01]  /*5d0f0*/  IMAD.WIDE R18, R23.reuse, 0x4, R242 ;  /* 0x0000000417127825 */ /* 0x040fe200078e02f2 */
[----:B------:R2:W-:Y:S03]  /*5d100*/  @P0 STG.E [R14.64], R98 ;  /* 0x000000620e000986 */ /* 0x0005e6000c101908 */
[----:B------:R-:W-:Y:S01]  /*5d110*/  IMAD.WIDE R8, R23, 0x4, R240 ;  /* 0x0000000417087825 */ /* 0x000fe200078e02f0 */
[----:B------:R-:W-:Y:S01]  /*5d120*/  ISETP.LT.AND P6, PT, R139, c[0x0][0x178], !P4 ;  /* 0x00005e008b007a0c */ /* 0x000fe200067c1270 */
[----:B------:R1:W-:Y:S01]  /*5d130*/  @P1 STG.E [R16.64], R122 ;  /* 0x0000007a10001986 */ /* 0x0003e2000c101908 */
[----:B------:R-:W-:-:S02]  /*5d140*/  ISETP.LT.AND P0, PT, R39, c[0x0][0x178], !P4 ;  /* 0x00005e0027007a0c */ /* 0x000fc40006701270 */
[----:B------:R-:W-:Y:S01]  /*5d150*/  ISETP.LT.AND P1, PT, R147, c[0x0][0x178], !P4 ;  /* 0x00005e0093007a0c */ /* 0x000fe20006721270 */
[----:B----4-:R4:W-:Y:S04]  /*5d160*/  @P3 STG.E [R18.64], R251 ;  /* 0x000000fb12003986 */ /* 0x0109e8000c101908 */
[----:B------:R4:W-:Y:S01]  /*5d170*/  @P5 STG.E [R8.64], R7 ;  /* 0x0000000708005986 */ /* 0x0009e2000c101908 */
[----:B------:R-:W-:Y:S01]  /*5d180*/  ISETP.LT.AND P5, PT, R55, c[0x0][0x178], !P4 ;  /* 0x00005e0037007a0c */ /* 0x000fe200067a1270 */
[----:B-1----:R-:W-:-:S04]  /*5d190*/  IMAD.WIDE R12, R23, 0x4, R208 ;  /* 0x00000004170c7825 */ /* 0x002fc800078e02d0 */
[C---:B--2---:R-:W-:Y:S01]  /*5d1a0*/  IMAD.WIDE R14, R23.reuse, 0x4, R238 ;  /* 0x00000004170e7825 */ /* 0x044fe200078e02ee */
[----:B------:R1:W-:Y:S03]  /*5d1b0*/  @P6 STG.E [R12.64], R11 ;  /* 0x0000000b0c006986 */ /* 0x0003e6000c101908 */
[----:B------:R-:W-:Y:S01]  /*5d1c0*/  IMAD.WIDE R16, R23, 0x4, R236 ;  /* 0x0000000417107825 */ /* 0x000fe200078e02ec */
[----:B------:R-:W-:-:S03]  /*5d1d0*/  ISETP.LT.AND P3, PT, R175, c[0x0][0x178], !P4 ;  /* 0x00005e00af007a0c */ /* 0x000fc60006761270 */
[----:B----4-:R-:W-:Y:S01]  /*5d1e0*/  IMAD.WIDE R18, R23, 0x4, R234 ;  /* 0x0000000417127825 */ /* 0x010fe200078e02ea */
[----:B------:R-:W-:Y:S01]  /*5d1f0*/  @P0 STG.E [R14.64], R35 ;  /* 0x000000230e000986 */ /* 0x000fe2000c101908 */
[----:B------:R-:W-:Y:S02]  /*5d200*/  ISETP.LT.AND P4, PT, R143, c[0x0][0x178], !P4 ;  /* 0x00005e008f007a0c */ /* 0x000fe40006781270 */
[----:B------:R-:W-:Y:S01]  /*5d210*/  ISETP.LT.AND P6, PT, R38, c[0x0][0x178], !P2 ;  /* 0x00005e0026007a0c */ /* 0x000fe200057c1270 */
[----:B------:R-:W-:Y:S01]  /*5d220*/  @P1 STG.E [R16.64], R75 ;  /* 0x0000004b10001986 */ /* 0x000fe2000c101908 */
[----:B------:R-:W-:-:S03]  /*5d230*/  IADD3 R25, R23, c[0x0][0x198], RZ ;  /* 0x0000660017197a10 */ /* 0x000fc60007ffe0ff */
[----:B------:R-:W-:Y:S01]  /*5d240*/  @P5 STG.E [R18.64], R47 ;  /* 0x0000002f12005986 */ /* 0x000fe2000c101908 */
[----:B------:R-:W-:Y:S01]  /*5d250*/  ISETP.LT.AND P5, PT, R227, c[0x0][0x178], !P2 ;  /* 0x00005e00e3007a0c */ /* 0x000fe200057a1270 */
[C---:B------:R-:W-:Y:S02]  /*5d260*/  IMAD.WIDE R20, R23.reuse, 0x4, R232 ;  /* 0x0000000417147825 */ /* 0x040fe400078e02e8 */
[----:B------:R2:W4:Y:S02]  /*5d270*/  LDS.128 R4, [R2] ;  /* 0x0000000002047984 */ /* 0x0005240000000c00 */
[----:B------:R-:W-:-:S04]  /*5d280*/  IMAD.WIDE R8, R23, 0x4, R210 ;  /* 0x0000000417087825 */ /* 0x000fc800078e02d2 */
[C---:B-1----:R-:W-:Y:S01]  /*5d290*/  IMAD.WIDE R10, R25.reuse, 0x4, R242 ;  /* 0x00000004190a7825 */ /* 0x042fe200078e02f2 */
[----:B------:R-:W-:Y:S03]  /*5d2a0*/  @P3 STG.E [R20.64], R99 ;  /* 0x0000006314003986 */ /* 0x000fe6000c101908 */
[----:B--2---:R-:W-:Y:S01]  /*5d2b0*/  IMAD.WIDE R2, R25, 0x4, R240 ;  /* 0x0000000419027825 */ /* 0x004fe200078e02f0 */
[----:B------:R1:W-:Y:S04]  /*5d2c0*/  @P4 STG.E [R8.64], R123 ;  /* 0x0000007b08004986 */ /* 0x0003e8000c101908 */
[----:B------:R2:W-:Y:S04]  /*5d2d0*/  @P6 STG.E [R10.64], R160 ;  /* 0x000000a00a006986 */ /* 0x0005e8000c101908 */
[----:B------:R1:W-:Y:S01]  /*5d2e0*/  @P5 STG.E [R2.64], R168 ;  /* 0x000000a802005986 */ /* 0x0003e2000c101908 */
[----:B---3--:R-:W-:-:S03]  /*5d2f0*/  ISETP.GE.AND P5, PT, R0, c[0x0][0x17c], PT ;  /* 0x00005f0000007a0c */ /* 0x008fc60003fa6270 */
        /* <DEDUP_REMOVED lines=8> */
[----:B------:R-:W-:Y:S01]  /*5d380*/  IMAD.WIDE R16, R25, 0x4, R236 ;  /* 0x0000000419107825 */ /* 0x000fe200078e02ec */
[----:B------:R2:W-:Y:S01]  /*5d390*/  @P0 STG.E [R12.64], R192 ;  /* 0x000000c00c000986 */ /* 0x0005e2000c101908 */
[----:B------:R-:W-:Y:S02]  /*5d3a0*/  ISETP.LT.AND P2, PT, R143, c[0x0][0x178], !P2 ;  /* 0x00005e008f007a0c */ /* 0x000fe40005741270 */
[----:B------:R-:W-:Y:S01]  /*5d3b0*/  ISETP.LT.AND P0, PT, R38, c[0x0][0x178], !P5 ;  /* 0x00005e0026007a0c */ /* 0x000fe20006f01270 */
[----:B------:R4:W-:Y:S01]  /*5d3c0*/  @P3 STG.E [R14.64], R180 ;  /* 0x000000b40e003986 */ /* 0x0009e2000c101908 */
[----:B------:R-:W-:-:S03]  /*5d3d0*/  IADD3 R23, R25, c[0x0][0x198], RZ ;  /* 0x0000660019177a10 */ /* 0x000fc60007ffe0ff */
[----:B------:R4:W-:Y:S01]  /*5d3e0*/  @P1 STG.E [R16.64], R204 ;  /* 0x000000cc10001986 */ /* 0x0009e2000c101908 */
[----:B------:R-:W-:Y:S01]  /*5d3f0*/  ISETP.LT.AND P1, PT, R227, c[0x0][0x178], !P5 ;  /* 0x00005e00e3007a0c */ /* 0x000fe20006f21270 */
[----:B-1----:R-:W-:-:S04]  /*5d400*/  IMAD.WIDE R8, R25, 0x4, R234 ;  /* 0x0000000419087825 */ /* 0x002fc800078e02ea */
[C---:B--2---:R-:W-:Y:S01]  /*5d410*/  IMAD.WIDE R10, R25.reuse, 0x4, R232 ;  /* 0x00000004190a7825 */ /* 0x044fe200078e02e8 */
[----:B------:R-:W-:Y:S03]  /*5d420*/  @P6 STG.E [R8.64], R112 ;  /* 0x0000007008006986 */ /* 0x000fe6000c101908 */
[----:B------:R-:W-:Y:S01]  /*5d430*/  IMAD.WIDE R2, R25, 0x4, R210 ;  /* 0x0000000419027825 */ /* 0x000fe200078e02d2 */
[----:B------:R-:W-:Y:S03]  /*5d440*/  @P4 STG.E [R10.64], R212 ;  /* 0x000000d40a004986 */ /* 0x000fe6000c101908 */
[----:B------:R-:W-:Y:S01]  /*5d450*/  IMAD.WIDE R12, R23, 0x4, R242 ;  /* 0x00000004170c7825 */ /* 0x000fe200078e02f2 */
[----:B------:R-:W-:-:S03]  /*5d460*/  ISETP.LT.AND P4, PT, R139, c[0x0][0x178], !P5 ;  /* 0x00005e008b007a0c */ /* 0x000fc60006f81270 */
[----:B----4-:R-:W-:Y:S01]  /*5d470*/  IMAD.WIDE R14, R23, 0x4, R240 ;  /* 0x00000004170e7825 */ /* 0x010fe200078e02f0 */
[----:B------:R1:W-:Y:S01]  /*5d480*/  @P2 STG.E [R2.64], R4 ;  /* 0x0000000402002986 */ /* 0x0003e2000c101908 */
[----:B------:R-:W-:Y:S02]  /*5d490*/  ISETP.LT.AND P3, PT, R39, c[0x0][0x178], !P5 ;  /* 0x00005e0027007a0c */ /* 0x000fe40006f61270 */
[----:B------:R-:W-:Y:S01]  /*5d4a0*/  ISETP.LT.AND P6, PT, R147, c[0x0][0x178], !P5 ;  /* 0x00005e0093007a0c */ /* 0x000fe20006fc1270 */
[----:B------:R2:W-:Y:S01]  /*5d4b0*/  @P0 STG.E [R12.64], R161 ;  /* 0x000000a10c000986 */ /* 0x0005e2000c101908 */
[----:B------:R-:W-:-:S03]  /*5d4c0*/  ISETP.LT.AND P0, PT, R175, c[0x0][0x178], !P5 ;  /* 0x00005e00af007a0c */ /* 0x000fc60006f01270 */
[----:B------:R4:W-:Y:S01]  /*5d4d0*/  @P1 STG.E [R14.64], R169 ;  /* 0x000000a90e001986 */ /* 0x0009e2000c101908 */
[----:B------:R-:W-:Y:S01]  /*5d4e0*/  ISETP.LT.AND P1, PT, R55, c[0x0][0x178], !P5 ;  /* 0x00005e0037007a0c */ /* 0x000fe20006f21270 */
[----:B------:R-:W-:-:S04]  /*5d4f0*/  IMAD.WIDE R16, R23, 0x4, R208 ;  /* 0x0000000417107825 */ /* 0x000fc800078e02d0 */
[C---:B------:R-:W-:Y:S01]  /*5d500*/  IMAD.WIDE R18, R23.reuse, 0x4, R238 ;  /* 0x0000000417127825 */ /* 0x040fe200078e02ee */
[----:B------:R3:W-:Y:S03]  /*5d510*/  @P4 STG.E [R16.64], R193 ;  /* 0x000000c110004986 */ /* 0x0007e6000c101908 */
[C---:B------:R-:W-:Y:S01]  /*5d520*/  IMAD.WIDE R20, R23.reuse, 0x4, R236 ;  /* 0x0000000417147825 */ /* 0x040fe200078e02ec */
[----:B------:R3:W-:Y:S03]  /*5d530*/  @P3 STG.E [R18.64], R181 ;  /* 0x000000b512003986 */ /* 0x0007e6000c101908 */
[C---:B-1----:R-:W-:Y:S01]  /*5d540*/  IMAD.WIDE R2, R23.reuse, 0x4, R234 ;  /* 0x0000000417027825 */ /* 0x042fe200078e02ea */
[----:B------:R1:W-:Y:S03]  /*5d550*/  @P6 STG.E [R20.64], R205 ;  /* 0x000000cd14006986 */ /* 0x0003e6000c101908 */
[----:B--2---:R-:W-:Y:S01]  /*5d560*/  IMAD.WIDE R12, R23, 0x4, R232 ;  /* 0x00000004170c7825 */ /* 0x004fe200078e02e8 */
[----:B------:R2:W-:Y:S04]  /*5d570*/  @P1 STG.E [R2.64], R113 ;  /* 0x0000007102001986 */ /* 0x0005e8000c101908 */
[----:B------:R-:W-:Y:S01]  /*5d580*/  @P0 STG.E [R12.64], R213 ;  /* 0x000000d50c000986 */ /* 0x000fe2000c101908 */
[----:B---3--:R-:W-:-:S03]  /*5d590*/  ISETP.GE.AND P0, PT, R0, c[0x0][0x17c], PT ;  /* 0x00005f0000007a0c */ /* 0x008fc60003f06270 */
[----:B------:R-:W3:Y:S01]  /*5d5a0*/  LDL.LU R0, [R1+0x1f10] ;  /* 0x001f100001007983 */ /* 0x000ee20000300800 */
[----:B------:R-:W-:Y:S02]  /*5d5b0*/  ISETP.GE.AND P2, PT, R22, c[0x0][0x17c], PT ;  /* 0x00005f0016007a0c */ /* 0x000fe40003f46270 */
[----:B------:R-:W-:Y:S02]  /*5d5c0*/  ISETP.LT.AND P5, PT, R143, c[0x0][0x178], !P5 ;  /* 0x00005e008f007a0c */ /* 0x000fe40006fa1270 */
[C---:B------:R-:W-:Y:S01]  /*5d5d0*/  IADD3 R25, R23.reuse, c[0x0][0x198], RZ ;  /* 0x0000660017197a10 */ /* 0x040fe20007ffe0ff */
[----:B----4-:R-:W-:Y:S01]  /*5d5e0*/  IMAD.WIDE R14, R23, 0x4, R210 ;  /* 0x00000004170e7825 */ /* 0x010fe200078e02d2 */
[----:B------:R-:W-:Y:S01]  /*5d5f0*/  ISETP.LT.AND P3, PT, R38, c[0x0][0x178], !P2 ;  /* 0x00005e0026007a0c */ /* 0x000fe20005761270 */
[----:B------:R-:W4:Y:S01]  /*5d600*/  LDL.LU R26, [R1+0x1f0c] ;  /* 0x001f0c00011a7983 */ /* 0x000f220000300800 */
[----:B------:R-:W-:Y:S02]  /*5d610*/  ISETP.LT.AND P4, PT, R227, c[0x0][0x178], !P2 ;  /* 0x00005e00e3007a0c */ /* 0x000fe40005781270 */
[----:B------:R-:W-:Y:S01]  /*5d620*/  ISETP.LT.AND P1, PT, R139, c[0x0][0x178], !P2 ;  /* 0x00005e008b007a0c */ /* 0x000fe20005721270 */
[----:B------:R-:W-:Y:S01]  /*5d630*/  IMAD.WIDE R16, R25, 0x4, R242 ;  /* 0x0000000419107825 */ /* 0x000fe200078e02f2 */
[----:B------:R-:W-:Y:S01]  /*5d640*/  ISETP.LT.AND P6, PT, R39, c[0x0][0x178], !P2 ;  /* 0x00005e0027007a0c */ /* 0x000fe200057c1270 */
[----:B------:R-:W4:Y:S02]  /*5d650*/  LDL.LU R24, [R1+0x1f08] ;  /* 0x001f080001187983 */ /* 0x000f240000300800 */
[----:B------:R-:W-:-:S02]  /*5d660*/  IMAD.WIDE R18, R25, 0x4, R240 ;  /* 0x0000000419127825 */ /* 0x000fc400078e02f0 */
[----:B------:R2:W-:Y:S02]  /*5d670*/  @P5 STG.E [R14.64], R5 ;  /* 0x000000050e005986 */ /* 0x0005e4000c101908 */
[----:B-1----:R-:W-:Y:S02]  /*5d680*/  IMAD.WIDE R20, R25, 0x4, R208 ;  /* 0x0000000419147825 */ /* 0x002fe400078e02d0 */
[----:B------:R-:W-:Y:S01]  /*5d690*/  @P3 STG.E [R16.64], R156 ;  /* 0x0000009c10003986 */ /* 0x000fe2000c101908 */
[----:B------:R-:W-:-:S03]  /*5d6a0*/  ISETP.LT.AND P3, PT, R147, c[0x0][0x178], !P2 ;  /* 0x00005e0093007a0c */ /* 0x000fc60005761270 */
[----:B------:R-:W-:Y:S01]  /*5d6b0*/  @P4 STG.E [R18.64], R164 ;  /* 0x000000a412004986 */ /* 0x000fe2000c101908 */
[----:B------:R-:W-:-:S03]  /*5d6c0*/  ISETP.LT.AND P4, PT, R55, c[0x0][0x178], !P2 ;  /* 0x00005e0037007a0c */ /* 0x000fc60005781270 */
[----:B------:R-:W-:Y:S01]  /*5d6d0*/  @P1 STG.E [R20.64], R188 ;  /* 0x000000bc14001986 */ /* 0x000fe2000c101908 */
[----:B------:R-:W-:Y:S01]  /*5d6e0*/  ISETP.LT.AND P1, PT, R175, c[0x0][0x178], !P2 ;  /* 0x00005e00af007a0c */ /* 0x000fe20005721270 */
[----:B--2---:R-:W-:-:S04]  /*5d6f0*/  IMAD.WIDE R2, R25, 0x4, R238 ;  /* 0x0000000419027825 */ /* 0x004fc800078e02ee */
[C---:B------:R-:W-:Y:S01]  /*5d700*/  IMAD.WIDE R4, R25.reuse, 0x4, R236 ;  /* 0x0000000419047825 */ /* 0x040fe200078e02ec */
[----:B------:R-:W-:Y:S03]  /*5d710*/  @P6 STG.E [R2.64], R176 ;  /* 0x000000b002006986 */ /* 0x000fe6000c101908 */
[C---:B------:R-:W-:Y:S01]  /*5d720*/  IMAD.WIDE R12, R25.reuse, 0x4, R234 ;  /* 0x00000004190c7825 */ /* 0x040fe200078e02ea */
[----:B------:R-:W-:Y:S03]  /*5d730*/  @P3 STG.E [R4.64], R200 ;  /* 0x000000c804003986 */ /* 0x000fe6000c101908 */
[----:B------:R-:W-:Y:S01]  /*5d740*/  IMAD.WIDE R14, R25, 0x4, R232 ;  /* 0x00000004190e7825 */ /* 0x000fe200078e02e8 */
[----:B------:R-:W-:Y:S04]  /*5d750*/  @P4 STG.E [R12.64], R108 ;  /* 0x0000006c0c004986 */ /* 0x000fe8000c101908 */
[----:B------:R-:W-:Y:S04]  /*5d760*/  @P1 STG.E [R14.64], R216 ;  /* 0x000000d80e001986 */ /* 0x000fe8000c101908 */
[----:B------:R-:W1:Y:S02]  /*5d770*/  S2R R251, SR_TID.X ;  /* 0x0000000000fb7919 */ /* 0x000e640000002100 */
[C---:B-1----:R-:W-:Y:S01]  /*5d780*/  LOP3.LUT R250, R251.reuse, 0x3f, RZ, 0xc0, !PT ;  /* 0x0000003ffbfa7812 */ /* 0x042fe200078ec0ff */
[----:B------:R-:W-:-:S05]  /*5d790*/  IMAD.SHL.U32 R251, R251, 0x200, RZ ;  /* 0x00000200fbfb7824 */ /* 0x000fca00078e00ff */
[----:B------:R-:W-:-:S04]  /*5d7a0*/  LOP3.LUT R251, R251, 0xc00, RZ, 0xc0, !PT ;  /* 0x00000c00fbfb7812 */ /* 0x000fc800078ec0ff */
[----:B------:R-:W-:-:S04]  /*5d7b0*/  LEA R251, R250, R251, 0x4 ;  /* 0x000000fbfafb7211 */ /* 0x000fc800078e20ff */
[----:B------:R-:W-:-:S05]  /*5d7c0*/  LOP3.LUT R251, R251, 0x20, RZ, 0x3c, !PT ;  /* 0x00000020fbfb7812 */ /* 0x000fca00078e3cff */
[----:B------:R1:W2:Y:S01]  /*5d7d0*/  LDS.128 R8, [R251] ;  /* 0x00000000fb087984 */ /* 0x0002a20000000c00 */
[----:B---3--:R-:W-:-:S03]  /*5d7e0*/  ISETP.GE.AND P1, PT, R0, c[0x0][0x17c], PT ;  /* 0x00005f0000007a0c */ /* 0x008fc60003f26270 */
[----:B------:R-:W3:Y:S04]  /*5d7f0*/  LDL.LU R0, [R1+0x1ee0] ;  /* 0x001ee00001007983 */ /* 0x000ee80000300800 */
[----:B-1----:R-:W1:Y:S01]  /*5d800*/  S2R R251, SR_TID.X ;  /* 0x0000000000fb7919 */ /* 0x002e620000002100 */
[----:B------:R-:W-:Y:S02]  /*5d810*/  ISETP.LT.AND P2, PT, R143, c[0x0][0x178], !P2 ;  /* 0x00005e008f007a0c */ /* 0x000fe40005741270 */
[----:B------:R-:W-:Y:S02]  /*5d820*/  ISETP.LT.AND P6, PT, R38, c[0x0][0x178], !P0 ;  /* 0x00005e0026007a0c */ /* 0x000fe400047c1270 */
[C---:B------:R-:W-:Y:S01]  /*5d830*/  IADD3 R27, R25.reuse, c[0x0][0x198], RZ ;  /* 0x00006600191b7a10 */ /* 0x040fe20007ffe0ff */
[----:B------:R-:W-:-:S04]  /*5d840*/  IMAD.WIDE R16, R25, 0x4, R210 ;  /* 0x0000000419107825 */ /* 0x000fc800078e02d2 */
[----:B------:R-:W-:Y:S01]  /*5d850*/  IMAD.WIDE R18, R27, 0x4, R242 ;  /* 0x000000041b127825 */ /* 0x000fe200078e02f2 */
[----:B------:R-:W-:Y:S02]  /*5d860*/  ISETP.LT.AND P5, PT, R227, c[0x0][0x178], !P0 ;  /* 0x00005e00e3007a0c */ /* 0x000fe400047a1270 */
[C---:B-1----:R-:W-:Y:S01]  /*5d870*/  LOP3.LUT R250, R251.reuse, 0x3f, RZ, 0xc0, !PT ;  /* 0x0000003ffbfa7812 */ /* 0x042fe200078ec0ff */
[----:B------:R-:W-:-:S05]  /*5d880*/  IMAD.SHL.U32 R251, R251, 0x200, RZ ;  /* 0x00000200fbfb7824 */ /* 0x000fca00078e00ff */
[----:B------:R-:W-:Y:S01]  /*5d890*/  LOP3.LUT R251, R251, 0xc00, RZ, 0xc0, !PT ;  /* 0x00000c00fbfb7812 */ /* 0x000fe200078ec0ff */
[----:B--2---:R1:W-:Y:S03]  /*5d8a0*/  @P2 STG.E [R16.64], R8 ;  /* 0x0000000810002986 */ /* 0x0043e6000c101908 */
[----:B------:R-:W-:Y:S01]  /*5d8b0*/  LEA R251, R250, R251, 0x4 ;  /* 0x000000fbfafb7211 */ /* 0x000fe200078e20ff */
[----:B------:R2:W-:Y:S01]  /*5d8c0*/  @P6 STG.E [R18.64], R157 ;  /* 0x0000009d12006986 */ /* 0x0005e2000c101908 */
[----:B------:R-:W-:Y:S02]  /*5d8d0*/  ISETP.LT.AND P2, PT, R139, c[0x0][0x178], !P0 ;  /* 0x00005e008b007a0c */ /* 0x000fe40004741270 */
[----:B------:R-:W-:Y:S02]  /*5d8e0*/  LOP3.LUT R251, R251, 0x40, RZ, 0x3c, !PT ;  /* 0x00000040fbfb7812 */ /* 0x000fe400078e3cff */
[----:B------:R-:W-:-:S02]  /*5d8f0*/  ISETP.LT.AND P6, PT, R39, c[0x0][0x178], !P0 ;  /* 0x00005e0027007a0c */ /* 0x000fc400047c1270 */
[----:B------:R-:W-:Y:S01]  /*5d900*/  ISETP.LT.AND P4, PT, R147, c[0x0][0x178], !P0 ;  /* 0x00005e0093007a0c */ /* 0x000fe20004781270 */
[----:B------:R-:W4:Y:S01]  /*5d910*/  LDS.128 R12, [R251] ;  /* 0x00000000fb0c7984 */ /* 0x000f220000000c00 */
[----:B------:R-:W-:-:S04]  /*5d920*/  IMAD.WIDE R2, R27, 0x4, R240 ;  /* 0x000000041b027825 */ /* 0x000fc800078e02f0 */
[C---:B------:R-:W-:Y:S01]  /*5d930*/  IMAD.WIDE R4, R27.reuse, 0x4, R208 ;  /* 0x000000041b047825 */ /* 0x040fe200078e02d0 */
[----:B------:R2:W-:Y:S03]  /*5d940*/  @P5 STG.E [R2.64], R165 ;  /* 0x000000a502005986 */ /* 0x0005e6000c101908 */
[----:B-1----:R-:W-:Y:S01]  /*5d950*/  IMAD.WIDE R16, R27, 0x4, R238 ;  /* 0x000000041b107825 */ /* 0x002fe200078e02ee */
[----:B------:R-:W-:-:S03]  /*5d960*/  ISETP.LT.AND P3, PT, R55, c[0x0][0x178], !P0 ;  /* 0x00005e0037007a0c */ /* 0x000fc60004761270 */
[----:B--2---:R-:W-:Y:S01]  /*5d970*/  IMAD.WIDE R18, R27, 0x4, R236 ;  /* 0x000000041b127825 */ /* 0x004fe200078e02ec */
        /* <DEDUP_REMOVED lines=8> */
[----:B------:R-:W-:-:S04]  /*5da00*/  IMAD.WIDE R2, R27, 0x4, R232 ;  /* 0x000000041b027825 */ /* 0x000fc800078e02e8 */
[C---:B------:R-:W-:Y:S01]  /*5da10*/  IMAD.WIDE R22, R27.reuse, 0x4, R210 ;  /* 0x000000041b167825 */ /* 0x040fe200078e02d2 */
[----:B------:R-:W-:Y:S01]  /*5da20*/  IADD3 R27, R27, c[0x0][0x198], RZ ;  /* 0x000066001b1b7a10 */ /* 0x000fe20007ffe0ff */
[----:B------:R-:W-:Y:S01]  /*5da30*/  @P3 STG.E [R20.64], R109 ;  /* 0x0000006d14003986 */ /* 0x000fe2000c101908 */
[----:B------:R-:W-:-:S03]  /*5da40*/  ISETP.LT.AND P3, PT, R139, c[0x0][0x178], !P1 ;  /* 0x00005e008b007a0c */ /* 0x000fc60004f61270 */
[C---:B-1----:R-:W-:Y:S01]  /*5da50*/  IMAD.WIDE R4, R27.reuse, 0x4, R242 ;  /* 0x000000041b047825 */ /* 0x042fe200078e02f2 */
[----:B------:R1:W-:Y:S03]  /*5da60*/  @P5 STG.E [R2.64], R217 ;  /* 0x000000d902005986 */ /* 0x0003e6000c101908 */
[----:B--2---:R-:W-:Y:S01]  /*5da70*/  IMAD.WIDE R16, R27, 0x4, R240 ;  /* 0x000000041b107825 */ /* 0x004fe200078e02f0 */
[----:B------:R2:W-:Y:S01]  /*5da80*/  @P0 STG.E [R22.64], R9 ;  /* 0x0000000916000986 */ /* 0x0005e2000c101908 */
[----:B------:R-:W-:Y:S02]  /*5da90*/  ISETP.LT.AND P6, PT, R39, c[0x0][0x178], !P1 ;  /* 0x00005e0027007a0c */ /* 0x000fe40004fc1270 */
[----:B------:R-:W-:Y:S01]  /*5daa0*/  ISETP.LT.AND P0, PT, R147, c[0x0][0x178], !P1 ;  /* 0x00005e0093007a0c */ /* 0x000fe20004f01270 */
[----:B------:R1:W-:Y:S01]  /*5dab0*/  @P4 STG.E [R4.64], R152 ;  /* 0x0000009804004986 */ /* 0x0003e2000c101908 */
[----:B------:R-:W-:-:S03]  /*5dac0*/  ISETP.LT.AND P5, PT, R55, c[0x0][0x178], !P1 ;  /* 0x00005e0037007a0c */ /* 0x000fc60004fa1270 */
[----:B------:R2:W-:Y:S01]  /*5dad0*/  @P2 STG.E [R16.64], R56 ;  /* 0x0000003810002986 */ /* 0x0005e2000c101908 */
[----:B------:R-:W-:Y:S02]  /*5dae0*/  ISETP.LT.AND P2, PT, R175, c[0x0][0x178], !P1 ;  /* 0x00005e00af007a0c */ /* 0x000fe40004f41270 */
[----:B------:R-:W-:Y:S01]  /*5daf0*/  ISETP.LT.AND P1, PT, R143, c[0x0][0x178], !P1 ;  /* 0x00005e008f007a0c */ /* 0x000fe20004f21270 */
[----:B------:R-:W-:-:S04]  /*5db00*/  IMAD.WIDE R18, R27, 0x4, R208 ;  /* 0x000000041b127825 */ /* 0x000fc800078e02d0 */
[C---:B-1----:R-:W-:Y:S01]  /*5db10*/  IMAD.WIDE R2, R27.reuse, 0x4, R238 ;  /* 0x000000041b027825 */ /* 0x042fe200078e02ee */
[----:B------:R1:W-:Y:S03]  /*5db20*/  @P3 STG.E [R18.64], R184 ;  /* 0x000000b812003986 */ /* 0x0003e6000c101908 */
[C---:B--2---:R-:W-:Y:S01]  /*5db30*/  IMAD.WIDE R8, R27.reuse, 0x4, R236 ;  /* 0x000000041b087825 */ /* 0x044fe200078e02ec */
[----:B------:R2:W-:Y:S03]  /*5db40*/  @P6 STG.E [R2.64], R148 ;  /* 0x0000009402006986 */ /* 0x0005e6000c101908 */
[C---:B------:R-:W-:Y:S01]  /*5db50*/  IMAD.WIDE R20, R27.reuse, 0x4, R234 ;  /* 0x000000041b147825 */ /* 0x040fe200078e02ea */
[----:B------:R1:W-:Y:S03]  /*5db60*/  @P0 STG.E [R8.64], R196 ;  /* 0x000000c408000986 */ /* 0x0003e6000c101908 */
[C---:B------:R-:W-:Y:S01]  /*5db70*/  IMAD.WIDE R4, R27.reuse, 0x4, R232 ;  /* 0x000000041b047825 */ /* 0x040fe200078e02e8 */
[----:B------:R1:W-:Y:S03]  /*5db80*/  @P5 STG.E [R20.64], R40 ;  /* 0x0000002814005986 */ /* 0x0003e6000c101908 */
[----:B------:R-:W-:Y:S01]  /*5db90*/  IMAD.WIDE R16, R27, 0x4, R210 ;  /* 0x000000041b107825 */ /* 0x000fe200078e02d2 */
[----:B------:R1:W-:Y:S01]  /*5dba0*/  @P2 STG.E [R4.64], R220 ;  /* 0x000000dc04002986 */ /* 0x0003e2000c101908 */
[----:B----4-:R-:W-:-:S03]  /*5dbb0*/  ISETP.GE.AND P4, PT, R26, c[0x0][0x17c], PT ;  /* 0x00005f001a007a0c */ /* 0x010fc60003f86270 */
[----:B------:R-:W-:Y:S04]  /*5dbc0*/  @P1 STG.E [R16.64], R12 ;  /* 0x0000000c10001986 */ /* 0x000fe8000c101908 */
[----:B------:R-:W4:Y:S01]  /*5dbd0*/  LDL.LU R26, [R1+0x1edc] ;  /* 0x001edc00011a7983 */ /* 0x000f220000300800 */
[----:B---3--:R-:W-:-:S03]  /*5dbe0*/  ISETP.GE.AND P1, PT, R0, c[0x0][0x17c], PT ;  /* 0x00005f0000007a0c */ /* 0x008fc60003f26270 */
[----:B------:R-:W3:Y:S01]  /*5dbf0*/  LDL.LU R0, [R1+0x1ed8] ;  /* 0x001ed80001007983 */ /* 0x000ee20000300800 */
[----:B------:R-:W-:Y:S02]  /*5dc00*/  ISETP.LT.AND P3, PT, R38, c[0x0][0x178], !P4 ;  /* 0x00005e0026007a0c */ /* 0x000fe40006761270 */
[----:B------:R-:W-:Y:S02]  /*5dc10*/  ISETP.LT.AND P6, PT, R227, c[0x0][0x178], !P4 ;  /* 0x00005e00e3007a0c */ /* 0x000fe400067c1270 */
[----:B------:R-:W-:Y:S02]  /*5dc20*/  IADD3 R25, R27, c[0x0][0x198], RZ ;  /* 0x000066001b197a10 */ /* 0x000fe40007ffe0ff */
[----:B------:R-:W-:-:S03]  /*5dc30*/  ISETP.LT.AND P0, PT, R139, c[0x0][0x178], !P4 ;  /* 0x00005e008b007a0c */ /* 0x000fc60006701270 */
[----:B-1----:R-:W-:-:S04]  /*5dc40*/  IMAD.WIDE R18, R25, 0x4, R242 ;  /* 0x0000000419127825 */ /* 0x002fc800078e02f2 */
[----:B--2---:R-:W-:Y:S01]  /*5dc50*/  IMAD.WIDE R2, R25, 0x4, R240 ;  /* 0x0000000419027825 */ /* 0x004fe200078e02f0 */
[----:B------:R-:W-:Y:S01]  /*5dc60*/  ISETP.LT.AND P5, PT, R39, c[0x0][0x178], !P4 ;  /* 0x00005e0027007a0c */ /* 0x000fe200067a1270 */
[----:B------:R-:W-:Y:S02]  /*5dc70*/  @P3 STG.E [R18.64], R153 ;  /* 0x0000009912003986 */ /* 0x000fe4000c101908 */
[----:B------:R-:W-:Y:S01]  /*5dc80*/  IMAD.WIDE R8, R25, 0x4, R208 ;  /* 0x0000000419087825 */ /* 0x000fe200078e02d0 */
[----:B------:R-:W-:Y:S01]  /*5dc90*/  ISETP.LT.AND P3, PT, R147, c[0x0][0x178], !P4 ;  /* 0x00005e0093007a0c */ /* 0x000fe20006761270 */
[----:B------:R1:W-:Y:S01]  /*5dca0*/  @P6 STG.E [R2.64], R57 ;  /* 0x0000003902006986 */ /* 0x0003e2000c101908 */
[----:B------:R-:W-:-:S03]  /*5dcb0*/  ISETP.LT.AND P6, PT, R55, c[0x0][0x178], !P4 ;  /* 0x00005e0037007a0c */ /* 0x000fc600067c1270 */
[----:B------:R2:W-:Y:S01]  /*5dcc0*/  @P0 STG.E [R8.64], R185 ;  /* 0x000000b908000986 */ /* 0x0005e2000c101908 */
[----:B------:R-:W-:-:S03]  /*5dcd0*/  ISETP.LT.AND P0, PT, R175, c[0x0][0x178], !P4 ;  /* 0x00005e00af007a0c */ /* 0x000fc60006701270 */
[----:B------:R-:W2:Y:S01]  /*5dce0*/  LDS.128 R16, [R252] ;  /* 0x00000000fc107984 */ /* 0x000ea20000000c00 */
[----:B------:R-:W-:Y:S01]  /*5dcf0*/  IMAD.WIDE R20, R25, 0x4, R238 ;  /* 0x0000000419147825 */ /* 0x000fe200078e02ee */
[----:B------:R-:W-:-:S03]  /*5dd00*/  ISETP.GE.AND P2, PT, R24, c[0x0][0x17c], PT ;  /* 0x00005f0018007a0c */ /* 0x000fc60003f46270 */
[C---:B------:R-:W-:Y:S01]  /*5dd10*/  IMAD.WIDE R4, R25.reuse, 0x4, R236 ;  /* 0x0000000419047825 */ /* 0x040fe200078e02ec */
[----:B------:R2:W-:Y:S03]  /*5dd20*/  @P5 STG.E [R20.64], R149 ;  /* 0x0000009514005986 */ /* 0x0005e6000c101908 */
[----:B------:R-:W-:Y:S01]  /*5dd30*/  IMAD.WIDE R22, R25, 0x4, R234 ;  /* 0x0000000419167825 */ /* 0x000fe200078e02ea */
[----:B------:R-:W-:Y:S01]  /*5dd40*/  ISETP.LT.AND P4, PT, R143, c[0x0][0x178], !P4 ;  /* 0x00005e008f007a0c */ /* 0x000fe20006781270 */
[----:B------:R2:W-:Y:S02]  /*5dd50*/  @P3 STG.E [R4.64], R197 ;  /* 0x000000c504003986 */ /* 0x0005e4000c101908 */
[----:B-1----:R-:W-:Y:S01]  /*5dd60*/  IMAD.WIDE R2, R25, 0x4, R232 ;  /* 0x0000000419027825 */ /* 0x002fe200078e02e8 */
[----:B------:R-:W-:Y:S01]  /*5dd70*/  ISETP.LT.AND P5, PT, R38, c[0x0][0x178], !P2 ;  /* 0x00005e0026007a0c */ /* 0x000fe200057a1270 */
[----:B------:R1:W-:Y:S01]  /*5dd80*/  @P6 STG.E [R22.64], R41 ;  /* 0x0000002916006986 */ /* 0x0003e2000c101908 */
[----:B------:R-:W-:-:S02]  /*5dd90*/  ISETP.LT.AND P3, PT, R227, c[0x0][0x178], !P2 ;  /* 0x00005e00e3007a0c */ /* 0x000fc40005761270 */
[----:B------:R-:W-:Y:S01]  /*5dda0*/  ISETP.LT.AND P6, PT, R139, c[0x0][0x178], !P2 ;  /* 0x00005e008b007a0c */ /* 0x000fe200057c1270 */
[----:B------:R1:W-:Y:S01]  /*5ddb0*/  @P0 STG.E [R2.64], R221 ;  /* 0x000000dd02000986 */ /* 0x0003e2000c101908 */
[----:B------:R-:W-:Y:S02]  /*5ddc0*/  IADD3 R27, R25, c[0x0][0x198], RZ ;  /* 0x00006600191b7a10 */ /* 0x000fe40007ffe0ff */
[----:B------:R-:W-:Y:S01]  /*5ddd0*/  ISETP.LT.AND P0, PT, R39, c[0x0][0x178], !P2 ;  /* 0x00005e0027007a0c */ /* 0x000fe20005701270 */
[----:B--2---:R-:W-:-:S04]  /*5dde0*/  IMAD.WIDE R8, R25, 0x4, R210 ;  /* 0x0000000419087825 */ /* 0x004fc800078e02d2 */
[C---:B------:R-:W-:Y:S01]  /*5ddf0*/  IMAD.WIDE R20, R27.reuse, 0x4, R242 ;  /* 0x000000041b147825 */ /* 0x040fe200078e02f2 */
[----:B------:R-:W-:Y:S03]  /*5de00*/  @P4 STG.E [R8.64], R13 ;  /* 0x0000000d08004986 */ /* 0x000fe6000c101908 */
[C---:B------:R-:W-:Y:S01]  /*5de10*/  IMAD.WIDE R24, R27.reuse, 0x4, R240 ;  /* 0x000000041b187825 */ /* 0x040fe200078e02f0 */
[----:B------:R-:W-:Y:S03]  /*5de20*/  @P5 STG.E [R20.64], R136 ;  /* 0x0000008814005986 */ /* 0x000fe6000c101908 */
        /* <DEDUP_REMOVED lines=9> */
[----:B------:R-:W-:Y:S01]  /*5dec0*/  ISETP.LT.AND P0, PT, R38, c[0x0][0x178], !P1 ;  /* 0x00005e0026007a0c */ /* 0x000fe20004f01270 */
[C---:B------:R-:W-:Y:S01]  /*5ded0*/  IMAD.WIDE R2, R27.reuse, 0x4, R236 ;  /* 0x000000041b027825 */ /* 0x040fe200078e02ec */
[C---:B--2---:R-:W-:Y:S01]  /*5dee0*/  IADD3 R25, R27.reuse, c[0x0][0x198], RZ ;  /* 0x000066001b197a10 */ /* 0x044fe20007ffe0ff */
[----:B------:R-:W2:Y:S02]  /*5def0*/  LDL.LU R24, [R1+0x1ed4] ;  /* 0x001ed40001187983 */ /* 0x000ea40000300800 */
[----:B------:R-:W-:-:S04]  /*5df00*/  IMAD.WIDE R8, R27, 0x4, R234 ;  /* 0x000000041b087825 */ /* 0x000fc800078e02ea */
[C---:B------:R-:W-:Y:S01]  /*5df10*/  IMAD.WIDE R12, R27.reuse, 0x4, R232 ;  /* 0x000000041b0c7825 */ /* 0x040fe200078e02e8 */
[----:B------:R3:W-:Y:S03]  /*5df20*/  @P4 STG.E [R2.64], R140 ;  /* 0x0000008c02004986 */ /* 0x0007e6000c101908 */
[----:B-1----:R-:W-:Y:S01]  /*5df30*/  IMAD.WIDE R4, R27, 0x4, R210 ;  /* 0x000000041b047825 */ /* 0x002fe200078e02d2 */
[----:B------:R1:W-:Y:S03]  /*5df40*/  @P5 STG.E [R8.64], R36 ;  /* 0x0000002408005986 */ /* 0x0003e6000c101908 */
[----:B------:R-:W-:Y:S01]  /*5df50*/  IMAD.WIDE R20, R25, 0x4, R242 ;  /* 0x0000000419147825 */ /* 0x000fe200078e02f2 */
[----:B------:R1:W-:Y:S04]  /*5df60*/  @P6 STG.E [R12.64], R224 ;  /* 0x000000e00c006986 */ /* 0x0003e8000c101908 */
[----:B------:R1:W-:Y:S04]  /*5df70*/  @P2 STG.E [R4.64], R16 ;  /* 0x0000001004002986 */ /* 0x0003e8000c101908 */
[----:B------:R1:W-:Y:S01]  /*5df80*/  @P0 STG.E [R20.64], R137 ;  /* 0x0000008914000986 */ /* 0x0003e2000c101908 */
[----:B---3--:R-:W-:-:S03]  /*5df90*/  ISETP.GE.AND P0, PT, R0, c[0x0][0x17c], PT ;  /* 0x00005f0000007a0c */ /* 0x008fc60003f06270 */
[----:B------:R-:W3:Y:S01]  /*5dfa0*/  LDL.LU R0, [R1+0x1ecc] ;  /* 0x001ecc0001007983 */ /* 0x000ee20000300800 */
[----:B------:R-:W-:Y:S01]  /*5dfb0*/  ISETP.LT.AND P4, PT, R227, c[0x0][0x178], !P1 ;  /* 0x00005e00e3007a0c */ /* 0x000fe20004f81270 */
[----:B------:R-:W-:Y:S01]  /*5dfc0*/  IMAD.WIDE R22, R25, 0x4, R240 ;  /* 0x0000000419167825 */ /* 0x000fe200078e02f0 */
[----:B------:R-:W-:Y:S02]  /*5dfd0*/  ISETP.LT.AND P5, PT, R139, c[0x0][0x178], !P1 ;  /* 0x00005e008b007a0c */ /* 0x000fe40004fa1270 */
[----:B------:R-:W-:Y:S02]  /*5dfe0*/  ISETP.LT.AND P6, PT, R39, c[0x0][0x178], !P1 ;  /* 0x00005e0027007a0c */ /* 0x000fe40004fc1270 */
[----:B------:R-:W-:Y:S01]  /*5dff0*/  ISETP.LT.AND P2, PT, R147, c[0x0][0x178], !P1 ;  /* 0x00005e0093007a0c */ /* 0x000fe20004f41270 */
[----:B------:R-:W-:-:S06]  /*5e000*/  IMAD.WIDE R2, R25, 0x4, R208 ;  /* 0x0000000419027825 */ /* 0x000fcc00078e02d0 */
[----:B------:R-:W-:Y:S01]  /*5e010*/  @P4 STG.E [R22.64], R53 ;  /* 0x0000003516004986 */ /* 0x000fe2000c101908 */
[----:B------:R-:W-:Y:S01]  /*5e020*/  ISETP.LT.AND P4, PT, R55, c[0x0][0x178], !P1 ;  /* 0x00005e0037007a0c */ /* 0x000fe20004f81270 */
[C---:B-1----:R-:W-:Y:S01]  /*5e030*/  IMAD.WIDE R8, R25.reuse, 0x4, R238 ;  /* 0x0000000419087825 */ /* 0x042fe200078e02ee */
[----:B----4-:R-:W-:Y:S01]  /*5e040*/  ISETP.GE.AND P3, PT, R26, c[0x0][0x17c], PT ;  /* 0x00005f001a007a0c */ /* 0x010fe20003f66270 */
[----:B------:R1:W-:Y:S02]  /*5e050*/  @P5 STG.E [R2.64], R173 ;  /* 0x000000ad02005986 */ /* 0x0003e4000c101908 */
[----:B------:R-:W-:Y:S01]  /*5e060*/  IMAD.WIDE R12, R25, 0x4, R236 ;  /* 0x00000004190c7825 */ /* 0x000fe200078e02ec */
[----:B------:R-:W-:-:S03]  /*5e070*/  ISETP.LT.AND P5, PT, R175, c[0x0][0x178], !P1 ;  /* 0x00005e00af007a0c */ /* 0x000fc60004fa1270 */
[----:B------:R-:W-:Y:S01]  /*5e080*/  IMAD.WIDE R4, R25, 0x4, R234 ;  /* 0x0000000419047825 */ /* 0x000fe200078e02ea */
[----:B------:R4:W-:Y:S01]  /*5e090*/  @P6 STG.E [R8.64], R145 ;  /* 0x0000009108006986 */ /* 0x0009e2000c101908 */
[----:B------:R-:W-:Y:S02]  /*5e0a0*/  ISETP.LT.AND P1, PT, R143, c[0x0][0x178], !P1 ;  /* 0x00005e008f007a0c */ /* 0x000fe40004f21270 */
[----:B------:R-:W-:Y:S01]  /*5e0b0*/  ISETP.LT.AND P6, PT, R38, c[0x0][0x178], !P3 ;  /* 0x00005e0026007a0c */ /* 0x000fe20005fc1270 */
[----:B------:R1:W-:Y:S01]  /*5e0c0*/  @P2 STG.E [R12.64], R141 ;  /* 0x0000008d0c002986 */ /* 0x0003e2000c101908 */
[----:B------:R-:W-:-:S03]  /*5e0d0*/  ISETP.LT.AND P2, PT, R227, c[0x0][0x178], !P3 ;  /* 0x00005e00e3007a0c */ /* 0x000fc60005f41270 */
[----:B------:R4:W-:Y:S01]  /*5e0e0*/  @P4 STG.E [R4.64], R37 ;  /* 0x0000002504004986 */ /* 0x0009e2000c101908 */
[----:B------:R-:W-:Y:S02]  /*5e0f0*/  ISETP.LT.AND P4, PT, R139, c[0x0][0x178], !P3 ;  /* 0x00005e008b007a0c */ /* 0x000fe40005f81270 */
[C---:B------:R-:W-:Y:S01]  /*5e100*/  IADD3 R27, R25.reuse, c[0x0][0x198], RZ ;  /* 0x00006600191b7a10 */ /* 0x040fe20007ffe0ff */
[----:B------:R-:W-:-:S04]  /*5e110*/  IMAD.WIDE R20, R25, 0x4, R232 ;  /* 0x0000000419147825 */ /* 0x000fc800078e02e8 */
[----:B-1----:R-:W-:Y:S01]  /*5e120*/  IMAD.WIDE R2, R25, 0x4, R210 ;  /* 0x0000000419027825 */ /* 0x002fe200078e02d2 */
[----:B------:R1:W-:Y:S03]  /*5e130*/  @P5 STG.E [R20.64], R225 ;  /* 0x000000e114005986 */ /* 0x0003e6000c101908 */
[C---:B----4-:R-:W-:Y:S01]  /*5e140*/  IMAD.WIDE R8, R27.reuse, 0x4, R242 ;  /* 0x000000041b087825 */ /* 0x050fe200078e02f2 */
[----:B------:R4:W-:Y:S03]  /*5e150*/  @P1 STG.E [R2.64], R17 ;  /* 0x0000001102001986 */ /* 0x0009e6000c101908 */
[----:B------:R-:W-:Y:S01]  /*5e160*/  IMAD.WIDE R22, R27, 0x4, R240 ;  /* 0x000000041b167825 */ /* 0x000fe200078e02f0 */
[----:B------:R-:W-:-:S03]  /*5e170*/  ISETP.LT.AND P5, PT, R39, c[0x0][0x178], !P3 ;  /* 0x00005e0027007a0c */ /* 0x000fc60005fa1270 */
[----:B------:R-:W-:Y:S01]  /*5e180*/  IMAD.WIDE R12, R27, 0x4, R208 ;  /* 0x000000041b0c7825 */ /* 0x000fe200078e02d0 */
[----:B------:R1:W-:Y:S01]  /*5e190*/  @P6 STG.E [R8.64], R162 ;  /* 0x000000a208006986 */ /* 0x0003e2000c101908 */
[----:B------:R-:W-:-:S03]  /*5e1a0*/  ISETP.LT.AND P6, PT, R147, c[0x0][0x178], !P3 ;  /* 0x00005e0093007a0c */ /* 0x000fc60005fc1270 */
[----:B------:R-:W-:Y:S01]  /*5e1b0*/  @P2 STG.E [R22.64], R170 ;  /* 0x000000aa16002986 */ /* 0x000fe2000c101908 */
[----:B------:R-:W-:-:S03]  /*5e1c0*/  ISETP.LT.AND P2, PT, R55, c[0x0][0x178], !P3 ;  /* 0x00005e0037007a0c */ /* 0x000fc60005f41270 */
[----:B------:R2:W-:Y:S01]  /*5e1d0*/  @P4 STG.E [R12.64], R194 ;  /* 0x000000c20c004986 */ /* 0x0005e2000c101908 */
[----:B------:R-:W-:Y:S02]  /*5e1e0*/  ISETP.LT.AND P4, PT, R175, c[0x0][0x178], !P3 ;  /* 0x00005e00af007a0c */ /* 0x000fe40005f81270 */
[----:B------:R-:W-:Y:S01]  /*5e1f0*/  ISETP.LT.AND P3, PT, R143, c[0x0][0x178], !P3 ;  /* 0x00005e008f007a0c */ /* 0x000fe20005f61270 */
[----:B------:R-:W-:-:S04]  /*5e200*/  IMAD.WIDE R4, R27, 0x4, R238 ;  /* 0x000000041b047825 */ /* 0x000fc800078e02ee */
[C---:B-1----:R-:W-:Y:S01]  /*5e210*/  IMAD.WIDE R20, R27.reuse, 0x4, R236 ;  /* 0x000000041b147825 */ /* 0x042fe200078e02ec */
[----:B------:R1:W-:Y:S03]  /*5e220*/  @P5 STG.E [R4.64], R182 ;  /* 0x000000b604005986 */ /* 0x0003e6000c101908 */
[C---:B----4-:R-:W-:Y:S01]  /*5e230*/  IMAD.WIDE R2, R27.reuse, 0x4, R234 ;  /* 0x000000041b027825 */ /* 0x050fe200078e02ea */
[----:B------:R4:W-:Y:S03]  /*5e240*/  @P6 STG.E [R20.64], R206 ;  /* 0x000000ce14006986 */ /* 0x0009e6000c101908 */
[C---:B------:R-:W-:Y:S01]  /*5e250*/  IMAD.WIDE R8, R27.reuse, 0x4, R232 ;  /* 0x000000041b087825 */ /* 0x040fe200078e02e8 */
[----:B------:R1:W-:Y:S03]  /*5e260*/  @P2 STG.E [R2.64], R114 ;  /* 0x0000007202002986 */ /* 0x0003e6000c101908 */
[----:B--2---:R-:W-:Y:S01]  /*5e270*/  IMAD.WIDE R12, R27, 0x4, R210 ;  /* 0x000000041b0c7825 */ /* 0x004fe200078e02d2 */
[----:B------:R2:W-:Y:S04]  /*5e280*/  @P4 STG.E [R8.64], R214 ;  /* 0x000000d608004986 */ /* 0x0005e8000c101908 */
[----:B------:R-:W-:Y:S04]  /*5e290*/  @P3 STG.E [R12.64], R6 ;  /* 0x000000060c003986 */ /* 0x000fe8000c101908 */
[----:B------:R-:W2:Y:S01]  /*5e2a0*/  LDL.LU R22, [R1+0x1ec8] ;  /* 0x001ec80001167983 */ /* 0x000ea20000300800 */
[----:B---3--:R-:W-:-:S03]  /*5e2b0*/  ISETP.GE.AND P3, PT, R0, c[0x0][0x17c], PT ;  /* 0x00005f0000007a0c */ /* 0x008fc60003f66270 */
[----:B------:R-:W3:Y:S01]  /*5e2c0*/  LDL.LU R0, [R1+0x1ec4] ;  /* 0x001ec40001007983 */ /* 0x000ee20000300800 */
[----:B------:R-:W-:Y:S02]  /*5e2d0*/  ISETP.LT.AND P5, PT, R38, c[0x0][0x178], !P0 ;  /* 0x00005e0026007a0c */ /* 0x000fe400047a1270 */
[----:B------:R-:W-:Y:S02]  /*5e2e0*/  ISETP.LT.AND P6, PT, R227, c[0x0][0x178], !P0 ;  /* 0x00005e00e3007a0c */ /* 0x000fe400047c1270 */
[----:B------:R-:W-:Y:S02]  /*5e2f0*/  IADD3 R23, R27, c[0x0][0x198], RZ ;  /* 0x000066001b177a10 */ /* 0x000fe40007ffe0ff */
[----:B------:R-:W-:-:S03]  /*5e300*/  ISETP.LT.AND P2, PT, R139, c[0x0][0x178], !P0 ;  /* 0x00005e008b007a0c */ /* 0x000fc60004741270 */
[----:B-1----:R-:W-:-:S04]  /*5e310*/  IMAD.WIDE R4, R23, 0x4, R242 ;  /* 0x0000000417047825 */ /* 0x002fc800078e02f2 */
[----:B------:R-:W-:Y:S01]  /*5e320*/  IMAD.WIDE R16, R23, 0x4, R240 ;  /* 0x0000000417107825 */ /* 0x000fe200078e02f0 */
[----:B------:R-:W-:Y:S01]  /*5e330*/  ISETP.LT.AND P4, PT, R39, c[0x0][0x178], !P0 ;  /* 0x00005e0027007a0c */ /* 0x000fe20004781270 */
[----:B------:R1:W-:Y:S01]  /*5e340*/  @P5 STG.E [R4.64], R163 ;  /* 0x000000a304005986 */ /* 0x0003e2000c101908 */
[----:B------:R-:W-:-:S03]  /*5e350*/  ISETP.LT.AND P5, PT, R147, c[0x0][0x178], !P0 ;  /* 0x00005e0093007a0c */ /* 0x000fc600047a1270 */
[----:B------:R1:W-:Y:S01]  /*5e360*/  @P6 STG.E [R16.64], R171 ;  /* 0x000000ab10006986 */ /* 0x0003e2000c101908 */
[----:B------:R-:W-:Y:S01]  /*5e370*/  ISETP.LT.AND P6, PT, R55, c[0x0][0x178], !P0 ;  /* 0x00005e0037007a0c */ /* 0x000fe200047c1270 */
[----:B----4-:R-:W-:Y:S01]  /*5e380*/  IMAD.WIDE R20, R23, 0x4, R208 ;  /* 0x0000000417147825 */ /* 0x010fe200078e02d0 */
[----:B------:R-:W-:-:S03]  /*5e390*/  ISETP.GE.AND P1, PT, R24, c[0x0][0x17c], PT ;  /* 0x00005f0018007a0c */ /* 0x000fc60003f26270 */
[C---:B------:R-:W-:Y:S01]  /*5e3a0*/  IMAD.WIDE R2, R23.reuse, 0x4, R238 ;  /* 0x0000000417027825 */ /* 0x040fe200078e02ee */
[----:B------:R-:W-:Y:S03]  /*5e3b0*/  @P2 STG.E [R20.64], R195 ;  /* 0x000000c314002986 */ /* 0x000fe6000c101908 */
[----:B--2---:R-:W-:Y:S01]  /*5e3c0*/  IMAD.WIDE R8, R23, 0x4, R236 ;  /* 0x0000000417087825 */ /* 0x004fe200078e02ec */
[----:B------:R-:W-:-:S03]  /*5e3d0*/  ISETP.LT.AND P2, PT, R175, c[0x0][0x178], !P0 ;  /* 0x00005e00af007a0c */ /* 0x000fc60004741270 */
[----:B-1----:R-:W-:Y:S01]  /*5e3e0*/  IMAD.WIDE R4, R23, 0x4, R234 ;  /* 0x0000000417047825 */ /* 0x002fe200078e02ea */
        /* <DEDUP_REMOVED lines=9> */
[----:B------:R-:W-:Y:S01]  /*5e480*/  IMAD.WIDE R16, R23, 0x4, R210 ;  /* 0x0000000417107825 */ /* 0x000fe200078e02d2 */
[----:B------:R-:W-:Y:S03]  /*5e490*/  @P2 STG.E [R12.64], R215 ;  /* 0x000000d70c002986 */ /* 0x000fe6000c101908 */
[C---:B-1----:R-:W-:Y:S01]  /*5e4a0*/  IMAD.WIDE R2, R25.reuse, 0x4, R242 ;  /* 0x0000000419027825 */ /* 0x042fe200078e02f2 */
[----:B------:R-:W-:Y:S03]  /*5e4b0*/  @P0 STG.E [R16.64], R7 ;  /* 0x0000000710000986 */ /* 0x000fe6000c101908 */
[----:B------:R-:W-:Y:S01]  /*5e4c0*/  IMAD.WIDE R20, R25, 0x4, R240 ;  /* 0x0000000419147825 */ /* 0x000fe200078e02f0 */
[----:B------:R-:W-:-:S03]  /*5e4d0*/  ISETP.LT.AND P2, PT, R39, c[0x0][0x178], !P1 ;  /* 0x00005e0027007a0c */ /* 0x000fc60004f41270 */
[----:B--2---:R-:W-:Y:S01]  /*5e4e0*/  IMAD.WIDE R8, R25, 0x4, R208 ;  /* 0x0000000419087825 */ /* 0x004fe200078e02d0 */
[----:B------:R-:W-:Y:S01]  /*5e4f0*/  @P4 STG.E [R2.64], R158 ;  /* 0x0000009e02004986 */ /* 0x000fe2000c101908 */
[----:B------:R-:W-:-:S03]  /*5e500*/  ISETP.LT.AND P4, PT, R147, c[0x0][0x178], !P1 ;  /* 0x00005e0093007a0c */ /* 0x000fc60004f81270 */
[----:B------:R1:W-:Y:S01]  /*5e510*/  @P5 STG.E [R20.64], R166 ;  /* 0x000000a614005986 */ /* 0x0003e2000c101908 */
[----:B------:R-:W-:-:S03]  /*5e520*/  ISETP.LT.AND P5, PT, R55, c[0x0][0x178], !P1 ;  /* 0x00005e0037007a0c */ /* 0x000fc60004fa1270 */
[----:B------:R2:W-:Y:S01]  /*5e530*/  @P6 STG.E [R8.64], R190 ;  /* 0x000000be08006986 */ /* 0x0005e2000c101908 */
[----:B------:R-:W-:Y:S02]  /*5e540*/  ISETP.LT.AND P6, PT, R175, c[0x0][0x178], !P1 ;  /* 0x00005e00af007a0c */ /* 0x000fe40004fc1270 */
[----:B------:R-:W-:Y:S01]  /*5e550*/  ISETP.LT.AND P1, PT, R143, c[0x0][0x178], !P1 ;  /* 0x00005e008f007a0c */ /* 0x000fe20004f21270 */
[C---:B----4-:R-:W-:Y:S01]  /*5e560*/  IMAD.WIDE R4, R25.reuse, 0x4, R238 ;  /* 0x0000000419047825 */ /* 0x050fe200078e02ee */
[----:B-1----:R-:W4:Y:S03]  /*5e570*/  LDL.LU R20, [R1+0x1ec0] ;  /* 0x001ec00001147983 */ /* 0x002f260000300800 */
[----:B------:R-:W-:-:S04]  /*5e580*/  IMAD.WIDE R12, R25, 0x4, R236 ;  /* 0x00000004190c7825 */ /* 0x000fc800078e02ec */
[C---:B------:R-:W-:Y:S01]  /*5e590*/  IMAD.WIDE R2, R25.reuse, 0x4, R234 ;  /* 0x0000000419027825 */ /* 0x040fe200078e02ea */
[----:B------:R1:W-:Y:S03]  /*5e5a0*/  @P2 STG.E [R4.64], R178 ;  /* 0x000000b204002986 */ /* 0x0003e6000c101908 */
[C---:B------:R-:W-:Y:S01]  /*5e5b0*/  IMAD.WIDE R6, R25.reuse, 0x4, R232 ;  /* 0x0000000419067825 */ /* 0x040fe200078e02e8 */
[----:B------:R1:W-:Y:S03]  /*5e5c0*/  @P4 STG.E [R12.64], R202 ;  /* 0x000000ca0c004986 */ /* 0x0003e6000c101908 */
[----:B--2---:R-:W-:Y:S01]  /*5e5d0*/  IMAD.WIDE R8, R25, 0x4, R210 ;  /* 0x0000000419087825 */ /* 0x004fe200078e02d2 */
[----:B------:R2:W-:Y:S04]  /*5e5e0*/  @P5 STG.E [R2.64], R110 ;  /* 0x0000006e02005986 */ /* 0x0005e8000c101908 */
[----:B------:R1:W-:Y:S04]  /*5e5f0*/  @P6 STG.E [R6.64], R218 ;  /* 0x000000da06006986 */ /* 0x0003e8000c101908 */
[----:B------:R-:W-:Y:S01]  /*5e600*/  @P1 STG.E [R8.64], R10 ;  /* 0x0000000a08001986 */ /* 0x000fe2000c101908 */
[----:B---3--:R-:W-:-:S03]  /*5e610*/  ISETP.GE.AND P1, PT, R0, c[0x0][0x17c], PT ;  /* 0x00005f0000007a0c */ /* 0x008fc60003f26270 */
[----:B------:R-:W3:Y:S01]  /*5e620*/  LDL.LU R0, [R1+0x1eb8] ;  /* 0x001eb80001007983 */ /* 0x000ee20000300800 */
[----:B------:R-:W-:Y:S02]  /*5e630*/  ISETP.LT.AND P2, PT, R38, c[0x0][0x178], !P3 ;  /* 0x00005e0026007a0c */ /* 0x000fe40005f41270 */
[----:B------:R-:W-:Y:S02]  /*5e640*/  ISETP.LT.AND P4, PT, R227, c[0x0][0x178], !P3 ;  /* 0x00005e00e3007a0c */ /* 0x000fe40005f81270 */
[----:B------:R-:W-:Y:S02]  /*5e650*/  IADD3 R21, R25, c[0x0][0x198], RZ ;  /* 0x0000660019157a10 */ /* 0x000fe40007ffe0ff */
[----:B------:R-:W-:Y:S02]  /*5e660*/  ISETP.LT.AND P5, PT, R139, c[0x0][0x178], !P3 ;  /* 0x00005e008b007a0c */ /* 0x000fe40005fa1270 */
[----:B------:R-:W-:Y:S01]  /*5e670*/  ISETP.LT.AND P6, PT, R39, c[0x0][0x178], !P3 ;  /* 0x00005e0027007a0c */ /* 0x000fe20005fc1270 */
[----:B-1----:R-:W-:-:S04]  /*5e680*/  IMAD.WIDE R4, R21, 0x4, R242 ;  /* 0x0000000415047825 */ /* 0x002fc800078e02f2 */
[C---:B------:R-:W-:Y:S01]  /*5e690*/  IMAD.WIDE R16, R21.reuse, 0x4, R240 ;  /* 0x0000000415107825 */ /* 0x040fe200078e02f0 */
[----:B------:R1:W-:Y:S03]  /*5e6a0*/  @P2 STG.E [R4.64], R159 ;  /* 0x0000009f04002986 */ /* 0x0003e6000c101908 */
[----:B------:R-:W-:Y:S01]  /*5e6b0*/  IMAD.WIDE R12, R21, 0x4, R208 ;  /* 0x00000004150c7825 */ /* 0x000fe200078e02d0 */
[----:B------:R-:W-:Y:S01]  /*5e6c0*/  ISETP.LT.AND P2, PT, R147, c[0x0][0x178], !P3 ;  /* 0x00005e0093007a0c */ /* 0x000fe20005f41270 */
[----:B------:R-:W-:Y:S02]  /*5e6d0*/  @P4 STG.E [R16.64], R167 ;  /* 0x000000a710004986 */ /* 0x000fe4000c101908 */
[----:B--2---:R-:W-:Y:S01]  /*5e6e0*/  IMAD.WIDE R2, R21, 0x4, R238 ;  /* 0x0000000415027825 */ /* 0x004fe200078e02ee */
[----:B------:R-:W-:Y:S01]  /*5e6f0*/  ISETP.GE.AND P0, PT, R22, c[0x0][0x17c], PT ;  /* 0x00005f0016007a0c */ /* 0x000fe20003f06270 */
[----:B------:R2:W-:Y:S01]  /*5e700*/  @P5 STG.E [R12.64], R191 ;  /* 0x000000bf0c005986 */ /* 0x0005e2000c101908 */
[----:B------:R-:W-:-:S02]  /*5e710*/  ISETP.LT.AND P4, PT, R55, c[0x0][0x178], !P3 ;  /* 0x00005e0037007a0c */ /* 0x000fc40005f81270 */
[----:B------:R-:W-:Y:S01]  /*5e720*/  ISETP.LT.AND P5, PT, R175, c[0x0][0x178], !P3 ;  /* 0x00005e00af007a0c */ /* 0x000fe20005fa1270 */
[----:B------:R2:W-:Y:S01]  /*5e730*/  @P6 STG.E [R2.64], R179 ;  /* 0x000000b302006986 */ /* 0x0005e2000c101908 */
[----:B------:R-:W-:Y:S02]  /*5e740*/  ISETP.LT.AND P3, PT, R143, c[0x0][0x178], !P3 ;  /* 0x00005e008f007a0c */ /* 0x000fe40005f61270 */
[----:B------:R-:W-:Y:S01]  /*5e750*/  ISETP.LT.AND P6, PT, R38, c[0x0][0x178], !P0 ;  /* 0x00005e0026007a0c */ /* 0x000fe200047c1270 */
[C---:B------:R-:W-:Y:S01]  /*5e760*/  IMAD.WIDE R6, R21.reuse, 0x4, R236 ;  /* 0x0000000415067825 */ /* 0x040fe200078e02ec */
[----:B------:R-:W-:-:S03]  /*5e770*/  IADD3 R23, R21, c[0x0][0x198], RZ ;  /* 0x0000660015177a10 */ /* 0x000fc60007ffe0ff */
[C---:B-1----:R-:W-:Y:S01]  /*5e780*/  IMAD.WIDE R4, R21.reuse, 0x4, R234 ;  /* 0x0000000415047825 */ /* 0x042fe200078e02ea */
[----:B------:R1:W-:Y:S03]  /*5e790*/  @P2 STG.E [R6.64], R203 ;  /* 0x000000cb06002986 */ /* 0x0003e6000c101908 */
[----:B------:R-:W-:Y:S01]  /*5e7a0*/  IMAD.WIDE R8, R21, 0x4, R232 ;  /* 0x0000000415087825 */ /* 0x000fe200078e02e8 */
[----:B------:R-:W-:Y:S01]  /*5e7b0*/  ISETP.LT.AND P2, PT, R227, c[0x0][0x178], !P0 ;  /* 0x00005e00e3007a0c */ /* 0x000fe20004741270 */
[----:B------:R1:W-:Y:S02]  /*5e7c0*/  @P4 STG.E [R4.64], R111 ;  /* 0x0000006f04004986 */ /* 0x0003e4000c101908 */
[----:B--2---:R-:W-:Y:S01]  /*5e7d0*/  IMAD.WIDE R12, R21, 0x4, R210 ;  /* 0x00000004150c7825 */ /* 0x004fe200078e02d2 */
[----:B------:R-:W-:-:S03]  /*5e7e0*/  ISETP.LT.AND P4, PT, R139, c[0x0][0x178], !P0 ;  /* 0x00005e008b007a0c */ /* 0x000fc60004781270 */
[----:B------:R-:W-:Y:S01]  /*5e7f0*/  IMAD.WIDE R2, R23, 0x4, R242 ;  /* 0x0000000417027825 */ /* 0x000fe200078e02f2 */
[----:B------:R2:W-:Y:S01]  /*5e800*/  @P5 STG.E [R8.64], R219 ;  /* 0x000000db08005986 */ /* 0x0005e2000c101908 */
[----:B------:R-:W-:-:S03]  /*5e810*/  ISETP.LT.AND P5, PT, R39, c[0x0][0x178], !P0 ;  /* 0x00005e0027007a0c */ /* 0x000fc600047a1270 */
[----:B------:R-:W-:Y:S01]  /*5e820*/  @P3 STG.E [R12.64], R11 ;  /* 0x0000000b0c003986 */ /* 0x000fe2000c101908 */
[----:B------:R-:W-:-:S03]  /*5e830*/  ISETP.LT.AND P3, PT, R147, c[0x0][0x178], !P0 ;  /* 0x00005e0093007a0c */ /* 0x000fc60004761270 */
[----:B------:R2:W-:Y:S01]  /*5e840*/  @P6 STG.E [R2.64], R154 ;  /* 0x0000009a02006986 */ /* 0x0005e2000c101908 */
[----:B------:R-:W-:Y:S01]  /*5e850*/  ISETP.LT.AND P6, PT, R55, c[0x0][0x178], !P0 ;  /* 0x00005e0037007a0c */ /* 0x000fe200047c1270 */
[----:B------:R-:W-:-:S04]  /*5e860*/  IMAD.WIDE R16, R23, 0x4, R240 ;  /* 0x0000000417107825 */ /* 0x000fc800078e02f0 */
[C---:B-1----:R-:W-:Y:S01]  /*5e870*/  IMAD.WIDE R6, R23.reuse, 0x4, R208 ;  /* 0x0000000417067825 */ /* 0x042fe200078e02d0 */
[----:B------:R1:W-:Y:S03]  /*5e880*/  @P2 STG.E [R16.64], R58 ;  /* 0x0000003a10002986 */ /* 0x0003e6000c101908 */
[C---:B------:R-:W-:Y:S01]  /*5e890*/  IMAD.WIDE R4, R23.reuse, 0x4, R238 ;  /* 0x0000000417047825 */ /* 0x040fe200078e02ee */
[----:B------:R1:W-:Y:S03]  /*5e8a0*/  @P4 STG.E [R6.64], R186 ;  /* 0x000000ba06004986 */ /* 0x0003e6000c101908 */
[----:B--2---:R-:W-:Y:S01]  /*5e8b0*/  IMAD.WIDE R8, R23, 0x4, R236 ;  /* 0x0000000417087825 */ /* 0x004fe200078e02ec */
        /* <DEDUP_REMOVED lines=9> */
[C---:B-1----:R-:W-:Y:S01]  /*5e950*/  IADD3 R17, R23.reuse, c[0x0][0x198], RZ ;  /* 0x0000660017117a10 */ /* 0x042fe20007ffe0ff */
[----:B------:R-:W-:-:S04]  /*5e960*/  IMAD.WIDE R10, R23, 0x4, R232 ;  /* 0x00000004170a7825 */ /* 0x000fc800078e02e8 */
[----:B------:R-:W-:Y:S01]  /*5e970*/  IMAD.WIDE R6, R23, 0x4, R210 ;  /* 0x0000000417067825 */ /* 0x000fe200078e02d2 */
[----:B------:R1:W-:Y:S03]  /*5e980*/  @P4 STG.E [R10.64], R222 ;  /* 0x000000de0a004986 */ /* 0x0003e6000c101908 */
[C---:B--2---:R-:W-:Y:S01]  /*5e990*/  IMAD.WIDE R4, R17.reuse, 0x4, R242 ;  /* 0x0000000411047825 */ /* 0x044fe200078e02f2 */
[----:B------:R-:W-:Y:S03]  /*5e9a0*/  @P0 STG.E [R6.64], R14 ;  /* 0x0000000e06000986 */ /* 0x000fe6000c101908 */
        /* <DEDUP_REMOVED lines=10> */
[----:B------:R-:W-:Y:S01]  /*5ea50*/  IMAD.WIDE R2, R17, 0x4, R238 ;  /* 0x0000000411027825 */ /* 0x000fe200078e02ee */
[----:B----4-:R-:W-:-:S03]  /*5ea60*/  ISETP.GE.AND P2, PT, R20, c[0x0][0x17c], PT ;  /* 0x00005f0014007a0c */ /* 0x010fc60003f46270 */
[C---:B-1----:R-:W-:Y:S01]  /*5ea70*/  IMAD.WIDE R10, R17.reuse, 0x4, R236 ;  /* 0x00000004110a7825 */ /* 0x042fe200078e02ec */
[----:B------:R1:W-:Y:S03]  /*5ea80*/  @P4 STG.E [R2.64], R151 ;  /* 0x0000009702004986 */ /* 0x0003e6000c101908 */
[----:B--2---:R-:W-:Y:S01]  /*5ea90*/  IMAD.WIDE R4, R17, 0x4, R234 ;  /* 0x0000000411047825 */ /* 0x004fe200078e02ea */
[----:B------:R-:W-:-:S03]  /*5eaa0*/  ISETP.LT.AND P4, PT, R38, c[0x0][0x178], !P2 ;  /* 0x00005e0026007a0c */ /* 0x000fc60005781270 */
[C---:B------:R-:W-:Y:S01]  /*5eab0*/  IMAD.WIDE R6, R17.reuse, 0x4, R232 ;  /* 0x0000000411067825 */ /* 0x040fe200078e02e8 */
[----:B------:R2:W-:Y:S03]  /*5eac0*/  @P5 STG.E [R10.64], R199 ;  /* 0x000000c70a005986 */ /* 0x0005e6000c101908 */
[----:B------:R-:W-:Y:S01]  /*5ead0*/  IMAD.WIDE R8, R17, 0x4, R210 ;  /* 0x0000000411087825 */ /* 0x000fe200078e02d2 */
[----:B------:R-:W-:Y:S01]  /*5eae0*/  ISETP.LT.AND P5, PT, R227, c[0x0][0x178], !P2 ;  /* 0x00005e00e3007a0c */ /* 0x000fe200057a1270 */
[----:B------:R4:W-:Y:S01]  /*5eaf0*/  @P3 STG.E [R4.64], R43 ;  /* 0x0000002b04003986 */ /* 0x0009e2000c101908 */
[----:B------:R-:W-:Y:S02]  /*5eb00*/  ISETP.LT.AND P3, PT, R139, c[0x0][0x178], !P2 ;  /* 0x00005e008b007a0c */ /* 0x000fe40005761270 */
[----:B------:R-:W-:Y:S01]  /*5eb10*/  IADD3 R21, R17, c[0x0][0x198], RZ ;  /* 0x0000660011157a10 */ /* 0x000fe20007ffe0ff */
[----:B------:R2:W-:Y:S01]  /*5eb20*/  @P6 STG.E [R6.64], R223 ;  /* 0x000000df06006986 */ /* 0x0005e2000c101908 */
[----:B------:R-:W-:-:S03]  /*5eb30*/  ISETP.LT.AND P6, PT, R39, c[0x0][0x178], !P2 ;  /* 0x00005e0027007a0c */ /* 0x000fc600057c1270 */
[----:B------:R-:W-:Y:S01]  /*5eb40*/  @P1 STG.E [R8.64], R15 ;  /* 0x0000000f08001986 */ /* 0x000fe2000c101908 */
[----:B------:R-:W-:Y:S01]  /*5eb50*/  ISETP.LT.AND P1, PT, R147, c[0x0][0x178], !P2 ;  /* 0x00005e0093007a0c */ /* 0x000fe20005721270 */
[----:B-1----:R-:W-:-:S04]  /*5eb60*/  IMAD.WIDE R2, R21, 0x4, R242 ;  /* 0x0000000415027825 */ /* 0x002fc800078e02f2 */
[C---:B------:R-:W-:Y:S01]  /*5eb70*/  IMAD.WIDE R12, R21.reuse, 0x4, R240 ;  /* 0x00000004150c7825 */ /* 0x040fe200078e02f0 */
[----:B------:R-:W-:Y:S03]  /*5eb80*/  @P4 STG.E [R2.64], R138 ;  /* 0x0000008a02004986 */ /* 0x000fe6000c101908 */
[C---:B--2---:R-:W-:Y:S01]  /*5eb90*/  IMAD.WIDE R10, R21.reuse, 0x4, R208 ;  /* 0x00000004150a7825 */ /* 0x044fe200078e02d0 */
[----:B------:R1:W-:Y:S03]  /*5eba0*/  @P5 STG.E [R12.64], R54 ;  /* 0x000000360c005986 */ /* 0x0003e6000c101908 */
[C---:B----4-:R-:W-:Y:S01]  /*5ebb0*/  IMAD.WIDE R4, R21.reuse, 0x4, R238 ;  /* 0x0000000415047825 */ /* 0x050fe200078e02ee */
[----:B------:R2:W-:Y:S03]  /*5ebc0*/  @P3 STG.E [R10.64], R174 ;  /* 0x000000ae0a003986 */ /* 0x0005e6000c101908 */
[----:B------:R-:W-:Y:S01]  /*5ebd0*/  IMAD.WIDE R6, R21, 0x4, R236 ;  /* 0x0000000415067825 */ /* 0x000fe200078e02ec */
[----:B------:R4:W-:Y:S04]  /*5ebe0*/  @P6 STG.E [R4.64], R146 ;  /* 0x0000009204006986 */ /* 0x0009e8000c101908 */
[----:B------:R4:W-:Y:S01]  /*5ebf0*/  @P1 STG.E [R6.64], R142 ;  /* 0x0000008e06001986 */ /* 0x0009e2000c101908 */
[----:B---3--:R-:W-:-:S04]  /*5ec00*/  ISETP.GE.AND P0, PT, R0, c[0x0][0x17c], PT ;  /* 0x00005f0000007a0c */ /* 0x008fc80003f06270 */
[----:B------:R-:W-:Y:S02]  /*5ec10*/  ISETP.LT.AND P4, PT, R38, c[0x0][0x178], !P0 ;  /* 0x00005e0026007a0c */ /* 0x000fe40004781270 */
[----:B------:R-:W3:Y:S01]  /*5ec20*/  LDL.LU R38, [R1+0x1f3c] ;  /* 0x001f3c0001267983 */ /* 0x000ee20000300800 */
[----:B------:R-:W-:Y:S02]  /*5ec30*/  ISETP.LT.AND P6, PT, R227, c[0x0][0x178], !P0 ;  /* 0x00005e00e3007a0c */ /* 0x000fe400047c1270 */
[----:B------:R-:W-:Y:S01]  /*5ec40*/  ISETP.LT.AND P1, PT, R139, c[0x0][0x178], !P0 ;  /* 0x00005e008b007a0c */ /* 0x000fe20004721270 */
[----:B------:R-:W4:Y:S04]  /*5ec50*/  LDL.LU R227, [R1+0x1f38] ;  /* 0x001f380001e37983 */ /* 0x000f280000300800 */
[----:B------:R-:W4:Y:S01]  /*5ec60*/  LDL.LU R139, [R1+0x1f34] ;  /* 0x001f3400018b7983 */ /* 0x000f220000300800 */
[----:B------:R-:W-:-:S02]  /*5ec70*/  ISETP.LT.AND P5, PT, R55, c[0x0][0x178], !P2 ;  /* 0x00005e0037007a0c */ /* 0x000fc400057a1270 */
[----:B------:R-:W-:Y:S02]  /*5ec80*/  ISETP.LT.AND P3, PT, R175, c[0x0][0x178], !P2 ;  /* 0x00005e00af007a0c */ /* 0x000fe40005761270 */
[----:B------:R-:W-:Y:S02]  /*5ec90*/  ISETP.LT.AND P2, PT, R143, c[0x0][0x178], !P2 ;  /* 0x00005e008f007a0c */ /* 0x000fe40005741270 */
[C---:B-1----:R-:W-:Y:S01]  /*5eca0*/  IADD3 R13, R21.reuse, c[0x0][0x198], RZ ;  /* 0x00006600150d7a10 */ /* 0x042fe20007ffe0ff */
[----:B------:R-:W-:-:S04]  /*5ecb0*/  IMAD.WIDE R2, R21, 0x4, R234 ;  /* 0x0000000415027825 */ /* 0x000fc800078e02ea */
[----:B------:R-:W-:-:S04]  /*5ecc0*/  IMAD.WIDE R8, R21, 0x4, R232 ;  /* 0x0000000415087825 */ /* 0x000fc800078e02e8 */
[----:B--2---:R-:W-:-:S04]  /*5ecd0*/  IMAD.WIDE R10, R21, 0x4, R210 ;  /* 0x00000004150a7825 */ /* 0x004fc800078e02d2 */
[----:B------:R-:W-:Y:S01]  /*5ece0*/  IMAD.WIDE R242, R13, 0x4, R242 ;  /* 0x000000040df27825 */ /* 0x000fe200078e02f2 */
[----:B---3--:R1:W-:Y:S01]  /*5ecf0*/  @P5 STG.E [R2.64], R38 ;  /* 0x0000002602005986 */ /* 0x0083e2000c101908 */
[----:B------:R-:W-:-:S03]  /*5ed00*/  ISETP.LT.AND P5, PT, R39, c[0x0][0x178], !P0 ;  /* 0x00005e0027007a0c */ /* 0x000fc600047a1270 */
[----:B------:R1:W-:Y:S01]  /*5ed10*/  @P3 STG.E [R8.64], R226 ;  /* 0x000000e208003986 */ /* 0x0003e2000c101908 */
[----:B------:R-:W-:-:S03]  /*5ed20*/  ISETP.LT.AND P3, PT, R147, c[0x0][0x178], !P0 ;  /* 0x00005e0093007a0c */ /* 0x000fc60004761270 */
[----:B------:R-:W2:Y:S04]  /*5ed30*/  LDL.LU R39, [R1+0x1f30] ;  /* 0x001f300001277983 */ /* 0x000ea80000300800 */
[----:B------:R1:W-:Y:S01]  /*5ed40*/  @P2 STG.E [R10.64], R18 ;  /* 0x000000120a002986 */ /* 0x0003e2000c101908 */
[----:B------:R-:W-:-:S03]  /*5ed50*/  ISETP.LT.AND P2, PT, R55, c[0x0][0x178], !P0 ;  /* 0x00005e0037007a0c */ /* 0x000fc60004741270 */
[----:B------:R-:W3:Y:S04]  /*5ed60*/  LDL.LU R147, [R1+0x1f2c] ;  /* 0x001f2c0001937983 */ /* 0x000ee80000300800 */
[----:B----4-:R1:W-:Y:S01]  /*5ed70*/  @P4 STG.E [R242.64], R139 ;  /* 0x0000008bf2004986 */ /* 0x0103e2000c101908 */
[----:B------:R-:W-:-:S03]  /*5ed80*/  ISETP.LT.AND P4, PT, R175, c[0x0][0x178], !P0 ;  /* 0x00005e00af007a0c */ /* 0x000fc60004781270 */
[----:B------:R-:W4:Y:S01]  /*5ed90*/  LDL.LU R55, [R1+0x1f28] ;  /* 0x001f280001377983 */ /* 0x000f220000300800 */
[----:B------:R-:W-:-:S03]  /*5eda0*/  ISETP.LT.AND P0, PT, R143, c[0x0][0x178], !P0 ;  /* 0x00005e008f007a0c */ /* 0x000fc60004701270 */
[----:B------:R-:W2:Y:S04]  /*5edb0*/  LDL.LU R175, [R1+0x1f24] ;  /* 0x001f240001af7983 */ /* 0x000ea80000300800 */
[----:B------:R-:W3:Y:S01]  /*5edc0*/  LDL.LU R143, [R1+0x1f20] ;  /* 0x001f2000018f7983 */ /* 0x000ee20000300800 */
[----:B------:R-:W-:-:S04]  /*5edd0*/  IMAD.WIDE R240, R13, 0x4, R240 ;  /* 0x000000040df07825 */ /* 0x000fc800078e02f0 */
[----:B------:R-:W-:-:S04]  /*5ede0*/  IMAD.WIDE R208, R13, 0x4, R208 ;  /* 0x000000040dd07825 */ /* 0x000fc800078e02d0 */
[----:B------:R-:W-:-:S04]  /*5edf0*/  IMAD.WIDE R238, R13, 0x4, R238 ;  /* 0x000000040dee7825 */ /* 0x000fc800078e02ee */
[----:B------:R-:W-:-:S04]  /*5ee00*/  IMAD.WIDE R236, R13, 0x4, R236 ;  /* 0x000000040dec7825 */ /* 0x000fc800078e02ec */
[----:B------:R-:W-:-:S04]  /*5ee10*/  IMAD.WIDE R234, R13, 0x4, R234 ;  /* 0x000000040dea7825 */ /* 0x000fc800078e02ea */
[----:B------:R-:W-:-:S04]  /*5ee20*/  IMAD.WIDE R232, R13, 0x4, R232 ;  /* 0x000000040de87825 */ /* 0x000fc800078e02e8 */
[----:B------:R-:W-:Y:S01]  /*5ee30*/  IMAD.WIDE R210, R13, 0x4, R210 ;  /* 0x000000040dd27825 */ /* 0x000fe200078e02d2 */
[----:B----4-:R1:W-:Y:S04]  /*5ee40*/  @P6 STG.E [R240.64], R55 ;  /* 0x00000037f0006986 */ /* 0x0103e8000c101908 */
[----:B--2---:R1:W-:Y:S04]  /*5ee50*/  @P1 STG.E [R208.64], R175 ;  /* 0x000000afd0001986 */ /* 0x0043e8000c101908 */
[----:B---3--:R1:W-:Y:S04]  /*5ee60*/  @P5 STG.E [R238.64], R147 ;  /* 0x00000093ee005986 */ /* 0x0083e8000c101908 */
[----:B------:R1:W-:Y:S04]  /*5ee70*/  @P3 STG.E [R236.64], R143 ;  /* 0x0000008fec003986 */ /* 0x0003e8000c101908 */
[----:B------:R1:W-:Y:S04]  /*5ee80*/  @P2 STG.E [R234.64], R39 ;  /* 0x00000027ea002986 */ /* 0x0003e8000c101908 */
[----:B------:R1:W-:Y:S01]  /*5ee90*/  @P4 STG.E [R232.64], R227 ;  /* 0x000000e3e8004986 */ /* 0x0003e2000c101908 */
[----:B------:R-:W-:Y:S05]  /*5eea0*/  @!P0 EXIT ;  /* 0x000000000000894d */ /* 0x000fea0003800000 */
[----:B------:R-:W-:Y:S01]  /*5eeb0*/  STG.E [R210.64], R19 ;  /* 0x00000013d2007986 */ /* 0x000fe2000c101908 */
[----:B------:R-:W-:Y:S05]  /*5eec0*/  EXIT ;  /* 0x000000000000794d */ /* 0x000fea0003800000 */
.L_x_2:
[----:B------:R-:W-:-:S00]  /*5eed0*/  BRA `(.L_x_2) ;  /* 0xfffffff000007947 */ /* 0x000fc0000383ffff */
[----:B------:R-:W-:-:S00]  /*5eee0*/  NOP ;  /* 0x0000000000007918 */ /* 0x000fc00000000000 */
        /* <DEDUP_REMOVED lines=9> */
.L_x_3:


//--------------------- .nv.shared.matmul_kernel  --------------------------
	.section	.nv.shared.matmul_kernel,"aw",@nobits
	.sectionflags	@""
	.align	16
